def matmul_kernel(
    a_ptr,
    b_ptr,
    c_ptr,
    M,
    N,
    K,
    stride_am,
    stride_ak,
    stride_bk,
    stride_bn,
    stride_cm,
    stride_cn,
    BLOCK_M: tl.constexpr,
    BLOCK_N: tl.constexpr,
    BLOCK_K: tl.constexpr,
    GROUP_M: tl.constexpr,
):
    pid = tl.program_id(axis=0)
    num_pid_m = tl.cdiv(M, BLOCK_M)
    num_pid_n = tl.cdiv(N, BLOCK_N)
    num_pid_in_group = GROUP_M * num_pid_n
    group_id = pid // num_pid_in_group
    first_pid_m = group_id * GROUP_M
    group_size_m = min(num_pid_m - first_pid_m, GROUP_M)
    pid_m = first_pid_m + ((pid % num_pid_in_group) % group_size_m)
    pid_n = (pid % num_pid_in_group) // group_size_m

    offs_am = (pid_m * BLOCK_M + tl.arange(0, BLOCK_M)) % M
    offs_bn = (pid_n * BLOCK_N + tl.arange(0, BLOCK_N)) % N
    offs_k = tl.arange(0, BLOCK_K)
    a_ptrs = a_ptr + offs_am[:, None] * stride_am + offs_k[None, :] * stride_ak
    b_ptrs = b_ptr + offs_k[:, None] * stride_bk + offs_bn[None, :] * stride_bn

    acc = tl.zeros((BLOCK_M, BLOCK_N), dtype=tl.float32)
    for kk in range(0, tl.cdiv(K, BLOCK_K)):
        a = tl.load(a_ptrs, mask=offs_k[None, :] < K - kk * BLOCK_K, other=0.0)
        b = tl.load(b_ptrs, mask=offs_k[:, None] < K - kk * BLOCK_K, other=0.0)
        acc = tl.dot(a, b, acc)
        a_ptrs += BLOCK_K * stride_ak
        b_ptrs += BLOCK_K * stride_bk

    c = acc.to(c_ptr.dtype.element_ty)
    offs_cm = pid_m * BLOCK_M + tl.arange(0, BLOCK_M)
    offs_cn = pid_n * BLOCK_N + tl.arange(0, BLOCK_N)
    c_ptrs = c_ptr + offs_cm[:, None] * stride_cm + offs_cn[None, :] * stride_cn
    mask = (offs_cm[:, None] < M) & (offs_cn[None, :] < N)
    tl.store(c_ptrs, c, mask=mask)

# config = {"BLOCK_K": 128, "BLOCK_M": 64, "BLOCK_N": 128, "GROUP_M": 8, "arch": "sm_100", "dtype": "bf16", "num_ctas": 1, "num_stages": 3, "num_warps": 2}
# arch = sm_100


// ===== COMPILED SASS (sm_100a) =====

	.target	sm_100a

	.elftype	@"ET_EXEC"


//--------------------- .note.nv.tkinfo           --------------------------
	.section	.note.nv.tkinfo,"",@"SHT_NOTE"
	.sectionflags	@"SHF_NOTE_NV_TKINFO"
	.tkinfo
        /*0018*/ 	.word	0x00000081
        /*0030*/ 	.string	""
        /*0030*/ 	.string	"ptxas-blackwell"
        /*0030*/ 	.string	"Cuda compilation tools, release 12.9, V12.9.86"
        /*0030*/ 	.string	"Build cuda_12.9.r12.9/compiler.36037853_0"
        /*0030*/ 	.string	"-v  -suppress-debug-info  -lineinfo  -arch sm_100a "



//--------------------- .note.nv.cuver            --------------------------
	.section	.note.nv.cuver,"",@"SHT_NOTE"
	.sectionflags	@"SHF_NOTE_NV_CUVER"
        /*0018*/ 	.short	0x0001
        /*001a*/ 	.short	0x0064
        /*001c*/ 	.short	0x0001
        /*001e*/ 	.short	0x0000
        /*0020*/ 	.short	0x0001
        /*0022*/ 	.short	0x0000


//--------------------- .nv.info                  --------------------------
	.section	.nv.info,"",@"SHT_CUDA_INFO"
	.align	4


	//----- nvinfo : EIATTR_REGCOUNT
	.align		4
        /*0000*/ 	.byte	0x04, 0x2f
        /*0002*/ 	.short	(.L_1 - .L_0)
	.align		4
.L_0:
        /*0004*/ 	.word	index@(matmul_kernel)
        /*0008*/ 	.word	0x00000020


	//----- nvinfo : EIATTR_FRAME_SIZE
	.align		4
.L_1:
        /*000c*/ 	.byte	0x04, 0x11
        /*000e*/ 	.short	(.L_3 - .L_2)
	.align		4
.L_2:
        /*0010*/ 	.word	index@(matmul_kernel)
        /*0014*/ 	.word	0x00002890


	//----- nvinfo : EIATTR_MIN_STACK_SIZE
	.align		4
.L_3:
        /*0018*/ 	.byte	0x04, 0x12
        /*001a*/ 	.short	(.L_5 - .L_4)
	.align		4
.L_4:
        /*001c*/ 	.word	index@(matmul_kernel)
        /*0020*/ 	.word	0x00002890
.L_5:


//--------------------- .nv.info.matmul_kernel    --------------------------
	.section	.nv.info.matmul_kernel,"",@"SHT_CUDA_INFO"
	.sectionflags	@""
	.align	4


	//----- nvinfo : EIATTR_CUDA_API_VERSION
	.align		4
        /*0000*/ 	.byte	0x04, 0x37
        /*0002*/ 	.short	(.L_7 - .L_6)
.L_6:
        /*0004*/ 	.word	0x00000081


	//----- nvinfo : EIATTR_KPARAM_INFO
	.align		4
.L_7:
        /*0008*/ 	.byte	0x04, 0x17
        /*000a*/ 	.short	(.L_9 - .L_8)
.L_8:
        /*000c*/ 	.word	0x00000000
        /*0010*/ 	.short	0x000d
        /*0012*/ 	.short	0x0048
        /*0014*/ 	.byte	0x00, 0xf4, 0x21, 0x00


	//----- nvinfo : EIATTR_KPARAM_INFO
	.align		4
.L_9:
        /*0018*/ 	.byte	0x04, 0x17
        /*001a*/ 	.short	(.L_11 - .L_10)
.L_10:
        /*001c*/ 	.word	0x00000000
        /*0020*/ 	.short	0x000c
        /*0022*/ 	.short	0x0040
        /*0024*/ 	.byte	0x00, 0xf4, 0x21, 0x00


	//----- nvinfo : EIATTR_KPARAM_INFO
	.align		4
.L_11:
        /*0028*/ 	.byte	0x04, 0x17
        /*002a*/ 	.short	(.L_13 - .L_12)
.L_12:
        /*002c*/ 	.word	0x00000000
        /*0030*/ 	.short	0x000b
        /*0032*/ 	.short	0x0038
        /*0034*/ 	.byte	0x00, 0xf0, 0x11, 0x00


	//----- nvinfo : EIATTR_KPARAM_INFO
	.align		4
.L_13:
        /*0038*/ 	.byte	0x04, 0x17
        /*003a*/ 	.short	(.L_15 - .L_14)
.L_14:
        /*003c*/ 	.word	0x00000000
        /*0040*/ 	.short	0x000a
        /*0042*/ 	.short	0x0034
        /*0044*/ 	.byte	0x00, 0xf0, 0x11, 0x00


	//----- nvinfo : EIATTR_KPARAM_INFO
	.align		4
.L_15:
        /*0048*/ 	.byte	0x04, 0x17
        /*004a*/ 	.short	(.L_17 - .L_16)
.L_16:
        /*004c*/ 	.word	0x00000000
        /*0050*/ 	.short	0x0009
        /*0052*/ 	.short	0x0030
        /*0054*/ 	.byte	0x00, 0xf0, 0x11, 0x00


	//----- nvinfo : EIATTR_KPARAM_INFO
	.align		4
.L_17:
        /*0058*/ 	.byte	0x04, 0x17
        /*005a*/ 	.short	(.L_19 - .L_18)
.L_18:
        /*005c*/ 	.word	0x00000000
        /*0060*/ 	.short	0x0008
        /*0062*/ 	.short	0x002c
        /*0064*/ 	.byte	0x00, 0xf0, 0x11, 0x00


	//----- nvinfo : EIATTR_KPARAM_INFO
	.align		4
.L_19:
        /*0068*/ 	.byte	0x04, 0x17
        /*006a*/ 	.short	(.L_21 - .L_20)
.L_20:
        /*006c*/ 	.word	0x00000000
        /*0070*/ 	.short	0x0007
        /*0072*/ 	.short	0x0028
        /*0074*/ 	.byte	0x00, 0xf0, 0x11, 0x00


	//----- nvinfo : EIATTR_KPARAM_INFO
	.align		4
.L_21:
        /*0078*/ 	.byte	0x04, 0x17
        /*007a*/ 	.short	(.L_23 - .L_22)
.L_22:
        /*007c*/ 	.word	0x00000000
        /*0080*/ 	.short	0x0006
        /*0082*/ 	.short	0x0024
        /*0084*/ 	.byte	0x00, 0xf0, 0x11, 0x00


	//----- nvinfo : EIATTR_KPARAM_INFO
	.align		4
.L_23:
        /*0088*/ 	.byte	0x04, 0x17
        /*008a*/ 	.short	(.L_25 - .L_24)
.L_24:
        /*008c*/ 	.word	0x00000000
        /*0090*/ 	.short	0x0005
        /*0092*/ 	.short	0x0020
        /*0094*/ 	.byte	0x00, 0xf0, 0x11, 0x00


	//----- nvinfo : EIATTR_KPARAM_INFO
	.align		4
.L_25:
        /*0098*/ 	.byte	0x04, 0x17
        /*009a*/ 	.short	(.L_27 - .L_26)
.L_26:
        /*009c*/ 	.word	0x00000000
        /*00a0*/ 	.short	0x0004
        /*00a2*/ 	.short	0x001c
        /*00a4*/ 	.byte	0x00, 0xf0, 0x11, 0x00


	//----- nvinfo : EIATTR_KPARAM_INFO
	.align		4
.L_27:
        /*00a8*/ 	.byte	0x04, 0x17
        /*00aa*/ 	.short	(.L_29 - .L_28)
.L_28:
        /*00ac*/ 	.word	0x00000000
        /*00b0*/ 	.short	0x0003
        /*00b2*/ 	.short	0x0018
        /*00b4*/ 	.byte	0x00, 0xf0, 0x11, 0x00


	//----- nvinfo : EIATTR_KPARAM_INFO
	.align		4
.L_29:
        /*00b8*/ 	.byte	0x04, 0x17
        /*00ba*/ 	.short	(.L_31 - .L_30)
.L_30:
        /*00bc*/ 	.word	0x00000000
        /*00c0*/ 	.short	0x0002
        /*00c2*/ 	.short	0x0010
        /*00c4*/ 	.byte	0x00, 0xf4, 0x21, 0x00


	//----- nvinfo : EIATTR_KPARAM_INFO
	.align		4
.L_31:
        /*00c8*/ 	.byte	0x04, 0x17
        /*00ca*/ 	.short	(.L_33 - .L_32)
.L_32:
        /*00cc*/ 	.word	0x00000000
        /*00d0*/ 	.short	0x0001
        /*00d2*/ 	.short	0x0008
        /*00d4*/ 	.byte	0x00, 0xf4, 0x21, 0x00


	//----- nvinfo : EIATTR_KPARAM_INFO
	.align		4
.L_33:
        /*00d8*/ 	.byte	0x04, 0x17
        /*00da*/ 	.short	(.L_35 - .L_34)
.L_34:
        /*00dc*/ 	.word	0x00000000
        /*00e0*/ 	.short	0x0000
        /*00e2*/ 	.short	0x0000
        /*00e4*/ 	.byte	0x00, 0xf4, 0x21, 0x00


	//----- nvinfo : EIATTR_SPARSE_MMA_MASK
	.align		4
.L_35:
        /*00e8*/ 	.byte	0x03, 0x50
        /*00ea*/ 	.short	0x0000


	//----- nvinfo : EIATTR_MAXREG_COUNT
	.align		4
        /*00ec*/ 	.byte	0x03, 0x1b
        /*00ee*/ 	.short	0x00ff


	//----- nvinfo : EIATTR_NUM_BARRIERS
	.align		4
        /*00f0*/ 	.byte	0x02, 0x4c
        /*00f2*/ 	.byte	0x01
	.zero		1


	//----- nvinfo : EIATTR_ANNOTATIONS
	.align		4
        /*00f4*/ 	.byte	0x04, 0x55
        /*00f6*/ 	.short	(.L_37 - .L_36)


	//   ....[0]....
.L_36:
        /*00f8*/ 	.word	0x00000001
        /*00fc*/ 	.byte	0x10, 0x01, 0x00, 0x00, 0x01, 0x00, 0x00, 0x00, 0x40, 0x01, 0x00, 0x00, 0x01, 0x00, 0x00, 0x00
        /* <DEDUP_REMOVED lines=781> */
        /*31dc*/ 	.byte	0x40, 0xe7, 0x00, 0x00


	//----- nvinfo : EIATTR_VRC_CTA_INIT_COUNT
	.align		4
.L_37:
        /*31e0*/ 	.byte	0x02, 0x4a
	.zero		1
	.zero		1


	//----- nvinfo : EIATTR_EXIT_INSTR_OFFSETS
	.align		4
        /*31e4*/ 	.byte	0x04, 0x1c
        /*31e6*/ 	.short	(.L_39 - .L_38)


	//   ....[0]....
.L_38:
        /*31e8*/ 	.word	0x000459f0


	//   ....[1]....
        /*31ec*/ 	.word	0x00045a20


	//----- nvinfo : EIATTR_REQNTID
	.align		4
.L_39:
        /*31f0*/ 	.byte	0x04, 0x10
        /*31f2*/ 	.short	(.L_41 - .L_40)
.L_40:
        /*31f4*/ 	.word	0x00000040
        /*31f8*/ 	.word	0x00000001
        /*31fc*/ 	.word	0x00000001


	//----- nvinfo : EIATTR_CBANK_PARAM_SIZE
	.align		4
.L_41:
        /*3200*/ 	.byte	0x03, 0x19
        /*3202*/ 	.short	0x0050


	//----- nvinfo : EIATTR_PARAM_CBANK
	.align		4
        /*3204*/ 	.byte	0x04, 0x0a
        /*3206*/ 	.short	(.L_43 - .L_42)
	.align		4
.L_42:
        /*3208*/ 	.word	index@(.nv.constant0.matmul_kernel)
        /*320c*/ 	.short	0x0380
        /*320e*/ 	.short	0x0050


	//----- nvinfo : EIATTR_SW_WAR
	.align		4
.L_43:
        /*3210*/ 	.byte	0x04, 0x36
        /*3212*/ 	.short	(.L_45 - .L_44)
.L_44:
        /*3214*/ 	.word	0x00000008
.L_45:


//--------------------- .nv.compat                --------------------------
	.section	.nv.compat,"",@"SHT_CUDA_COMPAT_INFO"
	.align	4
        /*0000*/ 	.byte	0x02, 0x02, 0x01, 0x00, 0x02, 0x05, 0x05, 0x00, 0x02, 0x03, 0x00, 0x00, 0x02, 0x06, 0x01, 0x00


//--------------------- .nv.callgraph             --------------------------
	.section	.nv.callgraph,"",@"SHT_CUDA_CALLGRAPH"
	.align	4
	.sectionentsize	8
	.align		4
        /*0000*/ 	.word	0x00000000
	.align		4
        /*0004*/ 	.word	0xffffffff
	.align		4
        /*0008*/ 	.word	0x00000000
	.align		4
        /*000c*/ 	.word	0xfffffffe
	.align		4
        /*0010*/ 	.word	0x00000000
	.align		4
        /*0014*/ 	.word	0xfffffffd
	.align		4
        /*0018*/ 	.word	0x00000000
	.align		4
        /*001c*/ 	.word	0xfffffffc


//--------------------- .text.matmul_kernel       --------------------------
	.section	.text.matmul_kernel,"ax",@progbits
	.align	128
        .global         matmul_kernel
        .type           matmul_kernel,@function
        .size           matmul_kernel,(.L_x_3 - matmul_kernel)
        .other          matmul_kernel,@"STO_CUDA_ENTRY STV_DEFAULT"
matmul_kernel:
.text.matmul_kernel:
[----:B------:R-:W0:Y:S08]  /*0000*/  LDC R1, c[0x0][0x37c] ;  /* 0x0000df00ff017b82 */ /* 0x000e300000000800 */
[----:B------:R-:W1:Y:S01]  /*0010*/  LDC.64 R2, c[0x0][0x398] ;  /* 0x0000e600ff027b82 */ /* 0x000e620000000a00 */
[----:B0-----:R-:W-:Y:S01]  /*0020*/  VIADD R1, R1, 0xffffd770 ;  /* 0xffffd77001017836 */ /* 0x001fe20000000000 */
[----:B------:R-:W0:Y:S01]  /*0030*/  S2R R28, SR_TID.X ;  /* 0x00000000001c7919 */ /* 0x000e220000002100 */
[----:B------:R-:W2:Y:S01]  /*0040*/  LDCU UR4, c[0x0][0x3a0] ;  /* 0x00007400ff0477ac */ /* 0x000ea20008000800 */
[----:B------:R-:W-:-:S02]  /*0050*/  CS2R R14, SRZ ;  /* 0x00000000000e7805 */ /* 0x000fc4000001ff00 */
[----:B------:R-:W-:Y:S02]  /*0060*/  CS2R R16, SRZ ;  /* 0x0000000000107805 */ /* 0x000fe4000001ff00 */
[----:B------:R-:W-:Y:S02]  /*0070*/  CS2R R18, SRZ ;  /* 0x0000000000127805 */ /* 0x000fe4000001ff00 */
[----:B------:R-:W-:Y:S01]  /*0080*/  CS2R R20, SRZ ;  /* 0x0000000000147805 */ /* 0x000fe2000001ff00 */
[----:B------:R-:W3:Y:S01]  /*0090*/  S2UR UR6, SR_CgaCtaId ;  /* 0x00000000000679c3 */ /* 0x000ee20000008800 */
[----:B------:R-:W-:Y:S02]  /*00a0*/  CS2R R22, SRZ ;  /* 0x0000000000167805 */ /* 0x000fe4000001ff00 */
[----:B------:R-:W-:Y:S02]  /*00b0*/  CS2R R24, SRZ ;  /* 0x0000000000187805 */ /* 0x000fe4000001ff00 */
[----:B------:R-:W-:Y:S01]  /*00c0*/  CS2R R26, SRZ ;  /* 0x00000000001a7805 */ /* 0x000fe2000001ff00 */
[----:B------:R-:W-:Y:S01]  /*00d0*/  UMOV UR5, 0x400 ;  /* 0x0000040000057882 */ /* 0x000fe20000000000 */
[----:B------:R-:W4:Y:S01]  /*00e0*/  LDCU.64 UR8, c[0x0][0x358] ;  /* 0x00006b00ff0877ac */ /* 0x000f220008000a00 */
[----:B--2---:R-:W-:Y:S01]  /*00f0*/  UIADD3 UR4, UPT, UPT, UR4, 0x7f, URZ ;  /* 0x0000007f04047890 */ /* 0x004fe2000fffe0ff */
[----:B-1----:R-:W-:Y:S01]  /*0100*/  VIADD R0, R3, 0x7f ;  /* 0x0000007f03007836 */ /* 0x002fe20000000000 */
[----:B------:R-:W-:Y:S02]  /*0110*/  STL [R1+0x10ec], R3 ;  /* 0x0010ec0301007387 */ /* 0x000fe40000100800 */
[----:B------:R-:W-:-:S02]  /*0120*/  UISETP.GE.AND UP0, UPT, UR4, 0x80, UPT ;  /* 0x000000800400788c */ /* 0x000fc4000bf06270 */
[----:B------:R-:W-:Y:S01]  /*0130*/  SHF.R.S32.HI R5, RZ, 0x1f, R0 ;  /* 0x0000001fff057819 */ /* 0x000fe20000011400 */
[----:B------:R0:W-:Y:S01]  /*0140*/  STL [R1+0x10f0], R2 ;  /* 0x0010f00201007387 */ /* 0x0001e20000100800 */
[----:B---3--:R-:W-:Y:S02]  /*0150*/  ULEA UR5, UR6, UR5, 0x18 ;  /* 0x0000000506057291 */ /* 0x008fe4000f8ec0ff */
[----:B------:R-:W-:Y:S01]  /*0160*/  LEA.HI R5, R5, R0, RZ, 0x7 ;  /* 0x0000000005057211 */ /* 0x000fe200078f38ff */
[----:B------:R-:W-:Y:S03]  /*0170*/  STL [R1+0x70], RZ ;  /* 0x000070ff01007387 */ /* 0x000fe60000100800 */
[----:B------:R-:W-:Y:S01]  /*0180*/  SHF.R.S32.HI R0, RZ, 0x7, R5 ;  /* 0x00000007ff007819 */ /* 0x000fe20000011405 */
[----:B------:R-:W-:Y:S04]  /*0190*/  STL [R1+0x74], RZ ;  /* 0x000074ff01007387 */ /* 0x000fe80000100800 */
[----:B------:R-:W-:Y:S01]  /*01a0*/  IMAD.SHL.U32 R0, R0, 0x8, RZ ;  /* 0x0000000800007824 */ /* 0x000fe200078e00ff */
[----:B------:R-:W1:Y:S04]  /*01b0*/  S2R R5, SR_CTAID.X ;  /* 0x0000000000057919 */ /* 0x000e680000002500 */
[-C--:B------:R-:W-:Y:S01]  /*01c0*/  IABS R9, R0.reuse ;  /* 0x0000000000097213 */ /* 0x080fe20000000000 */
[----:B------:R-:W-:Y:S01]  /*01d0*/  STL [R1+0x78], RZ ;  /* 0x000078ff01007387 */ /* 0x000fe20000100800 */
[----:B------:R-:W-:-:S02]  /*01e0*/  IABS R12, R0 ;  /* 0x00000000000c7213 */ /* 0x000fc40000000000 */
[----:B------:R-:W2:Y:S01]  /*01f0*/  I2F.RP R4, R9 ;  /* 0x0000000900047306 */ /* 0x000ea20000209400 */
[----:B------:R-:W-:Y:S04]  /*0200*/  STL [R1+0x7c], RZ ;  /* 0x00007cff01007387 */ /* 0x000fe80000100800 */
[----:B------:R-:W-:Y:S04]  /*0210*/  STL [R1+0x60], RZ ;  /* 0x000060ff01007387 */ /* 0x000fe80000100800 */
[----:B------:R-:W-:Y:S04]  /*0220*/  STL [R1+0x64], RZ ;  /* 0x000064ff01007387 */ /* 0x000fe80000100800 */
[----:B------:R-:W-:Y:S01]  /*0230*/  STL [R1+0x68], RZ ;  /* 0x000068ff01007387 */ /* 0x000fe20000100800 */
[----:B--2---:R-:W2:Y:S03]  /*0240*/  MUFU.RCP R4, R4 ;  /* 0x0000000400047308 */ /* 0x004ea60000001000 */
[----:B------:R-:W-:Y:S04]  /*0250*/  STL [R1+0x6c], RZ ;  /* 0x00006cff01007387 */ /* 0x000fe80000100800 */
[----:B------:R-:W-:Y:S01]  /*0260*/  STL [R1+0x50], RZ ;  /* 0x000050ff01007387 */ /* 0x000fe20000100800 */
[----:B-1----:R-:W-:-:S03]  /*0270*/  IABS R10, R5 ;  /* 0x00000005000a7213 */ /* 0x002fc60000000000 */
[----:B------:R-:W-:Y:S04]  /*0280*/  STL [R1+0x54], RZ ;  /* 0x000054ff01007387 */ /* 0x000fe80000100800 */
[----:B------:R-:W-:Y:S01]  /*0290*/  STL [R1+0x58], RZ ;  /* 0x000058ff01007387 */ /* 0x000fe20000100800 */
[----:B--2---:R-:W-:-:S03]  /*02a0*/  VIADD R6, R4, 0xffffffe ;  /* 0x0ffffffe04067836 */ /* 0x004fc60000000000 */
[----:B------:R-:W-:Y:S01]  /*02b0*/  STL [R1+0x5c], RZ ;  /* 0x00005cff01007387 */ /* 0x000fe20000100800 */
[----:B------:R-:W-:Y:S01]  /*02c0*/  IMAD.MOV R4, RZ, RZ, -R12 ;  /* 0x000000ffff047224 */ /* 0x000fe200078e0a0c */
[----:B------:R1:W2:Y:S02]  /*02d0*/  F2I.FTZ.U32.TRUNC.NTZ R7, R6 ;  /* 0x0000000600077305 */ /* 0x0002a4000021f000 */
[----:B------:R-:W-:Y:S04]  /*02e0*/  STL [R1+0x40], RZ ;  /* 0x000040ff01007387 */ /* 0x000fe80000100800 */
[----:B------:R-:W-:Y:S01]  /*02f0*/  STL [R1+0x44], RZ ;  /* 0x000044ff01007387 */ /* 0x000fe20000100800 */
[----:B-1----:R-:W-:-:S03]  /*0300*/  IMAD.MOV.U32 R6, RZ, RZ, RZ ;  /* 0x000000ffff067224 */ /* 0x002fc600078e00ff */
[----:B------:R-:W-:Y:S04]  /*0310*/  STL [R1+0x48], RZ ;  /* 0x000048ff01007387 */ /* 0x000fe80000100800 */
[----:B------:R-:W-:Y:S01]  /*0320*/  STL [R1+0x4c], RZ ;  /* 0x00004cff01007387 */ /* 0x000fe20000100800 */
[----:B--2---:R-:W-:-:S03]  /*0330*/  IMAD.MOV R8, RZ, RZ, -R7 ;  /* 0x000000ffff087224 */ /* 0x004fc600078e0a07 */
[----:B------:R-:W-:Y:S01]  /*0340*/  STL [R1+0x30], RZ ;  /* 0x000030ff01007387 */ /* 0x000fe20000100800 */
[----:B------:R-:W-:Y:S02]  /*0350*/  IMAD R11, R8, R9, RZ ;  /* 0x00000009080b7224 */ /* 0x000fe400078e02ff */
[----:B------:R-:W-:Y:S01]  /*0360*/  IMAD.MOV.U32 R8, RZ, RZ, R10 ;  /* 0x000000ffff087224 */ /* 0x000fe200078e000a */
[----:B------:R-:W-:Y:S01]  /*0370*/  STL [R1+0x34], RZ ;  /* 0x000034ff01007387 */ /* 0x000fe20000100800 */
[----:B------:R-:W-:-:S03]  /*0380*/  IMAD.HI.U32 R7, R7, R11, R6 ;  /* 0x0000000b07077227 */ /* 0x000fc600078e0006 */
[----:B------:R-:W-:Y:S03]  /*0390*/  STL [R1+0x38], RZ ;  /* 0x000038ff01007387 */ /* 0x000fe60000100800 */
[----:B------:R-:W-:Y:S01]  /*03a0*/  IMAD.HI.U32 R7, R7, R8, RZ ;  /* 0x0000000807077227 */ /* 0x000fe200078e00ff */
[----:B------:R-:W-:Y:S03]  /*03b0*/  STL [R1+0x3c], RZ ;  /* 0x00003cff01007387 */ /* 0x000fe60000100800 */
[----:B------:R-:W-:Y:S01]  /*03c0*/  IMAD R4, R7, R4, R8 ;  /* 0x0000000407047224 */ /* 0x000fe200078e0208 */
[----:B------:R-:W-:Y:S04]  /*03d0*/  STL [R1+0x20], RZ ;  /* 0x000020ff01007387 */ /* 0x000fe80000100800 */
[----:B------:R-:W-:Y:S01]  /*03e0*/  ISETP.GT.U32.AND P1, PT, R9, R4, PT ;  /* 0x000000040900720c */ /* 0x000fe20003f24070 */
[----:B------:R-:W-:Y:S04]  /*03f0*/  STL [R1+0x24], RZ ;  /* 0x000024ff01007387 */ /* 0x000fe80000100800 */
[----:B------:R-:W-:Y:S04]  /*0400*/  STL [R1+0x28], RZ ;  /* 0x000028ff01007387 */ /* 0x000fe80000100800 */
[----:B------:R-:W-:Y:S04]  /*0410*/  STL [R1+0x2c], RZ ;  /* 0x00002cff01007387 */ /* 0x000fe80000100800 */
[----:B------:R-:W-:Y:S01]  /*0420*/  @!P1 IMAD.IADD R4, R4, 0x1, -R9 ;  /* 0x0000000104049824 */ /* 0x000fe200078e0a09 */
[----:B------:R-:W-:Y:S01]  /*0430*/  STL [R1+0x10], RZ ;  /* 0x000010ff01007387 */ /* 0x000fe20000100800 */
[----:B------:R-:W-:Y:S01]  /*0440*/  @!P1 VIADD R7, R7, 0x1 ;  /* 0x0000000107079836 */ /* 0x000fe20000000000 */
[----:B------:R-:W-:-:S02]  /*0450*/  ISETP.NE.AND P1, PT, R0, RZ, PT ;  /* 0x000000ff0000720c */ /* 0x000fc40003f25270 */
[----:B------:R-:W-:Y:S01]  /*0460*/  ISETP.GE.U32.AND P0, PT, R4, R9, PT ;  /* 0x000000090400720c */ /* 0x000fe20003f06070 */
[----:B------:R-:W-:Y:S01]  /*0470*/  STL [R1+0x14], RZ ;  /* 0x000014ff01007387 */ /* 0x000fe20000100800 */
[----:B------:R-:W-:-:S03]  /*0480*/  LOP3.LUT R4, R5, R0, RZ, 0x3c, !PT ;  /* 0x0000000005047212 */ /* 0x000fc600078e3cff */
[----:B------:R-:W-:Y:S01]  /*0490*/  STL [R1+0x18], RZ ;  /* 0x000018ff01007387 */ /* 0x000fe20000100800 */
[----:B------:R-:W-:Y:S01]  /*04a0*/  ISETP.GE.AND P2, PT, R4, RZ, PT ;  /* 0x000000ff0400720c */ /* 0x000fe20003f46270 */
[----:B------:R-:W-:Y:S01]  /*04b0*/  VIADD R4, R2, 0x3f ;  /* 0x0000003f02047836 */ /* 0x000fe20000000000 */
[----:B0-----:R-:W-:Y:S01]  /*04c0*/  LOP3.LUT R2, R28, 0x3f, RZ, 0xc0, !PT ;  /* 0x0000003f1c027812 */ /* 0x001fe200078ec0ff */
[----:B------:R-:W-:Y:S04]  /*04d0*/  STL [R1+0x1c], RZ ;  /* 0x00001cff01007387 */ /* 0x000fe80000100800 */
[----:B------:R-:W-:Y:S01]  /*04e0*/  @P0 VIADD R7, R7, 0x1 ;  /* 0x0000000107070836 */ /* 0x000fe20000000000 */
[----:B------:R-:W-:Y:S03]  /*04f0*/  STL [R1], RZ ;  /* 0x000000ff01007387 */ /* 0x000fe60000100800 */
[----:B------:R-:W-:Y:S01]  /*0500*/  IMAD.MOV.U32 R6, RZ, RZ, R7 ;  /* 0x000000ffff067224 */ /* 0x000fe200078e0007 */
[----:B------:R-:W-:Y:S01]  /*0510*/  SHF.R.S32.HI R7, RZ, 0x1f, R4 ;  /* 0x0000001fff077819 */ /* 0x000fe20000011404 */
[----:B------:R-:W-:Y:S02]  /*0520*/  STL [R1+0x4], RZ ;  /* 0x000004ff01007387 */ /* 0x000fe40000100800 */
[----:B------:R-:W-:Y:S01]  /*0530*/  @!P2 IMAD.MOV R6, RZ, RZ, -R6 ;  /* 0x000000ffff06a224 */ /* 0x000fe200078e0a06 */
[----:B------:R-:W-:Y:S01]  /*0540*/  @!P1 LOP3.LUT R6, RZ, R0, RZ, 0x33, !PT ;  /* 0x00000000ff069212 */ /* 0x000fe200078e33ff */
[----:B------:R-:W-:Y:S01]  /*0550*/  STL [R1+0x8], RZ ;  /* 0x000008ff01007387 */ /* 0x000fe20000100800 */
[----:B------:R-:W-:-:S03]  /*0560*/  LEA.HI R7, R7, R4, RZ, 0x6 ;  /* 0x0000000407077211 */ /* 0x000fc600078f30ff */
[----:B------:R-:W-:Y:S01]  /*0570*/  IMAD.SHL.U32 R4, R6, 0x8, RZ ;  /* 0x0000000806047824 */ /* 0x000fe200078e00ff */
[----:B------:R-:W-:Y:S01]  /*0580*/  STL [R1+0xc], RZ ;  /* 0x00000cff01007387 */ /* 0x000fe20000100800 */
[----:B------:R-:W-:-:S03]  /*0590*/  IMAD.MOV R6, RZ, RZ, -R6 ;  /* 0x000000ffff067224 */ /* 0x000fc600078e0a06 */
[----:B------:R-:W-:Y:S01]  /*05a0*/  LEA.HI.SX32 R7, R7, -R4, 0x1a ;  /* 0x8000000407077211 */ /* 0x000fe200078fd2ff */
[----:B------:R-:W-:Y:S01]  /*05b0*/  IMAD R13, R0, R6, R5 ;  /* 0x00000006000d7224 */ /* 0x000fe200078e0205 */
[----:B------:R-:W-:Y:S01]  /*05c0*/  STL [R1+0x90], RZ ;  /* 0x000090ff01007387 */ /* 0x000fe20000100800 */
[----:B------:R-:W-:Y:S01]  /*05d0*/  IMAD.MOV.U32 R6, RZ, RZ, RZ ;  /* 0x000000ffff067224 */ /* 0x000fe200078e00ff */
[----:B------:R-:W-:Y:S02]  /*05e0*/  VIMNMX R8, PT, PT, R7, 0x8, PT ;  /* 0x0000000807087848 */ /* 0x000fe40003fe0100 */
[----:B------:R-:W-:Y:S02]  /*05f0*/  STL [R1+0x94], RZ ;  /* 0x000094ff01007387 */ /* 0x000fe40000100800 */
[-C--:B------:R-:W-:Y:S02]  /*0600*/  IABS R10, R8.reuse ;  /* 0x00000008000a7213 */ /* 0x080fe40000000000 */
[----:B------:R-:W-:Y:S01]  /*0610*/  IABS R0, R8 ;  /* 0x0000000800007213 */ /* 0x000fe20000000000 */
[----:B------:R-:W-:Y:S01]  /*0620*/  STL [R1+0x98], RZ ;  /* 0x000098ff01007387 */ /* 0x000fe20000100800 */
[----:B------:R-:W0:Y:S03]  /*0630*/  I2F.RP R9, R10 ;  /* 0x0000000a00097306 */ /* 0x000e260000209400 */
[----:B------:R-:W-:Y:S04]  /*0640*/  STL [R1+0x9c], RZ ;  /* 0x00009cff01007387 */ /* 0x000fe80000100800 */
[----:B------:R-:W-:Y:S04]  /*0650*/  STL [R1+0x80], RZ ;  /* 0x000080ff01007387 */ /* 0x000fe80000100800 */
[----:B------:R-:W-:Y:S01]  /*0660*/  STL [R1+0x84], RZ ;  /* 0x000084ff01007387 */ /* 0x000fe20000100800 */
[----:B0-----:R-:W0:Y:S03]  /*0670*/  MUFU.RCP R9, R9 ;  /* 0x0000000900097308 */ /* 0x001e260000001000 */
[----:B------:R-:W-:Y:S04]  /*0680*/  STL [R1+0x88], RZ ;  /* 0x000088ff01007387 */ /* 0x000fe80000100800 */
[----:B------:R-:W-:Y:S01]  /*0690*/  STL [R1+0x8c], RZ ;  /* 0x00008cff01007387 */ /* 0x000fe20000100800 */
[----:B0-----:R-:W-:-:S06]  /*06a0*/  VIADD R7, R9, 0xffffffe ;  /* 0x0ffffffe09077836 */ /* 0x001fcc0000000000 */
[----:B------:R-:W0:Y:S02]  /*06b0*/  F2I.FTZ.U32.TRUNC.NTZ R7, R7 ;  /* 0x0000000700077305 */ /* 0x000e24000021f000 */
[----:B0-----:R-:W-:-:S04]  /*06c0*/  IMAD.MOV R11, RZ, RZ, -R7 ;  /* 0x000000ffff0b7224 */ /* 0x001fc800078e0a07 */
[----:B------:R-:W-:Y:S01]  /*06d0*/  IMAD.MOV.U32 R5, RZ, RZ, R11 ;  /* 0x000000ffff057224 */ /* 0x000fe200078e000b */
[----:B------:R-:W-:-:S03]  /*06e0*/  IABS R11, R13 ;  /* 0x0000000d000b7213 */ /* 0x000fc60000000000 */
[----:B------:R-:W-:-:S04]  /*06f0*/  IMAD R5, R5, R10, RZ ;  /* 0x0000000a05057224 */ /* 0x000fc800078e02ff */
[----:B------:R-:W-:-:S04]  /*0700*/  IMAD.HI.U32 R6, R7, R5, R6 ;  /* 0x0000000507067227 */ /* 0x000fc800078e0006 */
[----:B------:R-:W-:Y:S02]  /*0710*/  IMAD.MOV R5, RZ, RZ, -R0 ;  /* 0x000000ffff057224 */ /* 0x000fe400078e0a00 */
[----:B------:R-:W-:Y:S01]  /*0720*/  IMAD.HI.U32 R0, R6, R11, RZ ;  /* 0x0000000b06007227 */ /* 0x000fe200078e00ff */
[----:B------:R-:W-:-:S03]  /*0730*/  CS2R R6, SRZ ;  /* 0x0000000000067805 */ /* 0x000fc6000001ff00 */
[----:B------:R-:W-:-:S05]  /*0740*/  IMAD R5, R0, R5, R11 ;  /* 0x0000000500057224 */ /* 0x000fca00078e020b */
[----:B------:R-:W-:-:S13]  /*0750*/  ISETP.GT.U32.AND P1, PT, R10, R5, PT ;  /* 0x000000050a00720c */ /* 0x000fda0003f24070 */
[----:B------:R-:W-:Y:S02]  /*0760*/  @!P1 IMAD.IADD R5, R5, 0x1, -R10 ;  /* 0x0000000105059824 */ /* 0x000fe400078e0a0a */
[----:B------:R-:W-:Y:S01]  /*0770*/  @!P1 VIADD R0, R0, 0x1 ;  /* 0x0000000100009836 */ /* 0x000fe20000000000 */
[----:B------:R-:W-:Y:S02]  /*0780*/  ISETP.NE.AND P1, PT, R8, RZ, PT ;  /* 0x000000ff0800720c */ /* 0x000fe40003f25270 */
[----:B------:R-:W-:Y:S02]  /*0790*/  ISETP.GE.U32.AND P0, PT, R5, R10, PT ;  /* 0x0000000a0500720c */ /* 0x000fe40003f06070 */
[----:B------:R-:W-:Y:S02]  /*07a0*/  CS2R R10, SRZ ;  /* 0x00000000000a7805 */ /* 0x000fe4000001ff00 */
[----:B------:R-:W-:-:S04]  /*07b0*/  LOP3.LUT R5, R13, R8, RZ, 0x3c, !PT ;  /* 0x000000080d057212 */ /* 0x000fc800078e3cff */
[----:B------:R-:W-:-:S05]  /*07c0*/  ISETP.GE.AND P2, PT, R5, RZ, PT ;  /* 0x000000ff0500720c */ /* 0x000fca0003f46270 */
[----:B------:R-:W-:-:S08]  /*07d0*/  @P0 VIADD R0, R0, 0x1 ;  /* 0x0000000100000836 */ /* 0x000fd00000000000 */
[----:B------:R-:W-:Y:S01]  /*07e0*/  @!P2 IMAD.MOV R0, RZ, RZ, -R0 ;  /* 0x000000ffff00a224 */ /* 0x000fe200078e0a00 */
[----:B------:R-:W-:-:S05]  /*07f0*/  @!P1 LOP3.LUT R0, RZ, R8, RZ, 0x33, !PT ;  /* 0x00000008ff009212 */ /* 0x000fca00078e33ff */
[----:B------:R-:W-:Y:S02]  /*0800*/  IMAD.MOV R5, RZ, RZ, -R0 ;  /* 0x000000ffff057224 */ /* 0x000fe400078e0a00 */
[----:B------:R-:W-:Y:S02]  /*0810*/  IMAD.SHL.U32 R0, R0, 0x80, RZ ;  /* 0x0000008000007824 */ /* 0x000fe400078e00ff */
[----:B------:R-:W-:Y:S01]  /*0820*/  IMAD R5, R8, R5, R13 ;  /* 0x0000000508057224 */ /* 0x000fe200078e020d */
[----:B------:R-:W-:Y:S01]  /*0830*/  CS2R R8, SRZ ;  /* 0x0000000000087805 */ /* 0x000fe2000001ff00 */
[C---:B------:R-:W-:Y:S01]  /*0840*/  VIADD R29, R0.reuse, 0x1 ;  /* 0x00000001001d7836 */ /* 0x040fe20000000000 */
[----:B------:R-:W-:Y:S01]  /*0850*/  STL [R1+0x38c], R0 ;  /* 0x00038c0001007387 */ /* 0x000fe20000100800 */
[----:B------:R-:W-:Y:S01]  /*0860*/  VIADD R28, R0, 0x2 ;  /* 0x00000002001c7836 */ /* 0x000fe20000000000 */
[----:B------:R-:W-:Y:S01]  /*0870*/  CS2R R12, SRZ ;  /* 0x00000000000c7805 */ /* 0x000fe2000001ff00 */
[----:B------:R-:W-:Y:S01]  /*0880*/  IMAD.IADD R3, R4, 0x1, R5 ;  /* 0x0000000104037824 */ /* 0x000fe200078e0205 */
[----:B------:R0:W-:Y:S01]  /*0890*/  STL [R1+0x314], R29 ;  /* 0x0003141d01007387 */ /* 0x0001e20000100800 */
[----:B------:R-:W-:-:S02]  /*08a0*/  CS2R R4, SRZ ;  /* 0x0000000000047805 */ /* 0x000fc4000001ff00 */
[----:B------:R-:W-:Y:S01]  /*08b0*/  IMAD R3, R3, 0x40, R2 ;  /* 0x0000004003037824 */ /* 0x000fe200078e0202 */
[----:B------:R1:W-:Y:S01]  /*08c0*/  STL [R1+0x310], R28 ;  /* 0x0003101c01007387 */ /* 0x0003e20000100800 */
[C---:B0-----:R-:W-:Y:S02]  /*08d0*/  VIADD R29, R0.reuse, 0x3 ;  /* 0x00000003001d7836 */ /* 0x041fe40000000000 */
[----:B-1----:R-:W-:-:S03]  /*08e0*/  VIADD R28, R0, 0x4 ;  /* 0x00000004001c7836 */ /* 0x002fc60000000000 */
[----:B------:R0:W-:Y:S04]  /*08f0*/  STL [R1+0x30c], R29 ;  /* 0x00030c1d01007387 */ /* 0x0001e80000100800 */
        /* <DEDUP_REMOVED lines=240> */
[----:B------:R1:W-:Y:S04]  /*1800*/  STL [R1+0xa0], R28 ;  /* 0x0000a01c01007387 */ /* 0x0003e80000100800 */
[----:B------:R2:W5:Y:S01]  /*1810*/  LDL.LU R2, [R1+0x10f0] ;  /* 0x0010f00001027983 */ /* 0x0005620000300800 */
[----:B0-----:R-:W-:-:S03]  /*1820*/  VIADD R29, R0, 0x7d ;  /* 0x0000007d001d7836 */ /* 0x001fc60000000000 */
[----:B------:R0:W-:Y:S01]  /*1830*/  STL [R1+0x10e8], R3 ;  /* 0x0010e80301007387 */ /* 0x0001e20000100800 */
[C---:B-1----:R-:W-:Y:S02]  /*1840*/  VIADD R28, R0.reuse, 0x7e ;  /* 0x0000007e001c7836 */ /* 0x042fe40000000000 */
[----:B------:R-:W-:Y:S01]  /*1850*/  VIADD R0, R0, 0x7f ;  /* 0x0000007f00007836 */ /* 0x000fe20000000000 */
[----:B0-----:R2:W5:Y:S01]  /*1860*/  LDL.LU R3, [R1+0x10ec] ;  /* 0x0010ec0001037983 */ /* 0x0015620000300800 */
[----:B----4-:R-:W-:Y:S05]  /*1870*/  BRA.U !UP0, `(.L_x_0) ;  /* 0x000003f5086c7547 */ /* 0x010fea000b800000 */
[----:B------:R-:W3:Y:S01]  /*1880*/  LDL.LU R27, [R1+0x158] ;  /* 0x00015800011b7983 */ /* 0x000ee20000300800 */
[----:B-----5:R-:W-:Y:S02]  /*1890*/  IABS R10, R2 ;  /* 0x00000002000a7213 */ /* 0x020fe40000000000 */
[----:B------:R-:W-:Y:S01]  /*18a0*/  IABS R5, R3 ;  /* 0x0000000300057213 */ /* 0x000fe20000000000 */
[----:B------:R-:W4:Y:S01]  /*18b0*/  LDL.LU R15, [R1+0xd0] ;  /* 0x0000d000010f7983 */ /* 0x000f220000300800 */
[----:B------:R-:W-:Y:S01]  /*18c0*/  IMAD.MOV.U32 R6, RZ, RZ, RZ ;  /* 0x000000ffff067224 */ /* 0x000fe200078e00ff */
[----:B------:R-:W-:Y:S01]  /*18d0*/  ISETP.GE.AND P5, PT, R0, RZ, PT ;  /* 0x000000ff0000720c */ /* 0x000fe20003fa6270 */
[----:B------:R-:W0:Y:S01]  /*18e0*/  LDCU.128 UR12, c[0x0][0x380] ;  /* 0x00007000ff0c77ac */ /* 0x000e220008000c00 */
[----:B--2---:R-:W2:Y:S01]  /*18f0*/  LDL.LU R23, [R1+0x298] ;  /* 0x0002980001177983 */ /* 0x004ea20000300800 */
[----:B------:R-:W-:Y:S02]  /*1900*/  ISETP.GE.AND P3, PT, R28, RZ, PT ;  /* 0x000000ff1c00720c */ /* 0x000fe40003f66270 */
[----:B------:R-:W-:Y:S01]  /*1910*/  ISETP.GE.AND P1, PT, R29, RZ, PT ;  /* 0x000000ff1d00720c */ /* 0x000fe20003f26270 */
[----:B------:R-:W2:Y:S01]  /*1920*/  LDL.LU R24, [R1+0x29c] ;  /* 0x00029c0001187983 */ /* 0x000ea20000300800 */
[----:B------:R-:W-:Y:S01]  /*1930*/  ISETP.NE.AND P2, PT, R2, RZ, PT ;  /* 0x000000ff0200720c */ /* 0x000fe20003f45270 */
[----:B------:R-:W1:Y:S02]  /*1940*/  LDCU UR6, c[0x0][0x3a4] ;  /* 0x00007480ff0677ac */ /* 0x000e640008000800 */
[----:B------:R-:W2:Y:S01]  /*1950*/  LDL.LU R16, [R1+0x1cc] ;  /* 0x0001cc0001107983 */ /* 0x000ea20000300800 */
[----:B------:R-:W0:Y:S03]  /*1960*/  LDCU UR7, c[0x0][0x3b0] ;  /* 0x00007600ff0777ac */ /* 0x000e260008000800 */
[----:B------:R-:W2:Y:S04]  /*1970*/  LDL.LU R17, [R1+0x1c8] ;  /* 0x0001c80001117983 */ /* 0x000ea80000300800 */
[----:B------:R-:W2:Y:S04]  /*1980*/  LDL.LU R21, [R1+0x284] ;  /* 0x0002840001157983 */ /* 0x000ea80000300800 */
[----:B------:R-:W2:Y:S04]  /*1990*/  LDL.LU R25, [R1+0x2a0] ;  /* 0x0002a00001197983 */ /* 0x000ea80000300800 */
[----:B------:R-:W2:Y:S04]  /*19a0*/  LDL.LU R26, [R1+0x2a4] ;  /* 0x0002a400011a7983 */ /* 0x000ea80000300800 */
[----:B------:R-:W2:Y:S04]  /*19b0*/  LDL.LU R14, [R1+0x138] ;  /* 0x00013800010e7983 */ /* 0x000ea80000300800 */
[----:B------:R-:W2:Y:S04]  /*19c0*/  LDL R19, [R1+0x270] ;  /* 0x0002700001137983 */ /* 0x000ea80000100800 */
[----:B------:R-:W2:Y:S04]  /*19d0*/  LDL.LU R11, [R1+0x164] ;  /* 0x00016400010b7983 */ /* 0x000ea80000300800 */
[----:B------:R-:W2:Y:S04]  /*19e0*/  LDL.LU R22, [R1+0x2a8] ;  /* 0x0002a80001167983 */ /* 0x000ea80000300800 */
[----:B------:R-:W2:Y:S01]  /*19f0*/  LDL.LU R12, [R1+0x160] ;  /* 0x00016000010c7983 */ /* 0x000ea20000300800 */
[----:B------:R-:W0:Y:S08]  /*1a00*/  I2F.RP R4, R10 ;  /* 0x0000000a00047306 */ /* 0x000e300000209400 */
[----:B------:R-:W-:Y:S08]  /*1a10*/  I2F.RP R8, R5 ;  /* 0x0000000500087306 */ /* 0x000ff00000209400 */
[----:B0-----:R-:W0:Y:S01]  /*1a20*/  MUFU.RCP R4, R4 ;  /* 0x0000000400047308 */ /* 0x001e220000001000 */
[----:B--2---:R2:W-:Y:S04]  /*1a30*/  STL [R1+0x1390], R12 ;  /* 0x0013900c01007387 */ /* 0x0045e80000100800 */
[----:B------:R-:W3:Y:S04]  /*1a40*/  LDL.LU R20, [R1+0x268] ;  /* 0x0002680001147983 */ /* 0x000ee80000300800 */
[----:B------:R-:W3:Y:S04]  /*1a50*/  LDL.LU R18, [R1+0x264] ;  /* 0x0002640001127983 */ /* 0x000ee80000300800 */
[----:B--2---:R-:W2:Y:S04]  /*1a60*/  LDL R12, [R1+0x10e8] ;  /* 0x0010e800010c7983 */ /* 0x004ea80000100800 */
[----:B------:R-:W3:Y:S01]  /*1a70*/  LDL R13, [R1+0x38c] ;  /* 0x00038c00010d7983 */ /* 0x000ee20000100800 */
[----:B0-----:R-:W-:Y:S01]  /*1a80*/  VIADD R4, R4, 0xffffffe ;  /* 0x0ffffffe04047836 */ /* 0x001fe20000000000 */
[----:B------:R-:W0:Y:S01]  /*1a90*/  MUFU.RCP R8, R8 ;  /* 0x0000000800087308 */ /* 0x000e220000001000 */
[----:B------:R-:W-:Y:S01]  /*1aa0*/  IABS R28, R28 ;  /* 0x0000001c001c7213 */ /* 0x000fe20000000000 */
[----:B------:R1:W-:Y:S06]  /*1ab0*/  STL [R1+0x1324], R3 ;  /* 0x0013240301007387 */ /* 0x0003ec0000100800 */
[----:B------:R-:W4:Y:S01]  /*1ac0*/  F2I.FTZ.U32.TRUNC.NTZ R7, R4 ;  /* 0x0000000400077305 */ /* 0x000f22000021f000 */
[----:B-1----:R-:W-:-:S02]  /*1ad0*/  IMAD.MOV.U32 R3, RZ, RZ, R11 ;  /* 0x000000ffff037224 */ /* 0x002fc400078e000b */
[----:B0-----:R-:W-:-:S05]  /*1ae0*/  VIADD R8, R8, 0xffffffe ;  /* 0x0ffffffe08087836 */ /* 0x001fca0000000000 */
[----:B------:R0:W1:Y:S01]  /*1af0*/  F2I.FTZ.U32.TRUNC.NTZ R9, R8 ;  /* 0x0000000800097305 */ /* 0x000062000021f000 */
[----:B----4-:R-:W-:-:S04]  /*1b00*/  IMAD.MOV R4, RZ, RZ, -R7 ;  /* 0x000000ffff047224 */ /* 0x010fc800078e0a07 */
[----:B0-----:R-:W-:-:S04]  /*1b10*/  IMAD R8, R4, R10, RZ ;  /* 0x0000000a04087224 */ /* 0x001fc800078e02ff */
[----:B------:R-:W-:Y:S01]  /*1b20*/  IMAD.HI.U32 R8, R7, R8, R6 ;  /* 0x0000000807087227 */ /* 0x000fe200078e0006 */
[----:B--2---:R-:W-:Y:S02]  /*1b30*/  IABS R4, R12 ;  /* 0x0000000c00047213 */ /* 0x004fe40000000000 */
[----:B---3--:R-:W-:-:S03]  /*1b40*/  IABS R7, R13 ;  /* 0x0000000d00077213 */ /* 0x008fc60000000000 */
[----:B------:R-:W-:Y:S02]  /*1b50*/  IMAD.MOV.U32 R6, RZ, RZ, R4 ;  /* 0x000000ffff067224 */ /* 0x000fe400078e0004 */
[----:B-1----:R-:W-:Y:S02]  /*1b60*/  IMAD.MOV R4, RZ, RZ, -R9 ;  /* 0x000000ffff047224 */ /* 0x002fe400078e0a09 */
[----:B------:R-:W-:-:S04]  /*1b70*/  IMAD.HI.U32 R8, R8, R6, RZ ;  /* 0x0000000608087227 */ /* 0x000fc800078e00ff */
[----:B------:R-:W-:Y:S02]  /*1b80*/  IMAD.MOV R8, RZ, RZ, -R8 ;  /* 0x000000ffff087224 */ /* 0x000fe400078e0a08 */
[----:B------:R-:W-:Y:S02]  /*1b90*/  IMAD R4, R4, R5, RZ ;  /* 0x0000000504047224 */ /* 0x000fe400078e02ff */
[----:B------:R-:W-:Y:S02]  /*1ba0*/  IMAD R6, R10, R8, R6 ;  /* 0x000000080a067224 */ /* 0x000fe400078e0206 */
[----:B------:R-:W-:Y:S01]  /*1bb0*/  IMAD.MOV.U32 R8, RZ, RZ, RZ ;  /* 0x000000ffff087224 */ /* 0x000fe200078e00ff */
[----:B------:R-:W-:Y:S02]  /*1bc0*/  ISETP.GE.AND P4, PT, R12, RZ, PT ;  /* 0x000000ff0c00720c */ /* 0x000fe40003f86270 */
[----:B------:R-:W-:Y:S01]  /*1bd0*/  ISETP.GT.U32.AND P0, PT, R10, R6, PT ;  /* 0x000000060a00720c */ /* 0x000fe20003f04070 */
[----:B------:R-:W-:-:S04]  /*1be0*/  IMAD.HI.U32 R4, R9, R4, R8 ;  /* 0x0000000409047227 */ /* 0x000fc800078e0008 */
[----:B------:R-:W-:Y:S01]  /*1bf0*/  IMAD.MOV.U32 R8, RZ, RZ, R7 ;  /* 0x000000ffff087224 */ /* 0x000fe200078e0007 */
[----:B------:R-:W-:-:S03]  /*1c00*/  IABS R7, R0 ;  /* 0x0000000000077213 */ /* 0x000fc60000000000 */
[----:B------:R-:W-:-:S04]  /*1c10*/  IMAD.HI.U32 R9, R4, R8, RZ ;  /* 0x0000000804097227 */ /* 0x000fc800078e00ff */
[----:B------:R-:W-:Y:S02]  /*1c20*/  IMAD.MOV R9, RZ, RZ, -R9 ;  /* 0x000000ffff097224 */ /* 0x000fe400078e0a09 */
[----:B------:R-:W-:Y:S02]  /*1c30*/  @!P0 IMAD.IADD R6, R6, 0x1, -R10 ;  /* 0x0000000106068824 */ /* 0x000fe400078e0a0a */
[----:B------:R-:W-:Y:S01]  /*1c40*/  IMAD R0, R5, R9, R8 ;  /* 0x0000000905007224 */ /* 0x000fe200078e0208 */
[----:B------:R-:W-:Y:S01]  /*1c50*/  IABS R9, R29 ;  /* 0x0000001d00097213 */ /* 0x000fe20000000000 */
[----:B------:R-:W-:Y:S01]  /*1c60*/  IMAD.HI.U32 R8, R4, R7, RZ ;  /* 0x0000000704087227 */ /* 0x000fe200078e00ff */
[----:B------:R-:W-:-:S03]  /*1c70*/  ISETP.GT.U32.AND P0, PT, R10, R6, PT ;  /* 0x000000060a00720c */ /* 0x000fc60003f04070 */
[----:B------:R-:W-:Y:S02]  /*1c80*/  IMAD.MOV R11, RZ, RZ, -R8 ;  /* 0x000000ffff0b7224 */ /* 0x000fe400078e0a08 */
[----:B------:R-:W-:Y:S02]  /*1c90*/  IMAD.MOV.U32 R8, RZ, RZ, R28 ;  /* 0x000000ffff087224 */ /* 0x000fe400078e001c */
[----:B------:R-:W2:Y:S04]  /*1ca0*/  LDL.LU R28, [R1+0xa0] ;  /* 0x0000a000011c7983 */ /* 0x000ea80000300800 */
[----:B------:R-:W3:Y:S01]  /*1cb0*/  LDL.LU R12, [R1+0x1390] ;  /* 0x00139000010c7983 */ /* 0x000ee20000300800 */
[C---:B------:R-:W-:Y:S01]  /*1cc0*/  IMAD R7, R5.reuse, R11, R7 ;  /* 0x0000000b05077224 */ /* 0x040fe200078e0207 */
[----:B------:R-:W-:Y:S01]  /*1cd0*/  ISETP.GT.U32.AND P6, PT, R5, R0, PT ;  /* 0x000000000500720c */ /* 0x000fe20003fc4070 */
[----:B------:R-:W-:-:S04]  /*1ce0*/  IMAD.HI.U32 R11, R4, R8, RZ ;  /* 0x00000008040b7227 */ /* 0x000fc800078e00ff */
[----:B------:R-:W-:Y:S01]  /*1cf0*/  @!P0 IMAD.IADD R6, R6, 0x1, -R10 ;  /* 0x0000000106068824 */ /* 0x000fe200078e0a0a */
[C---:B------:R-:W-:Y:S01]  /*1d00*/  ISETP.GT.U32.AND P0, PT, R5.reuse, R7, PT ;  /* 0x000000070500720c */ /* 0x040fe20003f04070 */
[----:B------:R-:W-:Y:S02]  /*1d10*/  IMAD.MOV R11, RZ, RZ, -R11 ;  /* 0x000000ffff0b7224 */ /* 0x000fe400078e0a0b */
[----:B------:R-:W-:Y:S02]  /*1d20*/  @!P4 IMAD.MOV R6, RZ, RZ, -R6 ;  /* 0x000000ffff06c224 */ /* 0x000fe400078e0a06 */
[----:B------:R-:W-:Y:S02]  /*1d30*/  IMAD R8, R5, R11, R8 ;  /* 0x0000000b05087224 */ /* 0x000fe400078e0208 */
[----:B------:R-:W-:Y:S01]  /*1d40*/  IMAD.MOV.U32 R11, RZ, RZ, R6 ;  /* 0x000000ffff0b7224 */ /* 0x000fe200078e0006 */
[----:B------:R0:W-:Y:S01]  /*1d50*/  STL [R1+0x218], R6 ;  /* 0x0002180601007387 */ /* 0x0001e20000100800 */
[----:B------:R-:W-:-:S04]  /*1d60*/  @!P6 IMAD.IADD R0, R0, 0x1, -R5 ;  /* 0x000000010000e824 */ /* 0x000fc800078e0a05 */
[----:B------:R-:W-:Y:S01]  /*1d70*/  @!P0 IMAD.IADD R7, R7, 0x1, -R5 ;  /* 0x0000000107078824 */ /* 0x000fe200078e0a05 */
[----:B------:R-:W-:Y:S02]  /*1d80*/  @!P2 LOP3.LUT R11, RZ, R2, RZ, 0x33, !PT ;  /* 0x00000002ff0ba212 */ /* 0x000fe400078e33ff */
[----:B------:R-:W4:Y:S01]  /*1d90*/  LDL R2, [R1+0xa4] ;  /* 0x0000a40001027983 */ /* 0x000f220000100800 */
[----:B--2---:R-:W-:Y:S01]  /*1da0*/  IABS R10, R28 ;  /* 0x0000001c000a7213 */ /* 0x004fe20000000000 */
[----:B---3--:R-:W-:Y:S02]  /*1db0*/  IMAD.MOV.U32 R29, RZ, RZ, R12 ;  /* 0x000000ffff1d7224 */ /* 0x008fe400078e000c */
[----:B------:R-:W-:-:S04]  /*1dc0*/  IMAD.HI.U32 R12, R4, R9, RZ ;  /* 0x00000009040c7227 */ /* 0x000fc800078e00ff */
[----:B------:R-:W-:-:S04]  /*1dd0*/  IMAD.MOV R12, RZ, RZ, -R12 ;  /* 0x000000ffff0c7224 */ /* 0x000fc800078e0a0c */
[C---:B0-----:R-:W-:Y:S02]  /*1de0*/  IMAD R6, R5.reuse, R12, R9 ;  /* 0x0000000c05067224 */ /* 0x041fe400078e0209 */
[----:B------:R-:W2:Y:S01]  /*1df0*/  LDL R9, [R1+0xa8] ;  /* 0x0000a80001097983 */ /* 0x000ea20000100800 */
[C---:B------:R-:W-:Y:S02]  /*1e00*/  ISETP.GT.U32.AND P4, PT, R5.reuse, R0, PT ;  /* 0x000000000500720c */ /* 0x040fe40003f84070 */
[----:B------:R-:W-:Y:S01]  /*1e10*/  ISETP.GT.U32.AND P0, PT, R5, R6, PT ;  /* 0x000000060500720c */ /* 0x000fe20003f04070 */
[----:B------:R-:W3:Y:S04]  /*1e20*/  LDL R12, [R1+0xac] ;  /* 0x0000ac00010c7983 */ /* 0x000ee80000100800 */
[----:B------:R0:W-:Y:S08]  /*1e30*/  @!P2 STL [R1+0x218], R11 ;  /* 0x0002180b0100a387 */ /* 0x0001f00000100800 */
[----:B------:R-:W-:Y:S01]  /*1e40*/  @!P0 IMAD.IADD R6, R6, 0x1, -R5 ;  /* 0x0000000106068824 */ /* 0x000fe200078e0a05 */
[----:B------:R-:W-:-:S02]  /*1e50*/  ISETP.GE.AND P0, PT, R28, RZ, PT ;  /* 0x000000ff1c00720c */ /* 0x000fc40003f06270 */
[----:B------:R-:W2:Y:S01]  /*1e60*/  LDL.LU R28, [R1+0xb4] ;  /* 0x0000b400011c7983 */ /* 0x000ea20000300800 */
[C---:B------:R-:W-:Y:S02]  /*1e70*/  ISETP.GT.U32.AND P6, PT, R5.reuse, R8, PT ;  /* 0x000000080500720c */ /* 0x040fe40003fc4070 */
[----:B------:R-:W-:Y:S01]  /*1e80*/  ISETP.GT.U32.AND P2, PT, R5, R7, PT ;  /* 0x000000070500720c */ /* 0x000fe20003f44070 */
[----:B0-----:R-:W-:Y:S01]  /*1e90*/  IMAD.HI.U32 R11, R4, R10, RZ ;  /* 0x0000000a040b7227 */ /* 0x001fe200078e00ff */
[----:B----4-:R-:W-:-:S03]  /*1ea0*/  IABS R2, R2 ;  /* 0x0000000200027213 */ /* 0x010fc60000000000 */
[----:B------:R-:W-:Y:S01]  /*1eb0*/  @!P4 IMAD.IADD R0, R0, 0x1, -R5 ;  /* 0x000000010000c824 */ /* 0x000fe200078e0a05 */
[----:B------:R-:W-:Y:S01]  /*1ec0*/  ISETP.GE.AND P4, PT, R13, RZ, PT ;  /* 0x000000ff0d00720c */ /* 0x000fe20003f86270 */
[----:B------:R-:W-:Y:S02]  /*1ed0*/  IMAD.MOV R11, RZ, RZ, -R11 ;  /* 0x000000ffff0b7224 */ /* 0x000fe400078e0a0b */
[----:B------:R-:W-:Y:S01]  /*1ee0*/  IMAD.HI.U32 R13, R4, R2, RZ ;  /* 0x00000002040d7227 */ /* 0x000fe200078e00ff */
[----:B--2---:R0:W-:Y:S04]  /*1ef0*/  STL [R1+0x1388], R28 ;  /* 0x0013881c01007387 */ /* 0x0041e80000100800 */
[----:B0-----:R-:W2:Y:S01]  /*1f00*/  LDL.LU R28, [R1+0xa4] ;  /* 0x0000a400011c7983 */ /* 0x001ea20000300800 */
[--C-:B------:R-:W-:Y:S01]  /*1f10*/  @!P6 IMAD.IADD R8, R8, 0x1, -R5.reuse ;  /* 0x000000010808e824 */ /* 0x100fe200078e0a05 */
[----:B------:R-:W-:Y:S01]  /*1f20*/  IABS R9, R9 ;  /* 0x0000000900097213 */ /* 0x000fe20000000000 */
[----:B------:R-:W-:-:S02]  /*1f30*/  @!P2 IMAD.IADD R7, R7, 0x1, -R5 ;  /* 0x000000010707a824 */ /* 0x000fc400078e0a05 */
[C---:B------:R-:W-:Y:S01]  /*1f40*/  IMAD R10, R5.reuse, R11, R10 ;  /* 0x0000000b050a7224 */ /* 0x040fe200078e020a */
[----:B------:R-:W-:Y:S01]  /*1f50*/  ISETP.GT.U32.AND P2, PT, R5, R8, PT ;  /* 0x000000080500720c */ /* 0x000fe20003f44070 */
[----:B------:R-:W-:Y:S02]  /*1f60*/  IMAD.MOV R13, RZ, RZ, -R13 ;  /* 0x000000ffff0d7224 */ /* 0x000fe400078e0a0d */
[----:B------:R-:W-:-:S04]  /*1f70*/  IMAD.HI.U32 R11, R4, R9, RZ ;  /* 0x00000009040b7227 */ /* 0x000fc800078e00ff */
[----:B------:R-:W-:Y:S02]  /*1f80*/  IMAD.MOV R11, RZ, RZ, -R11 ;  /* 0x000000ffff0b7224 */ /* 0x000fe400078e0a0b */
[C---:B------:R-:W-:Y:S02]  /*1f90*/  IMAD R2, R5.reuse, R13, R2 ;  /* 0x0000000d05027224 */ /* 0x040fe400078e0202 */
[----:B------:R-:W4:Y:S01]  /*1fa0*/  LDL R13, [R1+0xb0] ;  /* 0x0000b000010d7983 */ /* 0x000f220000100800 */
[----:B------:R-:W-:Y:S01]  /*1fb0*/  IMAD R9, R5, R11, R9 ;  /* 0x0000000b05097224 */ /* 0x000fe200078e0209 */
[----:B---3--:R-:W-:Y:S01]  /*1fc0*/  IABS R12, R12 ;  /* 0x0000000c000c7213 */ /* 0x008fe20000000000 */
[----:B------:R-:W-:-:S03]  /*1fd0*/  @!P2 IMAD.IADD R8, R8, 0x1, -R5 ;  /* 0x000000010808a824 */ /* 0x000fc600078e0a05 */
[----:B------:R0:W-:Y:S01]  /*1fe0*/  STL [R1+0x138c], R9 ;  /* 0x00138c0901007387 */ /* 0x0001e20000100800 */
[----:B------:R-:W-:Y:S02]  /*1ff0*/  @!P5 IMAD.MOV R7, RZ, RZ, -R7 ;  /* 0x000000ffff07d224 */ /* 0x000fe400078e0a07 */
[----:B0-----:R-:W-:-:S04]  /*2000*/  IMAD.MOV.U32 R9, RZ, RZ, R8 ;  /* 0x000000ffff097224 */ /* 0x001fc800078e0008 */
[----:B------:R-:W-:Y:S02]  /*2010*/  @!P3 IMAD.MOV R9, RZ, RZ, -R9 ;  /* 0x000000ffff09b224 */ /* 0x000fe400078e0a09 */
[----:B--2---:R-:W-:Y:S02]  /*2020*/  IMAD.MOV.U32 R11, RZ, RZ, R28 ;  /* 0x000000ffff0b7224 */ /* 0x004fe400078e001c */
[----:B------:R-:W-:Y:S02]  /*2030*/  IMAD.MOV.U32 R28, RZ, RZ, R0 ;  /* 0x000000ffff1c7224 */ /* 0x000fe400078e0000 */
[----:B------:R-:W-:-:S04]  /*2040*/  IMAD.HI.U32 R0, R4, R12, RZ ;  /* 0x0000000c04007227 */ /* 0x000fc800078e00ff */
[----:B------:R-:W-:Y:S02]  /*2050*/  @!P4 IMAD.MOV R28, RZ, RZ, -R28 ;  /* 0x000000ffff1cc224 */ /* 0x000fe400078e0a1c */
[----:B------:R-:W-:Y:S01]  /*2060*/  IMAD.MOV R0, RZ, RZ, -R0 ;  /* 0x000000ffff007224 */ /* 0x000fe200078e0a00 */
[----:B------:R-:W-:Y:S02]  /*2070*/  ISETP.GE.AND P5, PT, R11, RZ, PT ;  /* 0x000000ff0b00720c */ /* 0x000fe40003fa6270 */
[----:B------:R0:W-:Y:S01]  /*2080*/  STL [R1+0x23c], R28 ;  /* 0x00023c1c01007387 */ /* 0x0001e20000100800 */
[----:B------:R-:W-:-:S03]  /*2090*/  IMAD R0, R5, R0, R12 ;  /* 0x0000000005007224 */ /* 0x000fc600078e020c */
[----:B0-----:R-:W2:Y:S04]  /*20a0*/  LDL.LU R28, [R1+0xa8] ;  /* 0x0000a800011c7983 */ /* 0x001ea80000300800 */
[----:B------:R-:W3:Y:S04]  /*20b0*/  LDL R8, [R1+0xbc] ;  /* 0x0000bc0001087983 */ /* 0x000ee80000100800 */
[----:B------:R-:W3:Y:S04]  /*20c0*/  LDL R11, [R1+0xc0] ;  /* 0x0000c000010b7983 */ /* 0x000ee80000100800 */
[----:B------:R-:W-:Y:S04]  /*20d0*/  STL [R1+0x238], R7 ;  /* 0x0002380701007387 */ /* 0x000fe80000100800 */
[----:B------:R-:W3:Y:S04]  /*20e0*/  LDL.LU R12, [R1+0xac] ;  /* 0x0000ac00010c7983 */ /* 0x000ee80000300800 */
[----:B------:R0:W-:Y:S04]  /*20f0*/  STL [R1+0x234], R9 ;  /* 0x0002340901007387 */ /* 0x0001e80000100800 */
[----:B0-----:R-:W3:Y:S01]  /*2100*/  LDL.LU R9, [R1+0x138c] ;  /* 0x00138c0001097983 */ /* 0x001ee20000300800 */
[----:B------:R-:W-:-:S02]  /*2110*/  ISETP.GT.U32.AND P6, PT, R5, R10, PT ;  /* 0x0000000a0500720c */ /* 0x000fc40003fc4070 */
[----:B----4-:R-:W-:Y:S02]  /*2120*/  IABS R13, R13 ;  /* 0x0000000d000d7213 */ /* 0x010fe40000000000 */
[----:B------:R-:W-:-:S03]  /*2130*/  ISETP.GT.U32.AND P4, PT, R5, R6, PT ;  /* 0x000000060500720c */ /* 0x000fc60003f84070 */
[----:B------:R-:W-:-:S04]  /*2140*/  IMAD.HI.U32 R7, R4, R13, RZ ;  /* 0x0000000d04077227 */ /* 0x000fc800078e00ff */
[----:B------:R-:W-:Y:S02]  /*2150*/  IMAD.MOV R7, RZ, RZ, -R7 ;  /* 0x000000ffff077224 */ /* 0x000fe400078e0a07 */
[----:B------:R-:W-:Y:S02]  /*2160*/  @!P6 IMAD.IADD R10, R10, 0x1, -R5 ;  /* 0x000000010a0ae824 */ /* 0x000fe400078e0a05 */
[----:B------:R-:W-:-:S03]  /*2170*/  IMAD R13, R5, R7, R13 ;  /* 0x00000007050d7224 */ /* 0x000fc600078e020d */
[C---:B------:R-:W-:Y:S01]  /*2180*/  ISETP.GT.U32.AND P6, PT, R5.reuse, R10, PT ;  /* 0x0000000a0500720c */ /* 0x040fe20003fc4070 */
[----:B------:R-:W-:Y:S01]  /*2190*/  @!P4 IMAD.IADD R6, R6, 0x1, -R5 ;  /* 0x000000010606c824 */ /* 0x000fe200078e0a05 */
[----:B------:R-:W-:-:S11]  /*21a0*/  ISETP.GT.U32.AND P2, PT, R5, R2, PT ;  /* 0x000000020500720c */ /* 0x000fd60003f44070 */
[--C-:B------:R-:W-:Y:S02]  /*21b0*/  @!P6 IMAD.IADD R10, R10, 0x1, -R5.reuse ;  /* 0x000000010a0ae824 */ /* 0x100fe400078e0a05 */
[----:B------:R-:W-:Y:S01]  /*21c0*/  @!P2 IMAD.IADD R2, R2, 0x1, -R5 ;  /* 0x000000010202a824 */ /* 0x000fe200078e0a05 */
[----:B--2---:R-:W-:Y:S02]  /*21d0*/  ISETP.GE.AND P4, PT, R28, RZ, PT ;  /* 0x000000ff1c00720c */ /* 0x004fe40003f86270 */
[----:B------:R-:W2:Y:S04]  /*21e0*/  LDL.LU R28, [R1+0x1388] ;  /* 0x00138800011c7983 */ /* 0x000ea80000300800 */
[----:B------:R-:W4:Y:S04]  /*21f0*/  LDL R7, [R1+0xb8] ;  /* 0x0000b80001077983 */ /* 0x000f280000100800 */
[----:B------:R0:W-:Y:S02]  /*2200*/  STL [R1+0x1384], R13 ;  /* 0x0013840d01007387 */ /* 0x0001e40000100800 */
[----:B0-----:R-:W-:-:S04]  /*2210*/  IMAD.MOV.U32 R13, RZ, RZ, R6 ;  /* 0x000000ffff0d7224 */ /* 0x001fc800078e0006 */
[----:B------:R-:W-:Y:S01]  /*2220*/  @!P1 IMAD.MOV R13, RZ, RZ, -R13 ;  /* 0x000000ffff0d9224 */ /* 0x000fe200078e0a0d */
[----:B---3--:R-:W-:-:S04]  /*2230*/  ISETP.GT.U32.AND P3, PT, R5, R9, PT ;  /* 0x000000090500720c */ /* 0x008fc80003f64070 */
[----:B------:R0:W-:Y:S02]  /*2240*/  STL [R1+0x230], R13 ;  /* 0x0002300d01007387 */ /* 0x0001e40000100800 */
[----:B0-----:R-:W-:-:S07]  /*2250*/  IMAD.MOV.U32 R13, RZ, RZ, R10 ;  /* 0x000000ffff0d7224 */ /* 0x001fce00078e000a */
[----:B------:R-:W-:Y:S01]  /*2260*/  @!P3 IMAD.IADD R9, R9, 0x1, -R5 ;  /* 0x000000010909b824 */ /* 0x000fe200078e0a05 */
[----:B------:R-:W-:Y:S01]  /*2270*/  ISETP.GT.U32.AND P3, PT, R5, R2, PT ;  /* 0x000000020500720c */ /* 0x000fe20003f64070 */
[----:B------:R-:W-:Y:S01]  /*2280*/  @!P0 IMAD.MOV R13, RZ, RZ, -R13 ;  /* 0x000000ffff0d8224 */ /* 0x000fe200078e0a0d */
[----:B------:R-:W3:Y:S04]  /*2290*/  LDL.LU R10, [R1+0xb0] ;  /* 0x0000b000010a7983 */ /* 0x000ee80000300800 */
[----:B------:R0:W-:Y:S04]  /*22a0*/  STL [R1+0x22c], R13 ;  /* 0x00022c0d01007387 */ /* 0x0001e80000100800 */
[----:B0-----:R-:W2:Y:S03]  /*22b0*/  LDL.LU R13, [R1+0x1384] ;  /* 0x00138400010d7983 */ /* 0x001ea60000300800 */
[----:B------:R-:W-:-:S05]  /*22c0*/  @!P3 IMAD.IADD R2, R2, 0x1, -R5 ;  /* 0x000000010202b824 */ /* 0x000fca00078e0a05 */
[----:B------:R0:W-:Y:S04]  /*22d0*/  STL [R1+0x1380], R2 ;  /* 0x0013800201007387 */ /* 0x0001e80000100800 */
[----:B0-----:R-:W3:Y:S01]  /*22e0*/  LDL.LU R2, [R1+0xb8] ;  /* 0x0000b80001027983 */ /* 0x001ee20000300800 */
[----:B--2---:R-:W-:-:S13]  /*22f0*/  ISETP.GT.U32.AND P0, PT, R5, R13, PT ;  /* 0x0000000d0500720c */ /* 0x004fda0003f04070 */
[----:B------:R-:W-:Y:S01]  /*2300*/  @!P0 IMAD.IADD R13, R13, 0x1, -R5 ;  /* 0x000000010d0d8824 */ /* 0x000fe200078e0a05 */
[----:B---3--:R-:W-:Y:S02]  /*2310*/  ISETP.GE.AND P0, PT, R2, RZ, PT ;  /* 0x000000ff0200720c */ /* 0x008fe40003f06270 */
[----:B------:R-:W2:Y:S01]  /*2320*/  LDL.LU R2, [R1+0x1380] ;  /* 0x0013800001027983 */ /* 0x000ea20000300800 */
[----:B------:R-:W-:Y:S02]  /*2330*/  ISETP.GT.U32.AND P6, PT, R5, R0, PT ;  /* 0x000000000500720c */ /* 0x000fe40003fc4070 */
[----:B------:R-:W-:Y:S02]  /*2340*/  ISETP.GE.AND P2, PT, R12, RZ, PT ;  /* 0x000000ff0c00720c */ /* 0x000fe40003f46270 */
[----:B------:R-:W-:-:S05]  /*2350*/  IABS R12, R28 ;  /* 0x0000001c000c7213 */ /* 0x000fca0000000000 */
[----:B------:R-:W-:Y:S01]  /*2360*/  IMAD.HI.U32 R6, R4, R12, RZ ;  /* 0x0000000c04067227 */ /* 0x000fe200078e00ff */
[----:B----4-:R-:W-:-:S03]  /*2370*/  IABS R7, R7 ;  /* 0x0000000700077213 */ /* 0x010fc60000000000 */
[----:B------:R-:W-:Y:S02]  /*2380*/  IMAD.MOV R6, RZ, RZ, -R6 ;  /* 0x000000ffff067224 */ /* 0x000fe400078e0a06 */
[----:B------:R-:W-:Y:S01]  /*2390*/  @!P6 IMAD.IADD R0, R0, 0x1, -R5 ;  /* 0x000000010000e824 */ /* 0x000fe200078e0a05 */
[C---:B------:R-:W-:Y:S01]  /*23a0*/  ISETP.GT.U32.AND P6, PT, R5.reuse, R9, PT ;  /* 0x000000090500720c */ /* 0x040fe20003fc4070 */
[----:B------:R-:W-:Y:S02]  /*23b0*/  IMAD R6, R5, R6, R12 ;  /* 0x0000000605067224 */ /* 0x000fe400078e020c */
[----:B------:R-:W-:Y:S01]  /*23c0*/  IMAD.HI.U32 R12, R4, R7, RZ ;  /* 0x00000007040c7227 */ /* 0x000fe200078e00ff */
[----:B------:R-:W-:-:S03]  /*23d0*/  IABS R8, R8 ;  /* 0x0000000800087213 */ /* 0x000fc60000000000 */
[----:B------:R-:W-:Y:S01]  /*23e0*/  IMAD.MOV R12, RZ, RZ, -R12 ;  /* 0x000000ffff0c7224 */ /* 0x000fe200078e0a0c */
[----:B------:R-:W-:Y:S02]  /*23f0*/  ISETP.GT.U32.AND P1, PT, R5, R0, PT ;  /* 0x000000000500720c */ /* 0x000fe40003f24070 */
[----:B------:R-:W-:Y:S01]  /*2400*/  ISETP.GE.AND P3, PT, R10, RZ, PT ;  /* 0x000000ff0a00720c */ /* 0x000fe20003f66270 */
[----:B------:R-:W-:-:S04]  /*2410*/  IMAD.HI.U32 R10, R4, R8, RZ ;  /* 0x00000008040a7227 */ /* 0x000fc800078e00ff */
[----:B------:R-:W-:Y:S02]  /*2420*/  IMAD R7, R5, R12, R7 ;  /* 0x0000000c05077224 */ /* 0x000fe400078e0207 */
[----:B------:R-:W-:Y:S02]  /*2430*/  @!P6 IMAD.IADD R9, R9, 0x1, -R5 ;  /* 0x000000010909e824 */ /* 0x000fe400078e0a05 */
[----:B------:R-:W-:Y:S02]  /*2440*/  IMAD.MOV R10, RZ, RZ, -R10 ;  /* 0x000000ffff0a7224 */ /* 0x000fe400078e0a0a */
[----:B------:R-:W-:Y:S02]  /*2450*/  @!P4 IMAD.MOV R9, RZ, RZ, -R9 ;  /* 0x000000ffff09c224 */ /* 0x000fe400078e0a09 */
[----:B------:R-:W-:Y:S01]  /*2460*/  IMAD R8, R5, R10, R8 ;  /* 0x0000000a05087224 */ /* 0x000fe200078e0208 */
[----:B------:R-:W-:Y:S01]  /*2470*/  IABS R11, R11 ;  /* 0x0000000b000b7213 */ /* 0x000fe20000000000 */
[----:B------:R-:W3:Y:S01]  /*2480*/  LDL R10, [R1+0xcc] ;  /* 0x0000cc00010a7983 */ /* 0x000ee20000100800 */
[----:B------:R-:W-:Y:S01]  /*2490*/  @!P1 IMAD.IADD R0, R0, 0x1, -R5 ;  /* 0x0000000100009824 */ /* 0x000fe200078e0a05 */
[----:B------:R-:W-:Y:S01]  /*24a0*/  ISETP.GE.AND P1, PT, R28, RZ, PT ;  /* 0x000000ff1c00720c */ /* 0x000fe20003f26270 */
[----:B------:R-:W-:-:S02]  /*24b0*/  IMAD.MOV.U32 R28, RZ, RZ, R14 ;  /* 0x000000ffff1c7224 */ /* 0x000fc400078e000e */
[----:B------:R-:W-:-:S04]  /*24c0*/  IMAD.HI.U32 R14, R4, R11, RZ ;  /* 0x0000000b040e7227 */ /* 0x000fc800078e00ff */
[----:B------:R-:W-:-:S04]  /*24d0*/  IMAD.MOV R14, RZ, RZ, -R14 ;  /* 0x000000ffff0e7224 */ /* 0x000fc800078e0a0e */
[----:B------:R-:W-:Y:S02]  /*24e0*/  IMAD R11, R5, R14, R11 ;  /* 0x0000000e050b7224 */ /* 0x000fe400078e020b */
[----:B--2---:R-:W-:Y:S02]  /*24f0*/  IMAD.MOV.U32 R12, RZ, RZ, R2 ;  /* 0x000000ffff0c7224 */ /* 0x004fe400078e0002 */
[----:B------:R-:W2:Y:S02]  /*2500*/  LDL R2, [R1+0xc4] ;  /* 0x0000c40001027983 */ /* 0x000ea40000100800 */
[----:B------:R-:W-:-:S05]  /*2510*/  @!P5 IMAD.MOV R12, RZ, RZ, -R12 ;  /* 0x000000ffff0cd224 */ /* 0x000fca00078e0a0c */
[----:B------:R0:W-:Y:S04]  /*2520*/  STL [R1+0x228], R12 ;  /* 0x0002280c01007387 */ /* 0x0001e80000100800 */
[----:B0-----:R-:W4:Y:S04]  /*2530*/  LDL.LU R12, [R1+0xbc] ;  /* 0x0000bc00010c7983 */ /* 0x001f280000300800 */
[----:B------:R0:W-:Y:S04]  /*2540*/  STL [R1+0x224], R9 ;  /* 0x0002240901007387 */ /* 0x0001e80000100800 */
[----:B------:R1:W-:Y:S01]  /*2550*/  STL [R1+0x137c], R15 ;  /* 0x00137c0f01007387 */ /* 0x0003e20000100800 */
[----:B0-----:R-:W-:-:S03]  /*2560*/  IMAD.MOV.U32 R9, RZ, RZ, R0 ;  /* 0x000000ffff097224 */ /* 0x001fc600078e0000 */
[----:B-1----:R-:W3:Y:S01]  /*2570*/  LDL R15, [R1+0xc8] ;  /* 0x0000c800010f7983 */ /* 0x002ee20000100800 */
[----:B------:R-:W-:-:S05]  /*2580*/  @!P2 IMAD.MOV R9, RZ, RZ, -R9 ;  /* 0x000000ffff09a224 */ /* 0x000fca00078e0a09 */
[----:B------:R-:W-:Y:S04]  /*2590*/  STL [R1+0x220], R9 ;  /* 0x0002200901007387 */ /* 0x000fe80000100800 */
[----:B------:R-:W3:Y:S01]  /*25a0*/  LDL R14, [R1+0xd4] ;  /* 0x0000d400010e7983 */ /* 0x000ee20000100800 */
[C---:B------:R-:W-:Y:S02]  /*25b0*/  ISETP.GT.U32.AND P6, PT, R5.reuse, R6, PT ;  /* 0x000000060500720c */ /* 0x040fe40003fc4070 */
[C---:B------:R-:W-:Y:S02]  /*25c0*/  ISETP.GT.U32.AND P2, PT, R5.reuse, R8, PT ;  /* 0x000000080500720c */ /* 0x040fe40003f44070 */
[----:B------:R-:W-:-:S09]  /*25d0*/  ISETP.GT.U32.AND P5, PT, R5, R13, PT ;  /* 0x0000000d0500720c */ /* 0x000fd20003fa4070 */
[--C-:B------:R-:W-:Y:S02]  /*25e0*/  @!P6 IMAD.IADD R6, R6, 0x1, -R5.reuse ;  /* 0x000000010606e824 */ /* 0x100fe400078e0a05 */
[----:B------:R-:W-:-:S03]  /*25f0*/  @!P2 IMAD.IADD R8, R8, 0x1, -R5 ;  /* 0x000000010808a824 */ /* 0x000fc600078e0a05 */
[C---:B------:R-:W-:Y:S02]  /*2600*/  ISETP.GT.U32.AND P4, PT, R5.reuse, R6, PT ;  /* 0x000000060500720c */ /* 0x040fe40003f84070 */
[----:B------:R-:W-:Y:S01]  /*2610*/  ISETP.GT.U32.AND P2, PT, R5, R8, PT ;  /* 0x000000080500720c */ /* 0x000fe20003f44070 */
[----:B------:R-:W-:-:S10]  /*2620*/  @!P5 IMAD.IADD R13, R13, 0x1, -R5 ;  /* 0x000000010d0dd824 */ /* 0x000fd400078e0a05 */
[--C-:B------:R-:W-:Y:S02]  /*2630*/  @!P4 IMAD.IADD R6, R6, 0x1, -R5.reuse ;  /* 0x000000010606c824 */ /* 0x100fe400078e0a05 */
[----:B------:R-:W-:Y:S01]  /*2640*/  @!P2 IMAD.IADD R8, R8, 0x1, -R5 ;  /* 0x000000010808a824 */ /* 0x000fe200078e0a05 */
[----:B--2---:R-:W-:Y:S02]  /*2650*/  IABS R2, R2 ;  /* 0x0000000200027213 */ /* 0x004fe40000000000 */
[----:B----4-:R-:W-:-:S03]  /*2660*/  ISETP.GE.AND P4, PT, R12, RZ, PT ;  /* 0x000000ff0c00720c */ /* 0x010fc60003f86270 */
[----:B------:R-:W-:-:S04]  /*2670*/  IMAD.HI.U32 R12, R4, R2, RZ ;  /* 0x00000002040c7227 */ /* 0x000fc800078e00ff */
[----:B------:R-:W-:Y:S01]  /*2680*/  IMAD.MOV R12, RZ, RZ, -R12 ;  /* 0x000000ffff0c7224 */ /* 0x000fe200078e0a0c */
[----:B---3--:R-:W-:Y:S01]  /*2690*/  IABS R0, R15 ;  /* 0x0000000f00007213 */ /* 0x008fe20000000000 */
[----:B------:R-:W-:Y:S02]  /*26a0*/  IMAD.MOV.U32 R15, RZ, RZ, R13 ;  /* 0x000000ffff0f7224 */ /* 0x000fe400078e000d */
[----:B------:R-:W2:Y:S02]  /*26b0*/  LDL.LU R13, [R1+0xc0] ;  /* 0x0000c000010d7983 */ /* 0x000ea40000300800 */
[----:B------:R-:W-:Y:S02]  /*26c0*/  @!P3 IMAD.MOV R15, RZ, RZ, -R15 ;  /* 0x000000ffff0fb224 */ /* 0x000fe400078e0a0f */
[----:B------:R-:W-:-:S03]  /*26d0*/  IMAD R2, R5, R12, R2 ;  /* 0x0000000c05027224 */ /* 0x000fc600078e0202 */
[----:B------:R0:W-:Y:S01]  /*26e0*/  STL [R1+0x21c], R15 ;  /* 0x00021c0f01007387 */ /* 0x0001e20000100800 */
[----:B------:R-:W-:-:S03]  /*26f0*/  IABS R12, R14 ;  /* 0x0000000e000c7213 */ /* 0x000fc60000000000 */
[----:B0-----:R-:W3:Y:S04]  /*2700*/  LDL.LU R15, [R1+0x137c] ;  /* 0x00137c00010f7983 */ /* 0x001ee80000300800 */
[----:B------:R-:W4:Y:S04]  /*2710*/  LDL R14, [R1+0xd8] ;  /* 0x0000d800010e7983 */ /* 0x000f280000100800 */
[----:B------:R0:W-:Y:S04]  /*2720*/  STL [R1+0x1374], R8 ;  /* 0x0013740801007387 */ /* 0x0001e80000100800 */
[----:B0-----:R-:W2:Y:S01]  /*2730*/  LDL.LU R8, [R1+0xc4] ;  /* 0x0000c40001087983 */ /* 0x001ea20000300800 */
[----:B------:R-:W-:Y:S01]  /*2740*/  ISETP.GT.U32.AND P5, PT, R5, R11, PT ;  /* 0x0000000b0500720c */ /* 0x000fe20003fa4070 */
[----:B------:R-:W-:-:S12]  /*2750*/  IMAD.HI.U32 R9, R4, R0, RZ ;  /* 0x0000000004097227 */ /* 0x000fd800078e00ff */
[----:B------:R-:W-:-:S05]  /*2760*/  @!P5 IMAD.IADD R11, R11, 0x1, -R5 ;  /* 0x000000010b0bd824 */ /* 0x000fca00078e0a05 */
[----:B------:R-:W-:Y:S01]  /*2770*/  ISETP.GT.U32.AND P3, PT, R5, R11, PT ;  /* 0x0000000b0500720c */ /* 0x000fe20003f64070 */
[----:B------:R-:W-:-:S04]  /*2780*/  IMAD.MOV R9, RZ, RZ, -R9 ;  /* 0x000000ffff097224 */ /* 0x000fc800078e0a09 */
[----:B------:R-:W-:-:S08]  /*2790*/  IMAD R0, R5, R9, R0 ;  /* 0x0000000905007224 */ /* 0x000fd000078e0200 */
[----:B------:R-:W-:-:S05]  /*27a0*/  @!P3 IMAD.IADD R11, R11, 0x1, -R5 ;  /* 0x000000010b0bb824 */ /* 0x000fca00078e0a05 */
[----:B------:R0:W-:Y:S04]  /*27b0*/  STL [R1+0x1378], R11 ;  /* 0x0013780b01007387 */ /* 0x0001e80000100800 */
[----:B0-----:R-:W4:Y:S01]  /*27c0*/  LDL.LU R11, [R1+0xc8] ;  /* 0x0000c800010b7983 */ /* 0x001f220000300800 */
[----:B---3--:R-:W-:Y:S02]  /*27d0*/  IABS R9, R15 ;  /* 0x0000000f00097213 */ /* 0x008fe40000000000 */
[----:B--2---:R-:W-:Y:S01]  /*27e0*/  ISETP.GE.AND P3, PT, R8, RZ, PT ;  /* 0x000000ff0800720c */ /* 0x004fe20003f66270 */
[----:B------:R-:W-:Y:S02]  /*27f0*/  IMAD.MOV.U32 R8, RZ, RZ, R15 ;  /* 0x000000ffff087224 */ /* 0x000fe400078e000f */
[----:B------:R-:W-:-:S04]  /*2800*/  IMAD.HI.U32 R15, R4, R9, RZ ;  /* 0x00000009040f7227 */ /* 0x000fc800078e00ff */
[----:B------:R-:W-:-:S04]  /*2810*/  IMAD.MOV R15, RZ, RZ, -R15 ;  /* 0x000000ffff0f7224 */ /* 0x000fc800078e0a0f */
[C---:B------:R-:W-:Y:S02]  /*2820*/  IMAD R9, R5.reuse, R15, R9 ;  /* 0x0000000f05097224 */ /* 0x040fe400078e0209 */
[----:B------:R-:W2:Y:S01]  /*2830*/  LDL.LU R15, [R1+0xdc] ;  /* 0x0000dc00010f7983 */ /* 0x000ea20000300800 */
[----:B------:R-:W-:Y:S02]  /*2840*/  ISETP.GT.U32.AND P6, PT, R5, R7, PT ;  /* 0x000000070500720c */ /* 0x000fe40003fc4070 */
[----:B------:R-:W-:Y:S02]  /*2850*/  IABS R10, R10 ;  /* 0x0000000a000a7213 */ /* 0x000fe40000000000 */
[----:B------:R-:W-:-:S03]  /*2860*/  ISETP.GE.AND P5, PT, R13, RZ, PT ;  /* 0x000000ff0d00720c */ /* 0x000fc60003fa6270 */
[----:B------:R-:W-:Y:S01]  /*2870*/  IMAD.HI.U32 R13, R4, R10, RZ ;  /* 0x0000000a040d7227 */ /* 0x000fe200078e00ff */
[----:B------:R-:W-:-:S05]  /*2880*/  ISETP.GT.U32.AND P2, PT, R5, R0, PT ;  /* 0x000000000500720c */ /* 0x000fca0003f44070 */
[----:B------:R-:W-:Y:S02]  /*2890*/  @!P6 IMAD.IADD R7, R7, 0x1, -R5 ;  /* 0x000000010707e824 */ /* 0x000fe400078e0a05 */
[----:B------:R-:W-:-:S03]  /*28a0*/  IMAD.MOV R13, RZ, RZ, -R13 ;  /* 0x000000ffff0d7224 */ /* 0x000fc600078e0a0d */
[C---:B------:R-:W-:Y:S01]  /*28b0*/  ISETP.GT.U32.AND P6, PT, R5.reuse, R7, PT ;  /* 0x000000070500720c */ /* 0x040fe20003fc4070 */
[----:B------:R-:W-:Y:S02]  /*28c0*/  IMAD R10, R5, R13, R10 ;  /* 0x0000000d050a7224 */ /* 0x000fe400078e020a */
[----:B------:R-:W-:-:S04]  /*28d0*/  IMAD.HI.U32 R13, R4, R12, RZ ;  /* 0x0000000c040d7227 */ /* 0x000fc800078e00ff */
[----:B------:R-:W-:Y:S02]  /*28e0*/  IMAD.MOV R13, RZ, RZ, -R13 ;  /* 0x000000ffff0d7224 */ /* 0x000fe400078e0a0d */
[--C-:B------:R-:W-:Y:S02]  /*28f0*/  @!P2 IMAD.IADD R0, R0, 0x1, -R5.reuse ;  /* 0x000000010000a824 */ /* 0x100fe400078e0a05 */
[----:B------:R-:W-:Y:S02]  /*2900*/  IMAD R13, R5, R13, R12 ;  /* 0x0000000d050d7224 */ /* 0x000fe400078e020c */
[----:B------:R-:W-:Y:S01]  /*2910*/  @!P6 IMAD.IADD R7, R7, 0x1, -R5 ;  /* 0x000000010707e824 */ /* 0x000fe200078e0a05 */
[----:B----4-:R-:W-:Y:S01]  /*2920*/  ISETP.GE.AND P2, PT, R11, RZ, PT ;  /* 0x000000ff0b00720c */ /* 0x010fe20003f46270 */
[----:B------:R-:W-:-:S04]  /*2930*/  IMAD.MOV.U32 R11, RZ, RZ, R6 ;  /* 0x000000ffff0b7224 */ /* 0x000fc800078e0006 */
[----:B------:R-:W-:Y:S01]  /*2940*/  @!P1 IMAD.MOV R11, RZ, RZ, -R11 ;  /* 0x000000ffff0b9224 */ /* 0x000fe200078e0a0b */
[----:B--2---:R-:W-:Y:S01]  /*2950*/  IABS R12, R15 ;  /* 0x0000000f000c7213 */ /* 0x004fe20000000000 */
[----:B------:R0:W-:Y:S02]  /*2960*/  STL [R1+0x1370], R15 ;  /* 0x0013700f01007387 */ /* 0x0001e40000100800 */
[----:B0-----:R-:W-:Y:S02]  /*2970*/  IMAD.MOV.U32 R15, RZ, RZ, R8 ;  /* 0x000000ffff0f7224 */ /* 0x001fe400078e0008 */
[----:B------:R-:W-:Y:S02]  /*2980*/  IMAD.MOV.U32 R8, RZ, RZ, R7 ;  /* 0x000000ffff087224 */ /* 0x000fe400078e0007 */
[----:B------:R-:W2:Y:S02]  /*2990*/  LDL.LU R7, [R1+0xcc] ;  /* 0x0000cc0001077983 */ /* 0x000ea40000300800 */
[----:B------:R-:W-:-:S02]  /*29a0*/  @!P0 IMAD.MOV R8, RZ, RZ, -R8 ;  /* 0x000000ffff088224 */ /* 0x000fc400078e0a08 */
[----:B------:R0:W-:Y:S04]  /*29b0*/  STL [R1+0x1c0], R11 ;  /* 0x0001c00b01007387 */ /* 0x0001e80000100800 */
[----:B0-----:R-:W3:Y:S04]  /*29c0*/  LDL.LU R11, [R1+0x1378] ;  /* 0x00137800010b7983 */ /* 0x001ee80000300800 */
[----:B------:R0:W-:Y:S04]  /*29d0*/  STL [R1+0x1bc], R8 ;  /* 0x0001bc0801007387 */ /* 0x0001e80000100800 */
[----:B0-----:R-:W4:Y:S01]  /*29e0*/  LDL.LU R8, [R1+0x1374] ;  /* 0x0013740001087983 */ /* 0x001f220000300800 */
[----:B------:R-:W-:-:S02]  /*29f0*/  ISETP.GT.U32.AND P6, PT, R5, R2, PT ;  /* 0x000000020500720c */ /* 0x000fc40003fc4070 */
[----:B------:R-:W-:Y:S02]  /*2a00*/  ISETP.GT.U32.AND P0, PT, R5, R0, PT ;  /* 0x000000000500720c */ /* 0x000fe40003f04070 */
[----:B------:R-:W-:-:S09]  /*2a10*/  IABS R14, R14 ;  /* 0x0000000e000e7213 */ /* 0x000fd20000000000 */
[----:B------:R-:W-:-:S05]  /*2a20*/  @!P6 IMAD.IADD R2, R2, 0x1, -R5 ;  /* 0x000000010202e824 */ /* 0x000fca00078e0a05 */
[----:B------:R-:W-:Y:S01]  /*2a30*/  ISETP.GT.U32.AND P1, PT, R5, R2, PT ;  /* 0x000000020500720c */ /* 0x000fe20003f24070 */
[----:B------:R-:W-:-:S04]  /*2a40*/  IMAD.HI.U32 R6, R4, R14, RZ ;  /* 0x0000000e04067227 */ /* 0x000fc800078e00ff */
[----:B------:R-:W-:Y:S02]  /*2a50*/  IMAD.MOV R6, RZ, RZ, -R6 ;  /* 0x000000ffff067224 */ /* 0x000fe400078e0a06 */
[----:B------:R-:W-:Y:S01]  /*2a60*/  @!P0 IMAD.IADD R0, R0, 0x1, -R5 ;  /* 0x0000000100008824 */ /* 0x000fe200078e0a05 */
[----:B------:R-:W-:Y:S01]  /*2a70*/  ISETP.GE.AND P0, PT, R15, RZ, PT ;  /* 0x000000ff0f00720c */ /* 0x000fe20003f06270 */
[----:B------:R-:W-:-:S04]  /*2a80*/  IMAD R6, R5, R6, R14 ;  /* 0x0000000605067224 */ /* 0x000fc800078e020e */
[----:B------:R-:W-:-:S04]  /*2a90*/  @!P1 IMAD.IADD R2, R2, 0x1, -R5 ;  /* 0x0000000102029824 */ /* 0x000fc800078e0a05 */
[----:B------:R-:W-:Y:S02]  /*2aa0*/  IMAD.MOV.U32 R15, RZ, RZ, R2 ;  /* 0x000000ffff0f7224 */ /* 0x000fe400078e0002 */
[----:B---3--:R-:W-:Y:S02]  /*2ab0*/  @!P5 IMAD.MOV R11, RZ, RZ, -R11 ;  /* 0x000000ffff0bd224 */ /* 0x008fe400078e0a0b */
[----:B----4-:R-:W-:-:S05]  /*2ac0*/  @!P4 IMAD.MOV R8, RZ, RZ, -R8 ;  /* 0x000000ffff08c224 */ /* 0x010fca00078e0a08 */
[----:B------:R-:W-:Y:S04]  /*2ad0*/  STL [R1+0x214], R8 ;  /* 0x0002140801007387 */ /* 0x000fe80000100800 */
[----:B------:R0:W-:Y:S04]  /*2ae0*/  STL [R1+0x210], R11 ;  /* 0x0002100b01007387 */ /* 0x0001e80000100800 */
[----:B0-----:R-:W3:Y:S04]  /*2af0*/  LDL.LU R11, [R1+0xd8] ;  /* 0x0000d800010b7983 */ /* 0x001ee80000300800 */
[----:B------:R-:W4:Y:S04]  /*2b00*/  LDL R8, [R1+0xe8] ;  /* 0x0000e80001087983 */ /* 0x000f280000100800 */
[----:B------:R-:W2:Y:S04]  /*2b10*/  LDL R14, [R1+0xe4] ;  /* 0x0000e400010e7983 */ /* 0x000ea80000100800 */
[----:B------:R-:W2:Y:S01]  /*2b20*/  LDL.LU R2, [R1+0xd4] ;  /* 0x0000d40001027983 */ /* 0x000ea20000300800 */
[----:B------:R-:W-:Y:S01]  /*2b30*/  ISETP.GT.U32.AND P4, PT, R5, R9, PT ;  /* 0x000000090500720c */ /* 0x000fe20003f84070 */
[----:B------:R-:W-:-:S05]  /*2b40*/  @!P3 IMAD.MOV R15, RZ, RZ, -R15 ;  /* 0x000000ffff0fb224 */ /* 0x000fca00078e0a0f */
[----:B------:R0:W-:Y:S07]  /*2b50*/  STL [R1+0x20c], R15 ;  /* 0x00020c0f01007387 */ /* 0x0001ee0000100800 */
[----:B------:R-:W-:Y:S01]  /*2b60*/  @!P4 IMAD.IADD R9, R9, 0x1, -R5 ;  /* 0x000000010909c824 */ /* 0x000fe200078e0a05 */
[----:B0-----:R-:W3:Y:S01]  /*2b70*/  LDL.LU R15, [R1+0x1370] ;  /* 0x00137000010f7983 */ /* 0x001ee20000300800 */
[----:B--2---:R-:W-:Y:S02]  /*2b80*/  ISETP.GE.AND P4, PT, R2, RZ, PT ;  /* 0x000000ff0200720c */ /* 0x004fe40003f86270 */
[----:B------:R-:W-:-:S02]  /*2b90*/  IABS R2, R14 ;  /* 0x0000000e00027213 */ /* 0x000fc40000000000 */
[----:B------:R-:W2:Y:S01]  /*2ba0*/  LDL.LU R14, [R1+0xf0] ;  /* 0x0000f000010e7983 */ /* 0x000ea20000300800 */
[C---:B------:R-:W-:Y:S02]  /*2bb0*/  ISETP.GT.U32.AND P6, PT, R5.reuse, R10, PT ;  /* 0x0000000a0500720c */ /* 0x040fe40003fc4070 */
[C---:B------:R-:W-:Y:S02]  /*2bc0*/  ISETP.GT.U32.AND P1, PT, R5.reuse, R13, PT ;  /* 0x0000000d0500720c */ /* 0x040fe40003f24070 */
[----:B------:R-:W-:-:S09]  /*2bd0*/  ISETP.GT.U32.AND P3, PT, R5, R9, PT ;  /* 0x000000090500720c */ /* 0x000fd20003f64070 */
[----:B------:R-:W-:-:S05]  /*2be0*/  @!P6 IMAD.IADD R10, R10, 0x1, -R5 ;  /* 0x000000010a0ae824 */ /* 0x000fca00078e0a05 */
[----:B------:R-:W-:Y:S01]  /*2bf0*/  ISETP.GT.U32.AND P6, PT, R5, R10, PT ;  /* 0x0000000a0500720c */ /* 0x000fe20003fc4070 */
[----:B------:R-:W-:Y:S01]  /*2c00*/  @!P1 IMAD.IADD R13, R13, 0x1, -R5 ;  /* 0x000000010d0d9824 */ /* 0x000fe200078e0a05 */
[----:B------:R-:W-:Y:S01]  /*2c10*/  ISETP.GE.AND P5, PT, R7, RZ, PT ;  /* 0x000000ff0700720c */ /* 0x000fe20003fa6270 */
[----:B------:R-:W-:Y:S01]  /*2c20*/  IMAD.HI.U32 R7, R4, R12, RZ ;  /* 0x0000000c04077227 */ /* 0x000fe200078e00ff */
[----:B---3--:R-:W-:-:S03]  /*2c30*/  ISETP.GE.AND P1, PT, R11, RZ, PT ;  /* 0x000000ff0b00720c */ /* 0x008fc60003f26270 */
[----:B------:R-:W-:Y:S02]  /*2c40*/  IMAD.MOV.U32 R11, RZ, RZ, R0 ;  /* 0x000000ffff0b7224 */ /* 0x000fe400078e0000 */
[----:B------:R-:W-:Y:S02]  /*2c50*/  IMAD.MOV R7, RZ, RZ, -R7 ;  /* 0x000000ffff077224 */ /* 0x000fe400078e0a07 */
[----:B------:R-:W-:Y:S02]  /*2c60*/  @!P2 IMAD.MOV R11, RZ, RZ, -R11 ;  /* 0x000000ffff0ba224 */ /* 0x000fe400078e0a0b */
[--C-:B------:R-:W-:Y:S02]  /*2c70*/  @!P6 IMAD.IADD R10, R10, 0x1, -R5.reuse ;  /* 0x000000010a0ae824 */ /* 0x100fe400078e0a05 */
[----:B------:R-:W-:Y:S02]  /*2c80*/  IMAD R7, R5, R7, R12 ;  /* 0x0000000705077224 */ /* 0x000fe400078e020c */
[----:B------:R-:W-:-:S02]  /*2c90*/  @!P3 IMAD.IADD R9, R9, 0x1, -R5 ;  /* 0x000000010909b824 */ /* 0x000fc400078e0a05 */
[----:B------:R-:W-:Y:S01]  /*2ca0*/  IMAD.HI.U32 R0, R4, R2, RZ ;  /* 0x0000000204007227 */ /* 0x000fe200078e00ff */
[----:B--2---:R0:W-:Y:S04]  /*2cb0*/  STL [R1+0x1368], R14 ;  /* 0x0013680e01007387 */ /* 0x0041e80000100800 */
[----:B------:R1:W-:Y:S04]  /*2cc0*/  STL [R1+0x136c], R2 ;  /* 0x00136c0201007387 */ /* 0x0003e80000100800 */
[----:B0-----:R-:W2:Y:S04]  /*2cd0*/  LDL.LU R14, [R1+0xe4] ;  /* 0x0000e400010e7983 */ /* 0x001ea80000300800 */
[----:B------:R-:W3:Y:S01]  /*2ce0*/  LDL.LU R12, [R1+0xec] ;  /* 0x0000ec00010c7983 */ /* 0x000ee20000300800 */
[----:B-1----:R-:W-:-:S03]  /*2cf0*/  IMAD.MOV.U32 R2, RZ, RZ, R9 ;  /* 0x000000ffff027224 */ /* 0x002fc600078e0009 */
[----:B------:R0:W-:Y:S01]  /*2d00*/  STL [R1+0x1ac], R11 ;  /* 0x0001ac0b01007387 */ /* 0x0001e20000100800 */
[----:B------:R-:W-:Y:S02]  /*2d10*/  @!P0 IMAD.MOV R2, RZ, RZ, -R2 ;  /* 0x000000ffff028224 */ /* 0x000fe400078e0a02 */
[----:B0-----:R-:W-:Y:S02]  /*2d20*/  IMAD.MOV.U32 R11, RZ, RZ, R10 ;  /* 0x000000ffff0b7224 */ /* 0x001fe400078e000a */
[----:B------:R-:W3:Y:S02]  /*2d30*/  LDL.LU R10, [R1+0xe8] ;  /* 0x0000e800010a7983 */ /* 0x000ee40000300800 */
[----:B------:R-:W-:Y:S01]  /*2d40*/  @!P5 IMAD.MOV R11, RZ, RZ, -R11 ;  /* 0x000000ffff0bd224 */ /* 0x000fe200078e0a0b */
[----:B------:R-:W-:-:S04]  /*2d50*/  ISETP.GE.AND P5, PT, R15, RZ, PT ;  /* 0x000000ff0f00720c */ /* 0x000fc80003fa6270 */
[----:B------:R0:W-:Y:S04]  /*2d60*/  STL [R1+0x1a8], R11 ;  /* 0x0001a80b01007387 */ /* 0x0001e80000100800 */
[----:B------:R-:W3:Y:S04]  /*2d70*/  LDL R15, [R1+0xf8] ;  /* 0x0000f800010f7983 */ /* 0x000ee80000100800 */
[----:B0-----:R-:W3:Y:S04]  /*2d80*/  LDL R11, [R1+0xf4] ;  /* 0x0000f400010b7983 */ /* 0x001ee80000100800 */
[----:B------:R0:W-:Y:S04]  /*2d90*/  STL [R1+0x208], R2 ;  /* 0x0002080201007387 */ /* 0x0001e80000100800 */
[----:B0-----:R-:W3:Y:S01]  /*2da0*/  LDL.LU R2, [R1+0x136c] ;  /* 0x00136c0001027983 */ /* 0x001ee20000300800 */
[----:B------:R-:W-:-:S02]  /*2db0*/  ISETP.GT.U32.AND P6, PT, R5, R6, PT ;  /* 0x000000060500720c */ /* 0x000fc40003fc4070 */
[----:B--2---:R-:W-:Y:S02]  /*2dc0*/  ISETP.GE.AND P0, PT, R14, RZ, PT ;  /* 0x000000ff0e00720c */ /* 0x004fe40003f06270 */
[----:B------:R-:W2:Y:S09]  /*2dd0*/  LDL.LU R14, [R1+0x1368] ;  /* 0x00136800010e7983 */ /* 0x000eb20000300800 */
[----:B------:R-:W-:Y:S01]  /*2de0*/  @!P6 IMAD.IADD R6, R6, 0x1, -R5 ;  /* 0x000000010606e824 */ /* 0x000fe200078e0a05 */
[----:B------:R-:W-:-:S04]  /*2df0*/  ISETP.GT.U32.AND P2, PT, R5, R13, PT ;  /* 0x0000000d0500720c */ /* 0x000fc80003f44070 */
[C---:B------:R-:W-:Y:S01]  /*2e00*/  ISETP.GT.U32.AND P6, PT, R5.reuse, R6, PT ;  /* 0x000000060500720c */ /* 0x040fe20003fc4070 */
[----:B------:R-:W-:Y:S01]  /*2e10*/  IMAD.MOV R0, RZ, RZ, -R0 ;  /* 0x000000ffff007224 */ /* 0x000fe200078e0a00 */
[----:B----4-:R-:W-:Y:S02]  /*2e20*/  IABS R8, R8 ;  /* 0x0000000800087213 */ /* 0x010fe40000000000 */
[----:B------:R-:W-:-:S03]  /*2e30*/  ISETP.GT.U32.AND P3, PT, R5, R7, PT ;  /* 0x000000070500720c */ /* 0x000fc60003f64070 */
[----:B------:R-:W-:-:S06]  /*2e40*/  IMAD.HI.U32 R9, R4, R8, RZ ;  /* 0x0000000804097227 */ /* 0x000fcc00078e00ff */
[--C-:B------:R-:W-:Y:S02]  /*2e50*/  @!P6 IMAD.IADD R6, R6, 0x1, -R5.reuse ;  /* 0x000000010606e824 */ /* 0x100fe400078e0a05 */
[----:B------:R-:W-:Y:S01]  /*2e60*/  @!P2 IMAD.IADD R13, R13, 0x1, -R5 ;  /* 0x000000010d0da824 */ /* 0x000fe200078e0a05 */
[----:B---3--:R-:W-:Y:S01]  /*2e70*/  ISETP.GE.AND P2, PT, R10, RZ, PT ;  /* 0x000000ff0a00720c */ /* 0x008fe20003f46270 */
[----:B------:R-:W-:-:S04]  /*2e80*/  IMAD.MOV R10, RZ, RZ, -R9 ;  /* 0x000000ffff0a7224 */ /* 0x000fc800078e0a09 */
[----:B------:R-:W-:Y:S02]  /*2e90*/  IMAD R10, R5, R10, R8 ;  /* 0x0000000a050a7224 */ /* 0x000fe400078e0208 */
[----:B------:R-:W-:Y:S01]  /*2ea0*/  @!P3 IMAD.IADD R7, R7, 0x1, -R5 ;  /* 0x000000010707b824 */ /* 0x000fe200078e0a05 */
[----:B------:R-:W-:Y:S01]  /*2eb0*/  IABS R8, R11 ;  /* 0x0000000b00087213 */ /* 0x000fe20000000000 */
[----:B------:R-:W-:-:S05]  /*2ec0*/  IMAD R0, R5, R0, R2 ;  /* 0x0000000005007224 */ /* 0x000fca00078e0202 */
[----:B------:R-:W-:Y:S02]  /*2ed0*/  ISETP.GT.U32.AND P6, PT, R5, R0, PT ;  /* 0x000000000500720c */ /* 0x000fe40003fc4070 */
[----:B------:R-:W-:Y:S01]  /*2ee0*/  IABS R11, R15 ;  /* 0x0000000f000b7213 */ /* 0x000fe20000000000 */
[----:B------:R-:W-:-:S04]  /*2ef0*/  IMAD.MOV.U32 R15, RZ, RZ, R13 ;  /* 0x000000ffff0f7224 */ /* 0x000fc800078e000d */
[----:B------:R-:W-:Y:S01]  /*2f00*/  @!P4 IMAD.MOV R15, RZ, RZ, -R15 ;  /* 0x000000ffff0fc224 */ /* 0x000fe200078e0a0f */
[----:B------:R-:W-:-:S05]  /*2f10*/  ISETP.GT.U32.AND P4, PT, R5, R7, PT ;  /* 0x000000070500720c */ /* 0x000fca0003f84070 */
[----:B------:R-:W-:Y:S01]  /*2f20*/  @!P6 IMAD.IADD R0, R0, 0x1, -R5 ;  /* 0x000000010000e824 */ /* 0x000fe200078e0a05 */
[----:B------:R0:W-:Y:S04]  /*2f30*/  STL [R1+0x1a0], R15 ;  /* 0x0001a00f01007387 */ /* 0x0001e80000100800 */
[----:B------:R-:W-:Y:S02]  /*2f40*/  ISETP.GT.U32.AND P6, PT, R5, R0, PT ;  /* 0x000000000500720c */ /* 0x000fe40003fc4070 */
[----:B------:R-:W-:Y:S01]  /*2f50*/  IABS R9, R12 ;  /* 0x0000000c00097213 */ /* 0x000fe20000000000 */
[----:B0-----:R-:W-:-:S04]  /*2f60*/  IMAD.MOV.U32 R15, RZ, RZ, R6 ;  /* 0x000000ffff0f7224 */ /* 0x001fc800078e0006 */
[----:B------:R-:W-:Y:S01]  /*2f70*/  @!P1 IMAD.MOV R15, RZ, RZ, -R15 ;  /* 0x000000ffff0f9224 */ /* 0x000fe200078e0a0f */
[----:B------:R-:W-:Y:S01]  /*2f80*/  ISETP.GT.U32.AND P1, PT, R5, R10, PT ;  /* 0x0000000a0500720c */ /* 0x000fe20003f24070 */
[----:B------:R-:W-:-:S04]  /*2f90*/  IMAD.HI.U32 R13, R4, R9, RZ ;  /* 0x00000009040d7227 */ /* 0x000fc800078e00ff */
[--C-:B------:R-:W-:Y:S02]  /*2fa0*/  @!P4 IMAD.IADD R7, R7, 0x1, -R5.reuse ;  /* 0x000000010707c824 */ /* 0x100fe400078e0a05 */
[----:B------:R-:W-:Y:S02]  /*2fb0*/  @!P6 IMAD.IADD R0, R0, 0x1, -R5 ;  /* 0x000000010000e824 */ /* 0x000fe400078e0a05 */
[----:B------:R-:W-:Y:S02]  /*2fc0*/  @!P5 IMAD.MOV R7, RZ, RZ, -R7 ;  /* 0x000000ffff07d224 */ /* 0x000fe400078e0a07 */
[----:B------:R-:W-:Y:S02]  /*2fd0*/  IMAD.MOV R6, RZ, RZ, -R13 ;  /* 0x000000ffff067224 */ /* 0x000fe400078e0a0d */
[----:B------:R-:W3:Y:S01]  /*2fe0*/  LDL R13, [R1+0xfc] ;  /* 0x0000fc00010d7983 */ /* 0x000ee20000100800 */
[----:B------:R-:W-:-:S03]  /*2ff0*/  @!P0 IMAD.MOV R0, RZ, RZ, -R0 ;  /* 0x000000ffff008224 */ /* 0x000fc600078e0a00 */
[----:B------:R0:W-:Y:S01]  /*3000*/  STL [R1+0x19c], R15 ;  /* 0x00019c0f01007387 */ /* 0x0001e20000100800 */
[----:B------:R-:W-:-:S03]  /*3010*/  @!P1 IMAD.IADD R10, R10, 0x1, -R5 ;  /* 0x000000010a0a9824 */ /* 0x000fc600078e0a05 */
[----:B0-----:R-:W4:Y:S04]  /*3020*/  LDL R15, [R1+0x100] ;  /* 0x00010000010f7983 */ /* 0x001f280000100800 */
[----:B------:R0:W-:Y:S04]  /*3030*/  STL [R1+0x198], R7 ;  /* 0x0001980701007387 */ /* 0x0001e80000100800 */
[----:B0-----:R-:W3:Y:S04]  /*3040*/  LDL R7, [R1+0x104] ;  /* 0x0001040001077983 */ /* 0x001ee80000100800 */
[----:B------:R-:W-:Y:S01]  /*3050*/  STL [R1+0x194], R0 ;  /* 0x0001940001007387 */ /* 0x000fe20000100800 */
[----:B--2---:R-:W-:-:S02]  /*3060*/  IABS R2, R14 ;  /* 0x0000000e00027213 */ /* 0x004fc40000000000 */
[----:B------:R-:W-:Y:S02]  /*3070*/  ISETP.GE.AND P1, PT, R14, RZ, PT ;  /* 0x000000ff0e00720c */ /* 0x000fe40003f26270 */
[----:B------:R-:W2:Y:S01]  /*3080*/  LDL.LU R14, [R1+0x10c] ;  /* 0x00010c00010e7983 */ /* 0x000ea20000300800 */
[----:B------:R-:W-:Y:S02]  /*3090*/  IMAD R6, R5, R6, R9 ;  /* 0x0000000605067224 */ /* 0x000fe400078e0209 */
[----:B------:R-:W-:-:S04]  /*30a0*/  IMAD.HI.U32 R9, R4, R8, RZ ;  /* 0x0000000804097227 */ /* 0x000fc800078e00ff */
[----:B------:R-:W-:-:S04]  /*30b0*/  IMAD.MOV R9, RZ, RZ, -R9 ;  /* 0x000000ffff097224 */ /* 0x000fc800078e0a09 */
[----:B------:R-:W-:Y:S01]  /*30c0*/  IMAD R8, R5, R9, R8 ;  /* 0x0000000905087224 */ /* 0x000fe200078e0208 */
[----:B----4-:R-:W-:Y:S01]  /*30d0*/  IABS R9, R15 ;  /* 0x0000000f00097213 */ /* 0x010fe20000000000 */
[----:B------:R-:W-:Y:S01]  /*30e0*/  IMAD.MOV.U32 R15, RZ, RZ, R28 ;  /* 0x000000ffff0f7224 */ /* 0x000fe200078e001c */
[----:B--2---:R0:W-:Y:S04]  /*30f0*/  STL [R1+0x1360], R14 ;  /* 0x0013600e01007387 */ /* 0x0041e80000100800 */
[----:B0-----:R-:W2:Y:S04]  /*3100*/  LDL.LU R14, [R1+0xf8] ;  /* 0x0000f800010e7983 */ /* 0x001ea80000300800 */
[----:B------:R-:W4:Y:S01]  /*3110*/  LDL.LU R28, [R1+0x110] ;  /* 0x00011000011c7983 */ /* 0x000f220000300800 */
[----:B------:R-:W-:Y:S01]  /*3120*/  ISETP.GE.AND P3, PT, R12, RZ, PT ;  /* 0x000000ff0c00720c */ /* 0x000fe20003f66270 */
[----:B------:R-:W-:-:S04]  /*3130*/  IMAD.HI.U32 R12, R4, R2, RZ ;  /* 0x00000002040c7227 */ /* 0x000fc800078e00ff */
[----:B------:R-:W-:-:S04]  /*3140*/  IMAD.MOV R12, RZ, RZ, -R12 ;  /* 0x000000ffff0c7224 */ /* 0x000fc800078e0a0c */
[C---:B------:R-:W-:Y:S01]  /*3150*/  IMAD R2, R5.reuse, R12, R2 ;  /* 0x0000000c05027224 */ /* 0x040fe200078e0202 */
[----:B---3--:R-:W-:Y:S01]  /*3160*/  IABS R12, R13 ;  /* 0x0000000d000c7213 */ /* 0x008fe20000000000 */
[----:B------:R-:W-:Y:S01]  /*3170*/  IMAD.HI.U32 R13, R4, R11, RZ ;  /* 0x0000000b040d7227 */ /* 0x000fe200078e00ff */
[----:B------:R-:W-:-:S03]  /*3180*/  ISETP.GT.U32.AND P0, PT, R5, R8, PT ;  /* 0x000000080500720c */ /* 0x000fc60003f04070 */
[----:B------:R-:W-:-:S04]  /*3190*/  IMAD.MOV R13, RZ, RZ, -R13 ;  /* 0x000000ffff0d7224 */ /* 0x000fc800078e0a0d */
[----:B------:R-:W-:Y:S02]  /*31a0*/  IMAD R11, R5, R13, R11 ;  /* 0x0000000d050b7224 */ /* 0x000fe400078e020b */
[----:B------:R-:W-:-:S04]  /*31b0*/  IMAD.HI.U32 R13, R4, R12, RZ ;  /* 0x0000000c040d7227 */ /* 0x000fc800078e00ff */
[----:B------:R-:W-:Y:S02]  /*31c0*/  IMAD.MOV R13, RZ, RZ, -R13 ;  /* 0x000000ffff0d7224 */ /* 0x000fe400078e0a0d */
[----:B------:R-:W-:Y:S02]  /*31d0*/  @!P0 IMAD.IADD R8, R8, 0x1, -R5 ;  /* 0x0000000108088824 */ /* 0x000fe400078e0a05 */
[C---:B------:R-:W-:Y:S01]  /*31e0*/  IMAD R12, R5.reuse, R13, R12 ;  /* 0x0000000d050c7224 */ /* 0x040fe200078e020c */
[----:B------:R-:W-:Y:S01]  /*31f0*/  ISETP.GT.U32.AND P4, PT, R5, R6, PT ;  /* 0x000000060500720c */ /* 0x000fe20003f84070 */
[----:B----4-:R0:W-:Y:S04]  /*3200*/  STL [R1+0x1364], R28 ;  /* 0x0013641c01007387 */ /* 0x0101e80000100800 */
[----:B0-----:R-:W3:Y:S01]  /*3210*/  LDL R28, [R1+0x108] ;  /* 0x00010800011c7983 */ /* 0x001ee20000100800 */
[----:B--2---:R-:W-:-:S03]  /*3220*/  ISETP.GE.AND P0, PT, R14, RZ, PT ;  /* 0x000000ff0e00720c */ /* 0x004fc60003f06270 */
[----:B------:R-:W2:Y:S04]  /*3230*/  LDL.LU R13, [R1+0xf4] ;  /* 0x0000f400010d7983 */ /* 0x000ea80000300800 */
[----:B------:R-:W4:Y:S01]  /*3240*/  LDL.LU R14, [R1+0xfc] ;  /* 0x0000fc00010e7983 */ /* 0x000f220000300800 */
[C---:B------:R-:W-:Y:S01]  /*3250*/  ISETP.GT.U32.AND P6, PT, R5.reuse, R2, PT ;  /* 0x000000020500720c */ /* 0x040fe20003fc4070 */
[----:B------:R-:W-:Y:S01]  /*3260*/  @!P4 IMAD.IADD R6, R6, 0x1, -R5 ;  /* 0x000000010606c824 */ /* 0x000fe200078e0a05 */
[----:B------:R-:W-:Y:S02]  /*3270*/  ISETP.GT.U32.AND P4, PT, R5, R10, PT ;  /* 0x0000000a0500720c */ /* 0x000fe40003f84070 */
[----:B------:R-:W-:Y:S01]  /*3280*/  IABS R0, R7 ;  /* 0x0000000700007213 */ /* 0x000fe20000000000 */
[----:B------:R-:W-:-:S08]  /*3290*/  IMAD.HI.U32 R7, R4, R9, RZ ;  /* 0x0000000904077227 */ /* 0x000fd000078e00ff */
[----:B------:R-:W-:Y:S01]  /*32a0*/  @!P6 IMAD.IADD R2, R2, 0x1, -R5 ;  /* 0x000000010202e824 */ /* 0x000fe200078e0a05 */
[C---:B------:R-:W-:Y:S01]  /*32b0*/  ISETP.GT.U32.AND P6, PT, R5.reuse, R6, PT ;  /* 0x000000060500720c */ /* 0x040fe20003fc4070 */
[----:B------:R-:W-:Y:S02]  /*32c0*/  IMAD.MOV R7, RZ, RZ, -R7 ;  /* 0x000000ffff077224 */ /* 0x000fe400078e0a07 */
[----:B------:R-:W-:Y:S02]  /*32d0*/  @!P4 IMAD.IADD R10, R10, 0x1, -R5 ;  /* 0x000000010a0ac824 */ /* 0x000fe400078e0a05 */
[----:B------:R-:W-:-:S08]  /*32e0*/  IMAD R7, R5, R7, R9 ;  /* 0x0000000705077224 */ /* 0x000fd000078e0209 */
[----:B------:R-:W-:Y:S01]  /*32f0*/  @!P6 IMAD.IADD R6, R6, 0x1, -R5 ;  /* 0x000000010606e824 */ /* 0x000fe200078e0a05 */
[----:B---3--:R-:W-:Y:S01]  /*3300*/  IABS R9, R28 ;  /* 0x0000001c00097213 */ /* 0x008fe20000000000 */
[----:B------:R-:W-:Y:S02]  /*3310*/  IMAD.MOV.U32 R28, RZ, RZ, R10 ;  /* 0x000000ffff1c7224 */ /* 0x000fe400078e000a */
[----:B------:R-:W-:Y:S02]  /*3320*/  IMAD.MOV.U32 R10, RZ, RZ, R6 ;  /* 0x000000ffff0a7224 */ /* 0x000fe400078e0006 */
[----:B------:R-:W-:Y:S01]  /*3330*/  @!P2 IMAD.MOV R28, RZ, RZ, -R28 ;  /* 0x000000ffff1ca224 */ /* 0x000fe200078e0a1c */
[----:B------:R-:W3:Y:S01]  /*3340*/  LDL.LU R6, [R1+0x100] ;  /* 0x0001000001067983 */ /* 0x000ee20000300800 */
[----:B------:R-:W-:-:S03]  /*3350*/  @!P3 IMAD.MOV R10, RZ, RZ, -R10 ;  /* 0x000000ffff0ab224 */ /* 0x000fc600078e0a0a */
[----:B------:R0:W-:Y:S01]  /*3360*/  STL [R1+0x190], R28 ;  /* 0x0001901c01007387 */ /* 0x0001e20000100800 */
[----:B----4-:R-:W-:-:S03]  /*3370*/  ISETP.GE.AND P3, PT, R14, RZ, PT ;  /* 0x000000ff0e00720c */ /* 0x010fc60003f66270 */
[----:B0-----:R-:W4:Y:S04]  /*3380*/  LDL.LU R28, [R1+0x1364] ;  /* 0x00136400011c7983 */ /* 0x001f280000300800 */
[----:B------:R0:W-:Y:S04]  /*3390*/  STL [R1+0x18c], R10 ;  /* 0x00018c0a01007387 */ /* 0x0001e80000100800 */
[----:B0-----:R-:W3:Y:S04]  /*33a0*/  LDL.LU R10, [R1+0x104] ;  /* 0x00010400010a7983 */ /* 0x001ee80000300800 */
[----:B------:R-:W3:Y:S01]  /*33b0*/  LDL.LU R14, [R1+0x1360] ;  /* 0x00136000010e7983 */ /* 0x000ee20000300800 */
[----:B------:R-:W-:-:S13]  /*33c0*/  ISETP.GT.U32.AND P5, PT, R5, R2, PT ;  /* 0x000000020500720c */ /* 0x000fda0003fa4070 */
[----:B------:R-:W-:Y:S01]  /*33d0*/  @!P5 IMAD.IADD R2, R2, 0x1, -R5 ;  /* 0x000000010202d824 */ /* 0x000fe200078e0a05 */
[----:B--2---:R-:W-:Y:S01]  /*33e0*/  ISETP.GE.AND P5, PT, R13, RZ, PT ;  /* 0x000000ff0d00720c */ /* 0x004fe20003fa6270 */
[----:B------:R-:W-:-:S04]  /*33f0*/  IMAD.HI.U32 R13, R4, R0, RZ ;  /* 0x00000000040d7227 */ /* 0x000fc800078e00ff */
[----:B------:R-:W-:Y:S02]  /*3400*/  IMAD.MOV R13, RZ, RZ, -R13 ;  /* 0x000000ffff0d7224 */ /* 0x000fe400078e0a0d */
[----:B------:R-:W-:Y:S02]  /*3410*/  @!P1 IMAD.MOV R2, RZ, RZ, -R2 ;  /* 0x000000ffff029224 */ /* 0x000fe400078e0a02 */
[----:B------:R-:W-:-:S03]  /*3420*/  IMAD R0, R5, R13, R0 ;  /* 0x0000000d05007224 */ /* 0x000fc600078e0200 */
[----:B------:R3:W-:Y:S04]  /*3430*/  STL [R1+0x204], R2 ;  /* 0x0002040201007387 */ /* 0x0007e80000100800 */
[----:B------:R-:W2:Y:S01]  /*3440*/  LDL R13, [R1+0x114] ;  /* 0x00011400010d7983 */ /* 0x000ea20000100800 */
[----:B---3--:R-:W-:-:S03]  /*3450*/  IABS R2, R14 ;  /* 0x0000000e00027213 */ /* 0x008fc60000000000 */
[----:B------:R0:W-:Y:S04]  /*3460*/  STL [R1+0x135c], R14 ;  /* 0x00135c0e01007387 */ /* 0x0001e80000100800 */
[----:B0-----:R-:W3:Y:S01]  /*3470*/  LDL.LU R14, [R1+0x108] ;  /* 0x00010800010e7983 */ /* 0x001ee20000300800 */
[C---:B------:R-:W-:Y:S02]  /*3480*/  ISETP.GT.U32.AND P4, PT, R5.reuse, R11, PT ;  /* 0x0000000b0500720c */ /* 0x040fe40003f84070 */
[----:B------:R-:W-:-:S11]  /*3490*/  ISETP.GT.U32.AND P1, PT, R5, R7, PT ;  /* 0x000000070500720c */ /* 0x000fd60003f24070 */
[--C-:B------:R-:W-:Y:S01]  /*34a0*/  @!P4 IMAD.IADD R11, R11, 0x1, -R5.reuse ;  /* 0x000000010b0bc824 */ /* 0x100fe200078e0a05 */
[----:B------:R-:W-:Y:S01]  /*34b0*/  ISETP.GT.U32.AND P4, PT, R5, R8, PT ;  /* 0x000000080500720c */ /* 0x000fe20003f84070 */
[----:B------:R-:W-:-:S12]  /*34c0*/  @!P1 IMAD.IADD R7, R7, 0x1, -R5 ;  /* 0x0000000107079824 */ /* 0x000fd800078e0a05 */
[----:B------:R-:W-:Y:S01]  /*34d0*/  @!P4 IMAD.IADD R8, R8, 0x1, -R5 ;  /* 0x000000010808c824 */ /* 0x000fe200078e0a05 */
[----:B------:R-:W-:Y:S02]  /*34e0*/  ISETP.GT.U32.AND P6, PT, R5, R12, PT ;  /* 0x0000000c0500720c */ /* 0x000fe40003fc4070 */
[----:B---3--:R-:W-:Y:S01]  /*34f0*/  ISETP.GE.AND P1, PT, R14, RZ, PT ;  /* 0x000000ff0e00720c */ /* 0x008fe20003f26270 */
[----:B------:R-:W-:-:S04]  /*3500*/  IMAD.MOV.U32 R14, RZ, RZ, R8 ;  /* 0x000000ffff0e7224 */ /* 0x000fc800078e0008 */
[----:B------:R-:W-:-:S05]  /*3510*/  @!P5 IMAD.MOV R14, RZ, RZ, -R14 ;  /* 0x000000ffff0ed224 */ /* 0x000fca00078e0a0e */
[----:B------:R0:W-:Y:S04]  /*3520*/  STL [R1+0x200], R14 ;  /* 0x0002000e01007387 */ /* 0x0001e80000100800 */
[----:B0-----:R-:W3:Y:S01]  /*3530*/  LDL.LU R14, [R1+0x135c] ;  /* 0x00135c00010e7983 */ /* 0x001ee20000300800 */
[----:B------:R-:W-:Y:S01]  /*3540*/  @!P6 IMAD.IADD R12, R12, 0x1, -R5 ;  /* 0x000000010c0ce824 */ /* 0x000fe200078e0a05 */
[----:B------:R-:W-:-:S04]  /*3550*/  ISETP.GT.U32.AND P6, PT, R5, R11, PT ;  /* 0x0000000b0500720c */ /* 0x000fc80003fc4070 */
[----:B------:R-:W-:-:S09]  /*3560*/  ISETP.GT.U32.AND P2, PT, R5, R12, PT ;  /* 0x0000000c0500720c */ /* 0x000fd20003f44070 */
[----:B------:R-:W-:Y:S01]  /*3570*/  @!P6 IMAD.IADD R11, R11, 0x1, -R5 ;  /* 0x000000010b0be824 */ /* 0x000fe200078e0a05 */
[----:B------:R-:W-:-:S03]  /*3580*/  ISETP.GT.U32.AND P6, PT, R5, R0, PT ;  /* 0x000000000500720c */ /* 0x000fc60003fc4070 */
[----:B------:R-:W-:Y:S02]  /*3590*/  @!P0 IMAD.MOV R11, RZ, RZ, -R11 ;  /* 0x000000ffff0b8224 */ /* 0x000fe400078e0a0b */
[----:B------:R-:W-:Y:S01]  /*35a0*/  @!P2 IMAD.IADD R12, R12, 0x1, -R5 ;  /* 0x000000010c0ca824 */ /* 0x000fe200078e0a05 */
[----:B------:R-:W-:-:S07]  /*35b0*/  ISETP.GE.AND P2, PT, R10, RZ, PT ;  /* 0x000000ff0a00720c */ /* 0x000fce0003f46270 */
[----:B------:R-:W-:Y:S01]  /*35c0*/  @!P6 IMAD.IADD R0, R0, 0x1, -R5 ;  /* 0x000000010000e824 */ /* 0x000fe200078e0a05 */
[----:B----4-:R-:W-:-:S04]  /*35d0*/  IABS R10, R28 ;  /* 0x0000001c000a7213 */ /* 0x010fc80000000000 */
[----:B------:R-:W-:Y:S01]  /*35e0*/  ISETP.GT.U32.AND P0, PT, R5, R0, PT ;  /* 0x000000000500720c */ /* 0x000fe20003f04070 */
[----:B------:R0:W-:Y:S01]  /*35f0*/  STL [R1+0x1fc], R11 ;  /* 0x0001fc0b01007387 */ /* 0x0001e20000100800 */
[----:B------:R-:W-:-:S04]  /*3600*/  IMAD.HI.U32 R8, R4, R10, RZ ;  /* 0x0000000a04087227 */ /* 0x000fc800078e00ff */
[----:B------:R-:W-:Y:S02]  /*3610*/  IMAD.MOV R8, RZ, RZ, -R8 ;  /* 0x000000ffff087224 */ /* 0x000fe400078e0a08 */
[----:B0-----:R-:W-:-:S05]  /*3620*/  IMAD.MOV.U32 R11, RZ, RZ, R12 ;  /* 0x000000ffff0b7224 */ /* 0x001fca00078e000c */
[----:B------:R-:W-:Y:S01]  /*3630*/  @!P0 IMAD.IADD R0, R0, 0x1, -R5 ;  /* 0x0000000100008824 */ /* 0x000fe200078e0a05 */
[----:B------:R-:W4:Y:S01]  /*3640*/  LDL R12, [R1+0x118] ;  /* 0x00011800010c7983 */ /* 0x000f220000100800 */
[----:B------:R-:W-:Y:S02]  /*3650*/  @!P3 IMAD.MOV R11, RZ, RZ, -R11 ;  /* 0x000000ffff0bb224 */ /* 0x000fe400078e0a0b */
[----:B------:R-:W-:Y:S01]  /*3660*/  IMAD R8, R5, R8, R10 ;  /* 0x0000000805087224 */ /* 0x000fe200078e020a */
[----:B------:R-:W-:Y:S02]  /*3670*/  ISETP.GE.AND P0, PT, R28, RZ, PT ;  /* 0x000000ff1c00720c */ /* 0x000fe40003f06270 */
[----:B------:R0:W-:Y:S04]  /*3680*/  STL [R1+0x1f8], R11 ;  /* 0x0001f80b01007387 */ /* 0x0001e80000100800 */
[----:B------:R-:W2:Y:S04]  /*3690*/  LDL R10, [R1+0x120] ;  /* 0x00012000010a7983 */ /* 0x000ea80000100800 */
[----:B0-----:R-:W2:Y:S01]  /*36a0*/  LDL R11, [R1+0x11c] ;  /* 0x00011c00010b7983 */ /* 0x001ea20000100800 */
[----:B---3--:R-:W-:-:S03]  /*36b0*/  ISETP.GE.AND P3, PT, R14, RZ, PT ;  /* 0x000000ff0e00720c */ /* 0x008fc60003f66270 */
[----:B------:R-:W3:Y:S04]  /*36c0*/  LDL R14, [R1+0x124] ;  /* 0x00012400010e7983 */ /* 0x000ee80000100800 */
[----:B------:R0:W-:Y:S04]  /*36d0*/  STL [R1+0x1358], R0 ;  /* 0x0013580001007387 */ /* 0x0001e80000100800 */
[----:B------:R-:W2:Y:S01]  /*36e0*/  LDL.LU R28, [R1+0x128] ;  /* 0x00012800011c7983 */ /* 0x000ea20000300800 */
[----:B------:R-:W-:Y:S02]  /*36f0*/  ISETP.GT.U32.AND P5, PT, R5, R7, PT ;  /* 0x000000070500720c */ /* 0x000fe40003fa4070 */
[----:B------:R-:W-:-:S11]  /*3700*/  ISETP.GE.AND P4, PT, R6, RZ, PT ;  /* 0x000000ff0600720c */ /* 0x000fd60003f86270 */
[----:B------:R-:W-:-:S04]  /*3710*/  @!P5 IMAD.IADD R7, R7, 0x1, -R5 ;  /* 0x000000010707d824 */ /* 0x000fc800078e0a05 */
[----:B0-----:R-:W-:-:S04]  /*3720*/  IMAD.MOV.U32 R0, RZ, RZ, R7 ;  /* 0x000000ffff007224 */ /* 0x001fc800078e0007 */
[----:B------:R-:W-:Y:S02]  /*3730*/  @!P4 IMAD.MOV R0, RZ, RZ, -R0 ;  /* 0x000000ffff00c224 */ /* 0x000fe400078e0a00 */
[----:B------:R-:W-:-:S04]  /*3740*/  IMAD.HI.U32 R6, R4, R9, RZ ;  /* 0x0000000904067227 */ /* 0x000fc800078e00ff */
[----:B------:R-:W-:-:S04]  /*3750*/  IMAD.MOV R6, RZ, RZ, -R6 ;  /* 0x000000ffff067224 */ /* 0x000fc800078e0a06 */
[C---:B------:R-:W-:Y:S02]  /*3760*/  IMAD R9, R5.reuse, R6, R9 ;  /* 0x0000000605097224 */ /* 0x040fe400078e0209 */
[----:B------:R-:W-:Y:S01]  /*3770*/  IMAD.HI.U32 R6, R4, R2, RZ ;  /* 0x0000000204067227 */ /* 0x000fe200078e00ff */
[----:B--2---:R0:W-:Y:S04]  /*3780*/  STL [R1+0x1354], R28 ;  /* 0x0013541c01007387 */ /* 0x0041e80000100800 */
[----:B0-----:R-:W2:Y:S04]  /*3790*/  LDL.LU R28, [R1+0x114] ;  /* 0x00011400011c7983 */ /* 0x001ea80000300800 */
[----:B------:R0:W-:Y:S04]  /*37a0*/  STL [R1+0x1f4], R0 ;  /* 0x0001f40001007387 */ /* 0x0001e80000100800 */
[----:B0-----:R-:W4:Y:S01]  /*37b0*/  LDL.LU R0, [R1+0x1358] ;  /* 0x0013580001007983 */ /* 0x001f220000300800 */
[----:B------:R-:W-:Y:S01]  /*37c0*/  IMAD.MOV R6, RZ, RZ, -R6 ;  /* 0x000000ffff067224 */ /* 0x000fe200078e0a06 */
[----:B------:R-:W-:-:S03]  /*37d0*/  ISETP.GT.U32.AND P6, PT, R5, R9, PT ;  /* 0x000000090500720c */ /* 0x000fc60003fc4070 */
[----:B------:R-:W-:-:S05]  /*37e0*/  IMAD R2, R5, R6, R2 ;  /* 0x0000000605027224 */ /* 0x000fca00078e0202 */
[----:B------:R-:W-:Y:S02]  /*37f0*/  ISETP.GT.U32.AND P5, PT, R5, R2, PT ;  /* 0x000000020500720c */ /* 0x000fe40003fa4070 */
[----:B------:R-:W-:-:S03]  /*3800*/  IABS R13, R13 ;  /* 0x0000000d000d7213 */ /* 0x000fc60000000000 */
[----:B------:R-:W-:Y:S02]  /*3810*/  @!P6 IMAD.IADD R9, R9, 0x1, -R5 ;  /* 0x000000010909e824 */ /* 0x000fe400078e0a05 */
[----:B------:R-:W-:-:S06]  /*3820*/  IMAD.HI.U32 R6, R4, R13, RZ ;  /* 0x0000000d04067227 */ /* 0x000fcc00078e00ff */
[----:B------:R-:W-:Y:S01]  /*3830*/  @!P5 IMAD.IADD R2, R2, 0x1, -R5 ;  /* 0x000000010202d824 */ /* 0x000fe200078e0a05 */
[----:B------:R-:W-:Y:S01]  /*3840*/  ISETP.GT.U32.AND P5, PT, R5, R9, PT ;  /* 0x000000090500720c */ /* 0x000fe20003fa4070 */
[----:B------:R-:W-:Y:S01]  /*3850*/  IMAD.MOV R6, RZ, RZ, -R6 ;  /* 0x000000ffff067224 */ /* 0x000fe200078e0a06 */
[----:B------:R-:W-:-:S03]  /*3860*/  IABS R11, R11 ;  /* 0x0000000b000b7213 */ /* 0x000fc60000000000 */
[----:B------:R-:W-:Y:S01]  /*3870*/  IMAD R13, R5, R6, R13 ;  /* 0x00000006050d7224 */ /* 0x000fe200078e020d */
[----:B---3--:R-:W-:Y:S01]  /*3880*/  IABS R6, R14 ;  /* 0x0000000e00067213 */ /* 0x008fe20000000000 */
[----:B------:R-:W-:-:S06]  /*3890*/  IMAD.HI.U32 R14, R4, R11, RZ ;  /* 0x0000000b040e7227 */ /* 0x000fcc00078e00ff */
[----:B------:R-:W-:Y:S02]  /*38a0*/  @!P5 IMAD.IADD R9, R9, 0x1, -R5 ;  /* 0x000000010909d824 */ /* 0x000fe400078e0a05 */
[----:B------:R-:W-:-:S04]  /*38b0*/  IMAD.MOV R14, RZ, RZ, -R14 ;  /* 0x000000ffff0e7224 */ /* 0x000fc800078e0a0e */
[----:B------:R-:W-:Y:S01]  /*38c0*/  IMAD R11, R5, R14, R11 ;  /* 0x0000000e050b7224 */ /* 0x000fe200078e020b */
[----:B--2---:R-:W-:Y:S01]  /*38d0*/  ISETP.GE.AND P5, PT, R28, RZ, PT ;  /* 0x000000ff1c00720c */ /* 0x004fe20003fa6270 */
[----:B------:R-:W-:-:S04]  /*38e0*/  IMAD.MOV.U32 R28, RZ, RZ, R9 ;  /* 0x000000ffff1c7224 */ /* 0x000fc800078e0009 */
[----:B------:R-:W-:Y:S02]  /*38f0*/  @!P1 IMAD.MOV R28, RZ, RZ, -R28 ;  /* 0x000000ffff1c9224 */ /* 0x000fe400078e0a1c */
[----:B----4-:R-:W-:-:S05]  /*3900*/  @!P2 IMAD.MOV R0, RZ, RZ, -R0 ;  /* 0x000000ffff00a224 */ /* 0x010fca00078e0a00 */
[----:B------:R-:W-:Y:S04]  /*3910*/  STL [R1+0x1f0], R0 ;  /* 0x0001f00001007387 */ /* 0x000fe80000100800 */
[----:B------:R-:W2:Y:S04]  /*3920*/  LDL.LU R14, [R1+0x11c] ;  /* 0x00011c00010e7983 */ /* 0x000ea80000300800 */
[----:B------:R-:W3:Y:S04]  /*3930*/  LDL.LU R9, [R1+0x118] ;  /* 0x0001180001097983 */ /* 0x000ee80000300800 */
[----:B------:R0:W-:Y:S04]  /*3940*/  STL [R1+0x1ec], R28 ;  /* 0x0001ec1c01007387 */ /* 0x0001e80000100800 */
[----:B0-----:R-:W4:Y:S01]  /*3950*/  LDL.LU R28, [R1+0x1354] ;  /* 0x00135400011c7983 */ /* 0x001f220000300800 */
[----:B------:R-:W-:-:S02]  /*3960*/  ISETP.GT.U32.AND P6, PT, R5, R8, PT ;  /* 0x000000080500720c */ /* 0x000fc40003fc4070 */
[----:B------:R-:W-:-:S05]  /*3970*/  IABS R12, R12 ;  /* 0x0000000c000c7213 */ /* 0x000fca0000000000 */
[----:B------:R-:W-:-:S06]  /*3980*/  IMAD.HI.U32 R7, R4, R12, RZ ;  /* 0x0000000c04077227 */ /* 0x000fcc00078e00ff */
[----:B------:R-:W-:Y:S01]  /*3990*/  @!P6 IMAD.IADD R8, R8, 0x1, -R5 ;  /* 0x000000010808e824 */ /* 0x000fe200078e0a05 */
[----:B------:R-:W-:Y:S01]  /*39a0*/  ISETP.GT.U32.AND P6, PT, R5, R2, PT ;  /* 0x000000020500720c */ /* 0x000fe20003fc4070 */
[----:B------:R-:W-:-:S04]  /*39b0*/  IMAD.MOV R7, RZ, RZ, -R7 ;  /* 0x000000ffff077224 */ /* 0x000fc800078e0a07 */
[----:B------:R-:W-:-:S08]  /*39c0*/  IMAD R7, R5, R7, R12 ;  /* 0x0000000705077224 */ /* 0x000fd000078e020c */
[----:B------:R-:W-:Y:S01]  /*39d0*/  @!P6 IMAD.IADD R2, R2, 0x1, -R5 ;  /* 0x000000010202e824 */ /* 0x000fe200078e0a05 */
[----:B------:R-:W-:-:S13]  /*39e0*/  ISETP.GT.U32.AND P6, PT, R5, R7, PT ;  /* 0x000000070500720c */ /* 0x000fda0003fc4070 */
[----:B------:R-:W-:Y:S01]  /*39f0*/  @!P6 IMAD.IADD R7, R7, 0x1, -R5 ;  /* 0x000000010707e824 */ /* 0x000fe200078e0a05 */
[----:B--2---:R-:W-:Y:S01]  /*3a00*/  ISETP.GE.AND P6, PT, R14, RZ, PT ;  /* 0x000000ff0e00720c */ /* 0x004fe20003fc6270 */
[----:B------:R-:W-:Y:S01]  /*3a10*/  IMAD.MOV.U32 R14, RZ, RZ, R15 ;  /* 0x000000ffff0e7224 */ /* 0x000fe200078e000f */
[----:B---3--:R-:W-:Y:S01]  /*3a20*/  ISETP.GE.AND P1, PT, R9, RZ, PT ;  /* 0x000000ff0900720c */ /* 0x008fe20003f26270 */
[----:B----4-:R0:W-:Y:S01]  /*3a30*/  STL [R1+0x134c], R28 ;  /* 0x00134c1c01007387 */ /* 0x0101e20000100800 */
[----:B------:R-:W-:-:S03]  /*3a40*/  IABS R9, R28 ;  /* 0x0000001c00097213 */ /* 0x000fc60000000000 */
[----:B------:R1:W-:Y:S04]  /*3a50*/  STL [R1+0x1350], R14 ;  /* 0x0013500e01007387 */ /* 0x0003e80000100800 */
[----:B0-----:R-:W2:Y:S01]  /*3a60*/  LDL.LU R28, [R1+0x120] ;  /* 0x00012000011c7983 */ /* 0x001ea20000300800 */
[C---:B------:R-:W-:Y:S02]  /*3a70*/  ISETP.GT.U32.AND P2, PT, R5.reuse, R13, PT ;  /* 0x0000000d0500720c */ /* 0x040fe40003f44070 */
[----:B------:R-:W-:Y:S02]  /*3a80*/  ISETP.GT.U32.AND P4, PT, R5, R8, PT ;  /* 0x000000080500720c */ /* 0x000fe40003f84070 */
[----:B------:R-:W-:-:S09]  /*3a90*/  IABS R10, R10 ;  /* 0x0000000a000a7213 */ /* 0x000fd20000000000 */
[----:B------:R-:W-:-:S05]  /*3aa0*/  @!P2 IMAD.IADD R13, R13, 0x1, -R5 ;  /* 0x000000010d0da824 */ /* 0x000fca00078e0a05 */
[----:B------:R-:W-:Y:S01]  /*3ab0*/  ISETP.GT.U32.AND P2, PT, R5, R13, PT ;  /* 0x0000000d0500720c */ /* 0x000fe20003f44070 */
[----:B------:R-:W-:Y:S02]  /*3ac0*/  @!P4 IMAD.IADD R8, R8, 0x1, -R5 ;  /* 0x000000010808c824 */ /* 0x000fe400078e0a05 */
[----:B------:R-:W-:Y:S02]  /*3ad0*/  IMAD.MOV.U32 R15, RZ, RZ, R2 ;  /* 0x000000ffff0f7224 */ /* 0x000fe400078e0002 */
[----:B------:R-:W-:-:S04]  /*3ae0*/  IMAD.HI.U32 R0, R4, R10, RZ ;  /* 0x0000000a04007227 */ /* 0x000fc800078e00ff */
[----:B------:R-:W-:-:S04]  /*3af0*/  IMAD.HI.U32 R12, R4, R6, RZ ;  /* 0x00000006040c7227 */ /* 0x000fc800078e00ff */
[----:B------:R-:W-:Y:S02]  /*3b00*/  @!P3 IMAD.MOV R15, RZ, RZ, -R15 ;  /* 0x000000ffff0fb224 */ /* 0x000fe400078e0a0f */
[----:B-1----:R-:W-:Y:S02]  /*3b10*/  IMAD.MOV.U32 R14, RZ, RZ, R8 ;  /* 0x000000ffff0e7224 */ /* 0x002fe400078e0008 */
[----:B------:R-:W-:Y:S02]  /*3b20*/  IMAD.MOV R0, RZ, RZ, -R0 ;  /* 0x000000ffff007224 */ /* 0x000fe400078e0a00 */
[----:B------:R-:W-:Y:S02]  /*3b30*/  IMAD.MOV R12, RZ, RZ, -R12 ;  /* 0x000000ffff0c7224 */ /* 0x000fe400078e0a0c */
[----:B------:R-:W-:Y:S01]  /*3b40*/  @!P2 IMAD.IADD R13, R13, 0x1, -R5 ;  /* 0x000000010d0da824 */ /* 0x000fe200078e0a05 */
[----:B------:R0:W-:Y:S01]  /*3b50*/  STL [R1+0x118], R15 ;  /* 0x0001180f01007387 */ /* 0x0001e20000100800 */
[----:B------:R-:W-:-:S02]  /*3b60*/  @!P0 IMAD.MOV R14, RZ, RZ, -R14 ;  /* 0x000000ffff0e8224 */ /* 0x000fc400078e0a0e */
[C---:B------:R-:W-:Y:S02]  /*3b70*/  IMAD R0, R5.reuse, R0, R10 ;  /* 0x0000000005007224 */ /* 0x040fe400078e020a */
[----:B------:R-:W-:Y:S01]  /*3b80*/  IMAD R6, R5, R12, R6 ;  /* 0x0000000c05067224 */ /* 0x000fe200078e0206 */
[----:B------:R-:W3:Y:S01]  /*3b90*/  LDL.LU R10, [R1+0x124] ;  /* 0x00012400010a7983 */ /* 0x000ee20000300800 */
[----:B------:R-:W-:-:S03]  /*3ba0*/  IMAD.MOV.U32 R12, RZ, RZ, R13 ;  /* 0x000000ffff0c7224 */ /* 0x000fc600078e000d */
[----:B0-----:R-:W4:Y:S04]  /*3bb0*/  LDL R15, [R1+0x130] ;  /* 0x00013000010f7983 */ /* 0x001f280000100800 */
[----:B------:R-:W3:Y:S04]  /*3bc0*/  LDL R8, [R1+0x12c] ;  /* 0x00012c0001087983 */ /* 0x000ee80000100800 */
[----:B------:R-:W4:Y:S04]  /*3bd0*/  LDL.LU R13, [R1+0x134] ;  /* 0x00013400010d7983 */ /* 0x000f280000300800 */
[----:B------:R0:W-:Y:S04]  /*3be0*/  STL [R1+0x114], R14 ;  /* 0x0001140e01007387 */ /* 0x0001e80000100800 */
[----:B0-----:R-:W4:Y:S01]  /*3bf0*/  LDL.LU R14, [R1+0x1350] ;  /* 0x00135000010e7983 */ /* 0x001f220000300800 */
[----:B--2---:R-:W-:-:S03]  /*3c00*/  ISETP.GE.AND P0, PT, R28, RZ, PT ;  /* 0x000000ff1c00720c */ /* 0x004fc60003f06270 */
[----:B------:R-:W2:Y:S01]  /*3c10*/  LDL.LU R28, [R1+0x134c] ;  /* 0x00134c00011c7983 */ /* 0x000ea20000300800 */
[----:B------:R-:W-:Y:S01]  /*3c20*/  ISETP.GT.U32.AND P4, PT, R5, R11, PT ;  /* 0x0000000b0500720c */ /* 0x000fe20003f84070 */
[----:B------:R-:W-:-:S04]  /*3c30*/  IMAD.HI.U32 R2, R4, R9, RZ ;  /* 0x0000000904027227 */ /* 0x000fc800078e00ff */
[----:B------:R-:W-:-:S08]  /*3c40*/  IMAD.MOV R2, RZ, RZ, -R2 ;  /* 0x000000ffff027224 */ /* 0x000fd000078e0a02 */
[----:B------:R-:W-:Y:S01]  /*3c50*/  @!P4 IMAD.IADD R11, R11, 0x1, -R5 ;  /* 0x000000010b0bc824 */ /* 0x000fe200078e0a05 */
[C---:B------:R-:W-:Y:S01]  /*3c60*/  ISETP.GT.U32.AND P4, PT, R5.reuse, R7, PT ;  /* 0x000000070500720c */ /* 0x040fe20003f84070 */
[C---:B------:R-:W-:Y:S02]  /*3c70*/  IMAD R2, R5.reuse, R2, R9 ;  /* 0x0000000205027224 */ /* 0x040fe400078e0209 */
[----:B------:R-:W-:Y:S01]  /*3c80*/  @!P5 IMAD.MOV R12, RZ, RZ, -R12 ;  /* 0x000000ffff0cd224 */ /* 0x000fe200078e0a0c */
[C---:B------:R-:W-:Y:S02]  /*3c90*/  ISETP.GT.U32.AND P5, PT, R5.reuse, R6, PT ;  /* 0x000000060500720c */ /* 0x040fe40003fa4070 */
[----:B------:R-:W-:-:S07]  /*3ca0*/  ISETP.GT.U32.AND P2, PT, R5, R0, PT ;  /* 0x000000000500720c */ /* 0x000fce0003f44070 */
[--C-:B------:R-:W-:Y:S01]  /*3cb0*/  @!P4 IMAD.IADD R7, R7, 0x1, -R5.reuse ;  /* 0x000000010707c824 */ /* 0x100fe200078e0a05 */
[C---:B------:R-:W-:Y:S02]  /*3cc0*/  ISETP.GT.U32.AND P4, PT, R5.reuse, R2, PT ;  /* 0x000000020500720c */ /* 0x040fe40003f84070 */
[----:B------:R-:W-:Y:S01]  /*3cd0*/  ISETP.GT.U32.AND P3, PT, R5, R11, PT ;  /* 0x0000000b0500720c */ /* 0x000fe20003f64070 */
[--C-:B------:R-:W-:Y:S02]  /*3ce0*/  @!P5 IMAD.IADD R6, R6, 0x1, -R5.reuse ;  /* 0x000000010606d824 */ /* 0x100fe400078e0a05 */
[----:B------:R-:W-:-:S08]  /*3cf0*/  @!P2 IMAD.IADD R0, R0, 0x1, -R5 ;  /* 0x000000010000a824 */ /* 0x000fd000078e0a05 */
[--C-:B------:R-:W-:Y:S01]  /*3d00*/  @!P4 IMAD.IADD R2, R2, 0x1, -R5.reuse ;  /* 0x000000010202c824 */ /* 0x100fe200078e0a05 */
[----:B------:R-:W-:Y:S01]  /*3d10*/  ISETP.GT.U32.AND P4, PT, R5, R6, PT ;  /* 0x000000060500720c */ /* 0x000fe20003f84070 */
[----:B------:R-:W-:Y:S01]  /*3d20*/  @!P3 IMAD.IADD R11, R11, 0x1, -R5 ;  /* 0x000000010b0bb824 */ /* 0x000fe200078e0a05 */
[----:B---3--:R-:W-:Y:S02]  /*3d30*/  IABS R8, R8 ;  /* 0x0000000800087213 */ /* 0x008fe40000000000 */
[----:B----4-:R-:W-:Y:S01]  /*3d40*/  IABS R9, R15 ;  /* 0x0000000f00097213 */ /* 0x010fe20000000000 */
[----:B------:R-:W-:-:S08]  /*3d50*/  @!P6 IMAD.MOV R11, RZ, RZ, -R11 ;  /* 0x000000ffff0be224 */ /* 0x000fd000078e0a0b */
[----:B------:R-:W-:Y:S01]  /*3d60*/  @!P4 IMAD.IADD R6, R6, 0x1, -R5 ;  /* 0x000000010606c824 */ /* 0x000fe200078e0a05 */
[----:B------:R0:W-:Y:S04]  /*3d70*/  STL [R1+0x1348], R14 ;  /* 0x0013480e01007387 */ /* 0x0001e80000100800 */
[----:B------:R1:W-:Y:S01]  /*3d80*/  STL [R1+0x110], R12 ;  /* 0x0001100c01007387 */ /* 0x0003e20000100800 */
[----:B0-----:R-:W-:Y:S02]  /*3d90*/  IMAD.MOV.U32 R14, RZ, RZ, R7 ;  /* 0x000000ffff0e7224 */ /* 0x001fe400078e0007 */
[----:B-1----:R-:W-:-:S04]  /*3da0*/  IMAD.HI.U32 R12, R4, R8, RZ ;  /* 0x00000008040c7227 */ /* 0x002fc800078e00ff */
[----:B------:R-:W-:Y:S02]  /*3db0*/  @!P1 IMAD.MOV R14, RZ, RZ, -R14 ;  /* 0x000000ffff0e9224 */ /* 0x000fe400078e0a0e */
[----:B------:R-:W-:-:S04]  /*3dc0*/  IMAD.MOV R12, RZ, RZ, -R12 ;  /* 0x000000ffff0c7224 */ /* 0x000fc800078e0a0c */
[C---:B------:R-:W-:Y:S01]  /*3dd0*/  IMAD R8, R5.reuse, R12, R8 ;  /* 0x0000000c05087224 */ /* 0x040fe200078e0208 */
[----:B--2---:R-:W-:Y:S02]  /*3de0*/  ISETP.GE.AND P2, PT, R28, RZ, PT ;  /* 0x000000ff1c00720c */ /* 0x004fe40003f46270 */
[----:B------:R-:W2:Y:S04]  /*3df0*/  LDL.LU R28, [R1+0x13c] ;  /* 0x00013c00011c7983 */ /* 0x000ea80000300800 */
[----:B------:R-:W3:Y:S04]  /*3e00*/  LDL.LU R15, [R1+0x140] ;  /* 0x00014000010f7983 */ /* 0x000ee80000300800 */
[----:B------:R-:W4:Y:S04]  /*3e10*/  LDL.LU R7, [R1+0x12c] ;  /* 0x00012c0001077983 */ /* 0x000f280000300800 */
[----:B------:R0:W-:Y:S04]  /*3e20*/  STL [R1+0x108], R14 ;  /* 0x0001080e01007387 */ /* 0x0001e80000100800 */
[----:B0-----:R-:W3:Y:S04]  /*3e30*/  LDL.LU R14, [R1+0x1348] ;  /* 0x00134800010e7983 */ /* 0x001ee80000300800 */
[----:B------:R-:W-:Y:S04]  /*3e40*/  STL [R1+0x104], R11 ;  /* 0x0001040b01007387 */ /* 0x000fe80000100800 */
[----:B------:R-:W3:Y:S04]  /*3e50*/  LDL.LU R12, [R1+0x130] ;  /* 0x00013000010c7983 */ /* 0x000ee80000300800 */
[----:B------:R0:W-:Y:S04]  /*3e60*/  STL [R1+0x1344], R6 ;  /* 0x0013440601007387 */ /* 0x0001e80000100800 */
[----:B0-----:R-:W3:Y:S01]  /*3e70*/  LDL R6, [R1+0x144] ;  /* 0x0001440001067983 */ /* 0x001ee20000100800 */
[----:B------:R-:W-:-:S13]  /*3e80*/  ISETP.GT.U32.AND P5, PT, R5, R0, PT ;  /* 0x000000000500720c */ /* 0x000fda0003fa4070 */
[----:B------:R-:W-:Y:S01]  /*3e90*/  @!P5 IMAD.IADD R0, R0, 0x1, -R5 ;  /* 0x000000010000d824 */ /* 0x000fe200078e0a05 */
[----:B----4-:R-:W-:Y:S01]  /*3ea0*/  ISETP.GE.AND P6, PT, R7, RZ, PT ;  /* 0x000000ff0700720c */ /* 0x010fe20003fc6270 */
[----:B------:R-:W-:-:S04]  /*3eb0*/  IMAD.HI.U32 R7, R4, R9, RZ ;  /* 0x0000000904077227 */ /* 0x000fc800078e00ff */
[----:B------:R-:W-:-:S04]  /*3ec0*/  IMAD.MOV R7, RZ, RZ, -R7 ;  /* 0x000000ffff077224 */ /* 0x000fc800078e0a07 */
[----:B------:R-:W-:Y:S01]  /*3ed0*/  IMAD R9, R5, R7, R9 ;  /* 0x0000000705097224 */ /* 0x000fe200078e0209 */
[----:B--2---:R-:W-:Y:S01]  /*3ee0*/  STL [R1+0x1340], R28 ;  /* 0x0013401c01007387 */ /* 0x004fe20000100800 */
[----:B---3--:R-:W-:Y:S01]  /*3ef0*/  IABS R7, R6 ;  /* 0x0000000600077213 */ /* 0x008fe20000000000 */
[----:B------:R-:W-:-:S04]  /*3f00*/  IMAD.MOV.U32 R6, RZ, RZ, R0 ;  /* 0x000000ffff067224 */ /* 0x000fc800078e0000 */
[----:B------:R-:W-:-:S05]  /*3f10*/  @!P0 IMAD.MOV R6, RZ, RZ, -R6 ;  /* 0x000000ffff068224 */ /* 0x000fca00078e0a06 */
[----:B------:R0:W-:Y:S04]  /*3f20*/  STL [R1+0x100], R6 ;  /* 0x0001000601007387 */ /* 0x0001e80000100800 */
[----:B0-----:R-:W2:Y:S01]  /*3f30*/  LDL.LU R6, [R1+0x1344] ;  /* 0x0013440001067983 */ /* 0x001ea20000300800 */
[----:B------:R-:W-:Y:S02]  /*3f40*/  ISETP.GE.AND P3, PT, R10, RZ, PT ;  /* 0x000000ff0a00720c */ /* 0x000fe40003f66270 */
[----:B------:R-:W-:Y:S02]  /*3f50*/  IABS R10, R13 ;  /* 0x0000000d000a7213 */ /* 0x000fe40000000000 */
[----:B------:R-:W-:-:S03]  /*3f60*/  ISETP.GT.U32.AND P1, PT, R5, R2, PT ;  /* 0x000000020500720c */ /* 0x000fc60003f24070 */
[----:B------:R-:W-:-:S04]  /*3f70*/  IMAD.HI.U32 R11, R4, R10, RZ ;  /* 0x0000000a040b7227 */ /* 0x000fc800078e00ff */
[----:B------:R-:W-:-:S04]  /*3f80*/  IMAD.MOV R11, RZ, RZ, -R11 ;  /* 0x000000ffff0b7224 */ /* 0x000fc800078e0a0b */
[----:B------:R-:W-:Y:S01]  /*3f90*/  IMAD R10, R5, R11, R10 ;  /* 0x0000000b050a7224 */ /* 0x000fe200078e020a */
[----:B------:R-:W-:Y:S01]  /*3fa0*/  IABS R11, R14 ;  /* 0x0000000e000b7213 */ /* 0x000fe20000000000 */
[----:B------:R-:W-:Y:S01]  /*3fb0*/  @!P1 IMAD.IADD R2, R2, 0x1, -R5 ;  /* 0x0000000102029824 */ /* 0x000fe200078e0a05 */
[----:B------:R-:W-:Y:S02]  /*3fc0*/  ISETP.GE.AND P1, PT, R13, RZ, PT ;  /* 0x000000ff0d00720c */ /* 0x000fe40003f26270 */
[----:B------:R-:W-:Y:S01]  /*3fd0*/  IABS R13, R28 ;  /* 0x0000001c000d7213 */ /* 0x000fe20000000000 */
[----:B------:R-:W-:Y:S02]  /*3fe0*/  IMAD.MOV.U32 R28, RZ, RZ, R14 ;  /* 0x000000ffff1c7224 */ /* 0x000fe400078e000e */
[----:B------:R-:W-:-:S04]  /*3ff0*/  IMAD.HI.U32 R14, R4, R11, RZ ;  /* 0x0000000b040e7227 */ /* 0x000fc800078e00ff */
[----:B------:R-:W-:Y:S02]  /*4000*/  IMAD.MOV R14, RZ, RZ, -R14 ;  /* 0x000000ffff0e7224 */ /* 0x000fe400078e0a0e */
[----:B------:R-:W-:Y:S02]  /*4010*/  @!P2 IMAD.MOV R2, RZ, RZ, -R2 ;  /* 0x000000ffff02a224 */ /* 0x000fe400078e0a02 */
[C---:B------:R-:W-:Y:S01]  /*4020*/  IMAD R11, R5.reuse, R14, R11 ;  /* 0x0000000e050b7224 */ /* 0x040fe200078e020b */
[----:B------:R-:W-:Y:S01]  /*4030*/  ISETP.GT.U32.AND P4, PT, R5, R8, PT ;  /* 0x000000080500720c */ /* 0x000fe20003f84070 */
[----:B--2---:R-:W-:-:S05]  /*4040*/  @!P3 IMAD.MOV R6, RZ, RZ, -R6 ;  /* 0x000000ffff06b224 */ /* 0x004fca00078e0a06 */
[----:B------:R-:W-:Y:S04]  /*4050*/  STL [R1+0xfc], R6 ;  /* 0x0000fc0601007387 */ /* 0x000fe80000100800 */
[----:B------:R0:W-:Y:S04]  /*4060*/  STL [R1+0xf8], R2 ;  /* 0x0000f80201007387 */ /* 0x0001e80000100800 */
[----:B------:R-:W2:Y:S01]  /*4070*/  LDL R14, [R1+0x148] ;  /* 0x00014800010e7983 */ /* 0x000ea20000100800 */
[----:B------:R-:W-:-:S05]  /*4080*/  @!P4 IMAD.IADD R8, R8, 0x1, -R5 ;  /* 0x000000010808c824 */ /* 0x000fca00078e0a05 */
[----:B------:R-:W-:Y:S02]  /*4090*/  ISETP.GT.U32.AND P4, PT, R5, R8, PT ;  /* 0x000000080500720c */ /* 0x000fe40003f84070 */
[----:B------:R-:W-:Y:S02]  /*40a0*/  ISETP.GE.AND P5, PT, R12, RZ, PT ;  /* 0x000000ff0c00720c */ /* 0x000fe40003fa6270 */
[----:B------:R-:W-:Y:S01]  /*40b0*/  IABS R12, R15 ;  /* 0x0000000f000c7213 */ /* 0x000fe20000000000 */
[----:B------:R-:W-:Y:S01]  /*40c0*/  IMAD.HI.U32 R0, R4, R13, RZ ;  /* 0x0000000d04007227 */ /* 0x000fe200078e00ff */
[----:B------:R-:W-:-:S07]  /*40d0*/  ISETP.GE.AND P2, PT, R28, RZ, PT ;  /* 0x000000ff1c00720c */ /* 0x000fce0003f46270 */
[----:B------:R-:W-:Y:S02]  /*40e0*/  @!P4 IMAD.IADD R8, R8, 0x1, -R5 ;  /* 0x000000010808c824 */ /* 0x000fe400078e0a05 */
[----:B0-----:R-:W-:-:S04]  /*40f0*/  IMAD.HI.U32 R2, R4, R12, RZ ;  /* 0x0000000c04027227 */ /* 0x001fc800078e00ff */
[----:B------:R-:W-:Y:S02]  /*4100*/  IMAD.MOV.U32 R28, RZ, RZ, R8 ;  /* 0x000000ffff1c7224 */ /* 0x000fe400078e0008 */
[----:B------:R-:W-:Y:S02]  /*4110*/  IMAD.MOV R0, RZ, RZ, -R0 ;  /* 0x000000ffff007224 */ /* 0x000fe400078e0a00 */
[----:B------:R-:W-:Y:S02]  /*4120*/  @!P6 IMAD.MOV R28, RZ, RZ, -R28 ;  /* 0x000000ffff1ce224 */ /* 0x000fe400078e0a1c */
[----:B------:R-:W-:Y:S02]  /*4130*/  IMAD.MOV R2, RZ, RZ, -R2 ;  /* 0x000000ffff027224 */ /* 0x000fe400078e0a02 */
[----:B------:R-:W-:Y:S02]  /*4140*/  IMAD.MOV.U32 R6, RZ, RZ, R7 ;  /* 0x000000ffff067224 */ /* 0x000fe400078e0007 */
[----:B------:R-:W-:-:S02]  /*4150*/  IMAD R7, R5, R0, R13 ;  /* 0x0000000005077224 */ /* 0x000fc400078e020d */
[----:B------:R-:W3:Y:S01]  /*4160*/  LDL.LU R13, [R1+0x14c] ;  /* 0x00014c00010d7983 */ /* 0x000ee20000300800 */
[----:B------:R-:W-:-:S03]  /*4170*/  IMAD R8, R5, R2, R12 ;  /* 0x0000000205087224 */ /* 0x000fc600078e020c */
[----:B------:R0:W-:Y:S04]  /*4180*/  STL [R1+0x40], R28 ;  /* 0x0000401c01007387 */ /* 0x0001e80000100800 */
[----:B0-----:R-:W4:Y:S01]  /*4190*/  LDL.LU R28, [R1+0x1340] ;  /* 0x00134000011c7983 */ /* 0x001f220000300800 */
[----:B--2---:R-:W-:-:S03]  /*41a0*/  IABS R2, R14 ;  /* 0x0000000e00027213 */ /* 0x004fc60000000000 */
[----:B------:R-:W2:Y:S01]  /*41b0*/  LDL.LU R14, [R1+0x144] ;  /* 0x00014400010e7983 */ /* 0x000ea20000300800 */
[C---:B------:R-:W-:Y:S02]  /*41c0*/  ISETP.GT.U32.AND P0, PT, R5.reuse, R9, PT ;  /* 0x000000090500720c */ /* 0x040fe40003f04070 */
[C---:B------:R-:W-:Y:S02]  /*41d0*/  ISETP.GT.U32.AND P3, PT, R5.reuse, R10, PT ;  /* 0x0000000a0500720c */ /* 0x040fe40003f64070 */
[----:B------:R-:W-:-:S09]  /*41e0*/  ISETP.GT.U32.AND P4, PT, R5, R11, PT ;  /* 0x0000000b0500720c */ /* 0x000fd20003f84070 */
[----:B------:R-:W-:-:S05]  /*41f0*/  @!P0 IMAD.IADD R9, R9, 0x1, -R5 ;  /* 0x0000000109098824 */ /* 0x000fca00078e0a05 */
[----:B------:R-:W-:Y:S01]  /*4200*/  ISETP.GT.U32.AND P0, PT, R5, R9, PT ;  /* 0x000000090500720c */ /* 0x000fe20003f04070 */
[--C-:B------:R-:W-:Y:S02]  /*4210*/  @!P3 IMAD.IADD R10, R10, 0x1, -R5.reuse ;  /* 0x000000010a0ab824 */ /* 0x100fe400078e0a05 */
[----:B------:R-:W-:Y:S01]  /*4220*/  @!P4 IMAD.IADD R11, R11, 0x1, -R5 ;  /* 0x000000010b0bc824 */ /* 0x000fe200078e0a05 */
[C---:B------:R-:W-:Y:S02]  /*4230*/  ISETP.GT.U32.AND P6, PT, R5.reuse, R7, PT ;  /* 0x000000070500720c */ /* 0x040fe40003fc4070 */
[C---:B------:R-:W-:Y:S02]  /*4240*/  ISETP.GT.U32.AND P3, PT, R5.reuse, R10, PT ;  /* 0x0000000a0500720c */ /* 0x040fe40003f64070 */
[----:B------:R-:W-:-:S05]  /*4250*/  ISETP.GT.U32.AND P4, PT, R5, R11, PT ;  /* 0x0000000b0500720c */ /* 0x000fca0003f84070 */
[----:B------:R-:W-:Y:S01]  /*4260*/  @!P0 IMAD.IADD R9, R9, 0x1, -R5 ;  /* 0x0000000109098824 */ /* 0x000fe200078e0a05 */
[----:B------:R-:W-:-:S03]  /*4270*/  ISETP.GT.U32.AND P0, PT, R5, R8, PT ;  /* 0x000000080500720c */ /* 0x000fc60003f04070 */
[----:B------:R-:W-:Y:S02]  /*4280*/  IMAD.MOV.U32 R12, RZ, RZ, R9 ;  /* 0x000000ffff0c7224 */ /* 0x000fe400078e0009 */
[--C-:B------:R-:W-:Y:S02]  /*4290*/  @!P3 IMAD.IADD R10, R10, 0x1, -R5.reuse ;  /* 0x000000010a0ab824 */ /* 0x100fe400078e0a05 */
[----:B------:R-:W-:Y:S02]  /*42a0*/  @!P5 IMAD.MOV R12, RZ, RZ, -R12 ;  /* 0x000000ffff0cd224 */ /* 0x000fe400078e0a0c */
[--C-:B------:R-:W-:Y:S02]  /*42b0*/  @!P6 IMAD.IADD R7, R7, 0x1, -R5.reuse ;  /* 0x000000010707e824 */ /* 0x100fe400078e0a05 */
[--C-:B------:R-:W-:Y:S01]  /*42c0*/  @!P4 IMAD.IADD R11, R11, 0x1, -R5.reuse ;  /* 0x000000010b0bc824 */ /* 0x100fe200078e0a05 */
[----:B------:R0:W-:Y:S01]  /*42d0*/  STL [R1+0xf4], R12 ;  /* 0x0000f40c01007387 */ /* 0x0001e20000100800 */
[----:B------:R-:W-:Y:S01]  /*42e0*/  ISETP.GE.AND P4, PT, R15, RZ, PT ;  /* 0x000000ff0f00720c */ /* 0x000fe20003f86270 */
[----:B------:R-:W-:Y:S01]  /*42f0*/  @!P0 IMAD.IADD R8, R8, 0x1, -R5 ;  /* 0x0000000108088824 */ /* 0x000fe200078e0a05 */
[----:B----4-:R-:W-:Y:S01]  /*4300*/  ISETP.GE.AND P6, PT, R28, RZ, PT ;  /* 0x000000ff1c00720c */ /* 0x010fe20003fc6270 */
[----:B------:R-:W-:Y:S01]  /*4310*/  IMAD.MOV.U32 R15, RZ, RZ, R29 ;  /* 0x000000ffff0f7224 */ /* 0x000fe200078e001d */
[----:B------:R-:W4:Y:S04]  /*4320*/  LDL.LU R28, [R1+0x150] ;  /* 0x00015000011c7983 */ /* 0x000f280000300800 */
[----:B------:R-:W4:Y:S01]  /*4330*/  LDL.LU R29, [R1+0x154] ;  /* 0x00015400011d7983 */ /* 0x000f220000300800 */
[----:B--2---:R-:W-:Y:S01]  /*4340*/  ISETP.GE.AND P0, PT, R14, RZ, PT ;  /* 0x000000ff0e00720c */ /* 0x004fe20003f06270 */
[----:B------:R-:W-:-:S02]  /*4350*/  IMAD.MOV.U32 R14, RZ, RZ, R10 ;  /* 0x000000ffff0e7224 */ /* 0x000fc400078e000a */
[----:B------:R-:W2:Y:S01]  /*4360*/  LDL.LU R10, [R1+0x148] ;  /* 0x00014800010a7983 */ /* 0x000ea20000300800 */
[----:B------:R-:W-:-:S04]  /*4370*/  IMAD.HI.U32 R0, R4, R6, RZ ;  /* 0x0000000604007227 */ /* 0x000fc800078e00ff */
[----:B------:R-:W-:Y:S01]  /*4380*/  IMAD.MOV R0, RZ, RZ, -R0 ;  /* 0x000000ffff007224 */ /* 0x000fe200078e0a00 */
[----:B------:R-:W-:-:S03]  /*4390*/  ISETP.GT.U32.AND P5, PT, R5, R7, PT ;  /* 0x000000070500720c */ /* 0x000fc60003fa4070 */
[----:B------:R-:W-:Y:S01]  /*43a0*/  IMAD R6, R5, R0, R6 ;  /* 0x0000000005067224 */ /* 0x000fe200078e0206 */
[----:B---3--:R-:W-:Y:S01]  /*43b0*/  IABS R0, R13 ;  /* 0x0000000d00007213 */ /* 0x008fe20000000000 */
[----:B0-----:R-:W-:-:S03]  /*43c0*/  IMAD.HI.U32 R12, R4, R2, RZ ;  /* 0x00000002040c7227 */ /* 0x001fc600078e00ff */
[----:B------:R-:W-:Y:S01]  /*43d0*/  ISETP.GT.U32.AND P3, PT, R5, R6, PT ;  /* 0x000000060500720c */ /* 0x000fe20003f64070 */
[----:B------:R-:W-:-:S04]  /*43e0*/  IMAD.HI.U32 R9, R4, R0, RZ ;  /* 0x0000000004097227 */ /* 0x000fc800078e00ff */
[----:B------:R-:W-:Y:S02]  /*43f0*/  IMAD.MOV R12, RZ, RZ, -R12 ;  /* 0x000000ffff0c7224 */ /* 0x000fe400078e0a0c */
[----:B------:R-:W-:Y:S02]  /*4400*/  IMAD.MOV R9, RZ, RZ, -R9 ;  /* 0x000000ffff097224 */ /* 0x000fe400078e0a09 */
[----:B------:R-:W-:Y:S02]  /*4410*/  IMAD R2, R5, R12, R2 ;  /* 0x0000000c05027224 */ /* 0x000fe400078e0202 */
[----:B------:R-:W-:Y:S02]  /*4420*/  @!P5 IMAD.IADD R7, R7, 0x1, -R5 ;  /* 0x000000010707d824 */ /* 0x000fe400078e0a05 */
[C---:B------:R-:W-:Y:S01]  /*4430*/  IMAD R0, R5.reuse, R9, R0 ;  /* 0x0000000905007224 */ /* 0x040fe200078e0200 */
[----:B------:R-:W-:Y:S01]  /*4440*/  ISETP.GT.U32.AND P5, PT, R5, R2, PT ;  /* 0x000000020500720c */ /* 0x000fe20003fa4070 */
[----:B------:R-:W-:-:S02]  /*4450*/  IMAD.MOV.U32 R12, RZ, RZ, R7 ;  /* 0x000000ffff0c7224 */ /* 0x000fc400078e0007 */
[----:B------:R-:W-:Y:S01]  /*4460*/  @!P3 IMAD.IADD R6, R6, 0x1, -R5 ;  /* 0x000000010606b824 */ /* 0x000fe200078e0a05 */
[C---:B------:R-:W-:Y:S01]  /*4470*/  ISETP.GT.U32.AND P3, PT, R5.reuse, R8, PT ;  /* 0x000000080500720c */ /* 0x040fe20003f64070 */
[----:B------:R-:W-:Y:S01]  /*4480*/  @!P6 IMAD.MOV R12, RZ, RZ, -R12 ;  /* 0x000000ffff0ce224 */ /* 0x000fe200078e0a0c */
[C---:B------:R-:W-:Y:S01]  /*4490*/  ISETP.GT.U32.AND P6, PT, R5.reuse, R0, PT ;  /* 0x000000000500720c */ /* 0x040fe20003fc4070 */
[----:B------:R-:W-:Y:S02]  /*44a0*/  @!P1 IMAD.MOV R14, RZ, RZ, -R14 ;  /* 0x000000ffff0e9224 */ /* 0x000fe400078e0a0e */
[----:B------:R-:W-:Y:S01]  /*44b0*/  @!P2 IMAD.MOV R11, RZ, RZ, -R11 ;  /* 0x000000ffff0ba224 */ /* 0x000fe200078e0a0b */
[----:B------:R-:W-:Y:S02]  /*44c0*/  ISETP.GT.U32.AND P1, PT, R5, R6, PT ;  /* 0x000000060500720c */ /* 0x000fe40003f24070 */
[----:B------:R0:W-:Y:S01]  /*44d0*/  STL [R1+0x3c], R14 ;  /* 0x00003c0e01007387 */ /* 0x0001e20000100800 */
[----:B------:R-:W-:-:S04]  /*44e0*/  @!P5 IMAD.IADD R2, R2, 0x1, -R5 ;  /* 0x000000010202d824 */ /* 0x000fc800078e0a05 */
[--C-:B------:R-:W-:Y:S01]  /*44f0*/  @!P3 IMAD.IADD R8, R8, 0x1, -R5.reuse ;  /* 0x000000010808b824 */ /* 0x100fe200078e0a05 */
[----:B------:R-:W-:Y:S01]  /*4500*/  ISETP.GE.AND P3, PT, R13, RZ, PT ;  /* 0x000000ff0d00720c */ /* 0x000fe20003f66270 */
[----:B0-----:R-:W3:Y:S01]  /*4510*/  LDL.LU R14, [R1+0x15c] ;  /* 0x00015c00010e7983 */ /* 0x001ee20000300800 */
[----:B------:R-:W-:-:S03]  /*4520*/  @!P6 IMAD.IADD R0, R0, 0x1, -R5 ;  /* 0x000000010000e824 */ /* 0x000fc600078e0a05 */
[----:B------:R-:W-:Y:S01]  /*4530*/  STL [R1+0x34], R11 ;  /* 0x0000340b01007387 */ /* 0x000fe20000100800 */
[----:B------:R-:W-:-:S03]  /*4540*/  ISETP.GT.U32.AND P6, PT, R5, R2, PT ;  /* 0x000000020500720c */ /* 0x000fc60003fc4070 */
[----:B------:R-:W-:Y:S04]  /*4550*/  STL [R1+0xf0], R12 ;  /* 0x0000f00c01007387 */ /* 0x000fe80000100800 */
[----:B------:R-:W3:Y:S01]  /*4560*/  LDL R13, [R1+0x168] ;  /* 0x00016800010d7983 */ /* 0x000ee20000100800 */
[--C-:B------:R-:W-:Y:S02]  /*4570*/  @!P1 IMAD.IADD R6, R6, 0x1, -R5.reuse ;  /* 0x0000000106069824 */ /* 0x100fe400078e0a05 */
[----:B------:R-:W-:Y:S02]  /*4580*/  @!P4 IMAD.MOV R8, RZ, RZ, -R8 ;  /* 0x000000ffff08c224 */ /* 0x000fe400078e0a08 */
[----:B------:R-:W-:Y:S01]  /*4590*/  @!P0 IMAD.MOV R6, RZ, RZ, -R6 ;  /* 0x000000ffff068224 */ /* 0x000fe200078e0a06 */
[----:B----4-:R-:W-:Y:S01]  /*45a0*/  ISETP.GE.AND P5, PT, R29, RZ, PT ;  /* 0x000000ff1d00720c */ /* 0x010fe20003fa6270 */
[----:B------:R-:W-:Y:S01]  /*45b0*/  @!P6 IMAD.IADD R2, R2, 0x1, -R5 ;  /* 0x000000010202e824 */ /* 0x000fe200078e0a05 */
[----:B------:R-:W-:Y:S01]  /*45c0*/  STL [R1+0x30], R8 ;  /* 0x0000300801007387 */ /* 0x000fe20000100800 */
[----:B------:R-:W-:-:S03]  /*45d0*/  ISETP.GE.AND P0, PT, R27, RZ, PT ;  /* 0x000000ff1b00720c */ /* 0x000fc60003f06270 */
[----:B------:R-:W-:Y:S04]  /*45e0*/  STL [R1+0x10], R6 ;  /* 0x0000100601007387 */ /* 0x000fe80000100800 */
[----:B------:R0:W-:Y:S01]  /*45f0*/  STL [R1+0x133c], R15 ;  /* 0x00133c0f01007387 */ /* 0x0001e20000100800 */
[----:B--2---:R-:W-:Y:S02]  /*4600*/  ISETP.GE.AND P2, PT, R10, RZ, PT ;  /* 0x000000ff0a00720c */ /* 0x004fe40003f46270 */
[----:B------:R-:W-:Y:S02]  /*4610*/  IABS R10, R29 ;  /* 0x0000001d000a7213 */ /* 0x000fe40000000000 */
[----:B------:R-:W-:Y:S02]  /*4620*/  IABS R29, R27 ;  /* 0x0000001b001d7213 */ /* 0x000fe40000000000 */
[----:B------:R-:W-:Y:S01]  /*4630*/  IABS R27, R15 ;  /* 0x0000000f001b7213 */ /* 0x000fe20000000000 */
[----:B0-----:R-:W-:-:S06]  /*4640*/  IMAD.MOV.U32 R15, RZ, RZ, R2 ;  /* 0x000000ffff0f7224 */ /* 0x001fcc00078e0002 */
[----:B------:R-:W-:-:S05]  /*4650*/  @!P2 IMAD.MOV R15, RZ, RZ, -R15 ;  /* 0x000000ffff0fa224 */ /* 0x000fca00078e0a0f */
[----:B------:R0:W-:Y:S04]  /*4660*/  STL [R1+0xc], R15 ;  /* 0x00000c0f01007387 */ /* 0x0001e80000100800 */
[----:B0-----:R-:W2:Y:S01]  /*4670*/  LDL.LU R15, [R1+0x133c] ;  /* 0x00133c00010f7983 */ /* 0x001ea20000300800 */
[----:B------:R-:W-:-:S05]  /*4680*/  IABS R9, R28 ;  /* 0x0000001c00097213 */ /* 0x000fca0000000000 */
[----:B------:R-:W-:Y:S02]  /*4690*/  IMAD.MOV.U32 R7, RZ, RZ, R9 ;  /* 0x000000ffff077224 */ /* 0x000fe400078e0009 */
[----:B------:R-:W-:Y:S01]  /*46a0*/  IMAD.MOV.U32 R9, RZ, RZ, R10 ;  /* 0x000000ffff097224 */ /* 0x000fe200078e000a */
[----:B------:R-:W-:Y:S01]  /*46b0*/  ISETP.GT.U32.AND P4, PT, R5, R0, PT ;  /* 0x000000000500720c */ /* 0x000fe20003f84070 */
[----:B------:R-:W-:-:S04]  /*46c0*/  IMAD.HI.U32 R11, R4, R7, RZ ;  /* 0x00000007040b7227 */ /* 0x000fc800078e00ff */
[----:B------:R-:W-:-:S04]  /*46d0*/  IMAD.HI.U32 R10, R4, R9, RZ ;  /* 0x00000009040a7227 */ /* 0x000fc800078e00ff */
[----:B------:R-:W-:Y:S02]  /*46e0*/  IMAD.MOV R11, RZ, RZ, -R11 ;  /* 0x000000ffff0b7224 */ /* 0x000fe400078e0a0b */
[----:B------:R-:W-:Y:S02]  /*46f0*/  IMAD.MOV R10, RZ, RZ, -R10 ;  /* 0x000000ffff0a7224 */ /* 0x000fe400078e0a0a */
[C---:B------:R-:W-:Y:S02]  /*4700*/  IMAD R7, R5.reuse, R11, R7 ;  /* 0x0000000b05077224 */ /* 0x040fe400078e0207 */
[C---:B------:R-:W-:Y:S01]  /*4710*/  IMAD R6, R5.reuse, R10, R9 ;  /* 0x0000000a05067224 */ /* 0x040fe200078e0209 */
[----:B------:R-:W-:Y:S01]  /*4720*/  ISETP.GE.AND P1, PT, R28, RZ, PT ;  /* 0x000000ff1c00720c */ /* 0x000fe20003f26270 */
[----:B------:R-:W-:Y:S01]  /*4730*/  @!P4 IMAD.IADD R0, R0, 0x1, -R5 ;  /* 0x000000010000c824 */ /* 0x000fe200078e0a05 */
[----:B------:R-:W-:Y:S02]  /*4740*/  ISETP.GT.U32.AND P6, PT, R5, R7, PT ;  /* 0x000000070500720c */ /* 0x000fe40003fc4070 */
[----:B---3--:R-:W-:-:S02]  /*4750*/  IABS R28, R14 ;  /* 0x0000000e001c7213 */ /* 0x008fc40000000000 */
[----:B------:R-:W-:Y:S02]  /*4760*/  IABS R9, R3 ;  /* 0x0000000300097213 */ /* 0x000fe40000000000 */
[----:B------:R-:W-:Y:S02]  /*4770*/  ISETP.GT.U32.AND P4, PT, R5, R6, PT ;  /* 0x000000060500720c */ /* 0x000fe40003f84070 */
[----:B------:R-:W-:Y:S01]  /*4780*/  IABS R8, R13 ;  /* 0x0000000d00087213 */ /* 0x000fe20000000000 */
[----:B------:R-:W-:-:S04]  /*4790*/  IMAD.HI.U32 R13, R4, R28, RZ ;  /* 0x0000001c040d7227 */ /* 0x000fc800078e00ff */
[----:B------:R-:W-:-:S04]  /*47a0*/  IMAD.HI.U32 R11, R4, R9, RZ ;  /* 0x00000009040b7227 */ /* 0x000fc800078e00ff */
[----:B------:R-:W-:Y:S02]  /*47b0*/  @!P3 IMAD.MOV R0, RZ, RZ, -R0 ;  /* 0x000000ffff00b224 */ /* 0x000fe400078e0a00 */
[----:B------:R-:W-:Y:S02]  /*47c0*/  IMAD.MOV R2, RZ, RZ, -R13 ;  /* 0x000000ffff027224 */ /* 0x000fe400078e0a0d */
[----:B------:R-:W-:Y:S01]  /*47d0*/  IMAD.MOV R11, RZ, RZ, -R11 ;  /* 0x000000ffff0b7224 */ /* 0x000fe200078e0a0b */
[----:B------:R-:W-:Y:S01]  /*47e0*/  STL [R1+0x8], R0 ;  /* 0x0000080001007387 */ /* 0x000fe20000100800 */
[--C-:B------:R-:W-:Y:S01]  /*47f0*/  @!P6 IMAD.IADD R7, R7, 0x1, -R5.reuse ;  /* 0x000000010707e824 */ /* 0x100fe200078e0a05 */
[----:B------:R-:W-:Y:S01]  /*4800*/  ISETP.GE.AND P3, PT, R14, RZ, PT ;  /* 0x000000ff0e00720c */ /* 0x000fe20003f66270 */
[----:B------:R-:W-:Y:S01]  /*4810*/  IMAD R28, R5, R2, R28 ;  /* 0x00000002051c7224 */ /* 0x000fe200078e021c */
[----:B------:R-:W3:Y:S01]  /*4820*/  LDL.LU R13, [R1+0x170] ;  /* 0x00017000010d7983 */ /* 0x000ee20000300800 */
[----:B------:R-:W-:-:S02]  /*4830*/  @!P4 IMAD.IADD R6, R6, 0x1, -R5 ;  /* 0x000000010606c824 */ /* 0x000fc400078e0a05 */
[C---:B------:R-:W-:Y:S01]  /*4840*/  IMAD R2, R5.reuse, R11, R9 ;  /* 0x0000000b05027224 */ /* 0x040fe200078e0209 */
[----:B------:R-:W4:Y:S01]  /*4850*/  LDL.LU R14, [R1+0x174] ;  /* 0x00017400010e7983 */ /* 0x000f220000300800 */
[----:B------:R-:W-:-:S03]  /*4860*/  ISETP.GT.U32.AND P2, PT, R5, R7, PT ;  /* 0x000000070500720c */ /* 0x000fc60003f44070 */
[----:B------:R-:W3:Y:S01]  /*4870*/  LDL.LU R11, [R1+0x16c] ;  /* 0x00016c00010b7983 */ /* 0x000ee20000300800 */
[----:B------:R-:W-:Y:S01]  /*4880*/  ISETP.GT.U32.AND P4, PT, R5, R6, PT ;  /* 0x000000060500720c */ /* 0x000fe20003f84070 */
[----:B------:R-:W-:-:S04]  /*4890*/  IMAD.HI.U32 R12, R4, R27, RZ ;  /* 0x0000001b040c7227 */ /* 0x000fc800078e00ff */
[----:B------:R-:W-:-:S04]  /*48a0*/  IMAD.MOV R12, RZ, RZ, -R12 ;  /* 0x000000ffff0c7224 */ /* 0x000fc800078e0a0c */
[----:B------:R-:W-:Y:S02]  /*48b0*/  @!P2 IMAD.IADD R7, R7, 0x1, -R5 ;  /* 0x000000010707a824 */ /* 0x000fe400078e0a05 */
[----:B------:R-:W-:Y:S02]  /*48c0*/  IMAD R27, R5, R12, R27 ;  /* 0x0000000c051b7224 */ /* 0x000fe400078e021b */
[----:B------:R-:W-:Y:S02]  /*48d0*/  @!P4 IMAD.IADD R6, R6, 0x1, -R5 ;  /* 0x000000010606c824 */ /* 0x000fe400078e0a05 */
[----:B------:R-:W-:Y:S02]  /*48e0*/  IMAD.MOV.U32 R9, RZ, RZ, R3 ;  /* 0x000000ffff097224 */ /* 0x000fe400078e0003 */
[----:B------:R-:W-:-:S04]  /*48f0*/  IMAD.MOV.U32 R3, RZ, RZ, R6 ;  /* 0x000000ffff037224 */ /* 0x000fc800078e0006 */
[----:B------:R-:W-:Y:S02]  /*4900*/  @!P5 IMAD.MOV R3, RZ, RZ, -R3 ;  /* 0x000000ffff03d224 */ /* 0x000fe400078e0a03 */
[----:B--2---:R-:W-:Y:S02]  /*4910*/  IMAD.MOV.U32 R12, RZ, RZ, R15 ;  /* 0x000000ffff0c7224 */ /* 0x004fe400078e000f */
[----:B------:R-:W-:-:S04]  /*4920*/  IMAD.MOV.U32 R15, RZ, RZ, R7 ;  /* 0x000000ffff0f7224 */ /* 0x000fc800078e0007 */
[----:B------:R-:W-:Y:S01]  /*4930*/  @!P1 IMAD.MOV R15, RZ, RZ, -R15 ;  /* 0x000000ffff0f9224 */ /* 0x000fe200078e0a0f */
[----:B------:R-:W-:-:S04]  /*4940*/  ISETP.GE.AND P5, PT, R12, RZ, PT ;  /* 0x000000ff0c00720c */ /* 0x000fc80003fa6270 */
[----:B------:R0:W-:Y:S04]  /*4950*/  STL [R1+0x4], R15 ;  /* 0x0000040f01007387 */ /* 0x0001e80000100800 */
[----:B0-----:R-:W2:Y:S04]  /*4960*/  LDL.LU R15, [R1+0x178] ;  /* 0x00017800010f7983 */ /* 0x001ea80000300800 */
[----:B------:R0:W-:Y:S04]  /*4970*/  STL [R1], R3 ;  /* 0x0000000301007387 */ /* 0x0001e80000100800 */
[----:B0-----:R-:W2:Y:S04]  /*4980*/  LDL.LU R3, [R1+0x17c] ;  /* 0x00017c0001037983 */ /* 0x001ea80000300800 */
[----:B------:R-:W2:Y:S01]  /*4990*/  LDL.LU R12, [R1+0x168] ;  /* 0x00016800010c7983 */ /* 0x000ea20000300800 */
[----:B------:R-:W-:-:S04]  /*49a0*/  IMAD.HI.U32 R10, R4, R29, RZ ;  /* 0x0000001d040a7227 */ /* 0x000fc800078e00ff */
[----:B------:R-:W-:-:S04]  /*49b0*/  IMAD.MOV R10, RZ, RZ, -R10 ;  /* 0x000000ffff0a7224 */ /* 0x000fc800078e0a0a */
[----:B------:R-:W-:-:S05]  /*49c0*/  IMAD R29, R5, R10, R29 ;  /* 0x0000000a051d7224 */ /* 0x000fca00078e021d */
[C---:B------:R-:W-:Y:S02]  /*49d0*/  ISETP.GT.U32.AND P6, PT, R5.reuse, R29, PT ;  /* 0x0000001d0500720c */ /* 0x040fe40003fc4070 */
[C---:B------:R-:W-:Y:S01]  /*49e0*/  ISETP.GT.U32.AND P4, PT, R5.reuse, R27, PT ;  /* 0x0000001b0500720c */ /* 0x040fe20003f84070 */
[----:B------:R-:W-:Y:S01]  /*49f0*/  IMAD.HI.U32 R10, R4, R8, RZ ;  /* 0x00000008040a7227 */ /* 0x000fe200078e00ff */
[----:B------:R-:W-:-:S03]  /*4a00*/  ISETP.GT.U32.AND P1, PT, R5, R2, PT ;  /* 0x000000020500720c */ /* 0x000fc60003f24070 */
[----:B------:R-:W-:-:S06]  /*4a10*/  IMAD.MOV R10, RZ, RZ, -R10 ;  /* 0x000000ffff0a7224 */ /* 0x000fcc00078e0a0a */
[----:B------:R-:W-:Y:S01]  /*4a20*/  @!P6 IMAD.IADD R29, R29, 0x1, -R5 ;  /* 0x000000011d1de824 */ /* 0x000fe200078e0a05 */
[C---:B------:R-:W-:Y:S01]  /*4a30*/  ISETP.GT.U32.AND P2, PT, R5.reuse, R28, PT ;  /* 0x0000001c0500720c */ /* 0x040fe20003f44070 */
[----:B------:R-:W-:-:S03]  /*4a40*/  IMAD R0, R5, R10, R8 ;  /* 0x0000000a05007224 */ /* 0x000fc600078e0208 */
[----:B------:R-:W-:Y:S01]  /*4a50*/  ISETP.GT.U32.AND P6, PT, R5, R29, PT ;  /* 0x0000001d0500720c */ /* 0x000fe20003fc4070 */
[--C-:B------:R-:W-:Y:S01]  /*4a60*/  @!P4 IMAD.IADD R27, R27, 0x1, -R5.reuse ;  /* 0x000000011b1bc824 */ /* 0x100fe200078e0a05 */
[----:B---3--:R-:W-:Y:S01]  /*4a70*/  IABS R8, R11 ;  /* 0x0000000b00087213 */ /* 0x008fe20000000000 */
[----:B------:R-:W-:-:S03]  /*4a80*/  @!P1 IMAD.IADD R2, R2, 0x1, -R5 ;  /* 0x0000000102029824 */ /* 0x000fc600078e0a05 */
[----:B------:R-:W-:Y:S01]  /*4a90*/  ISETP.GT.U32.AND P1, PT, R5, R27, PT ;  /* 0x0000001b0500720c */ /* 0x000fe20003f24070 */
[----:B------:R-:W-:-:S04]  /*4aa0*/  IMAD.HI.U32 R7, R4, R8, RZ ;  /* 0x0000000804077227 */ /* 0x000fc800078e00ff */
[----:B------:R-:W-:Y:S02]  /*4ab0*/  IMAD.MOV R7, RZ, RZ, -R7 ;  /* 0x000000ffff077224 */ /* 0x000fe400078e0a07 */
[--C-:B------:R-:W-:Y:S01]  /*4ac0*/  @!P6 IMAD.IADD R29, R29, 0x1, -R5.reuse ;  /* 0x000000011d1de824 */ /* 0x100fe200078e0a05 */
[C---:B------:R-:W-:Y:S01]  /*4ad0*/  ISETP.GT.U32.AND P6, PT, R5.reuse, R0, PT ;  /* 0x000000000500720c */ /* 0x040fe20003fc4070 */
[--C-:B------:R-:W-:Y:S02]  /*4ae0*/  @!P2 IMAD.IADD R28, R28, 0x1, -R5.reuse ;  /* 0x000000011c1ca824 */ /* 0x100fe400078e0a05 */
[----:B------:R-:W-:Y:S02]  /*4af0*/  IMAD R8, R5, R7, R8 ;  /* 0x0000000705087224 */ /* 0x000fe400078e0208 */
[----:B------:R-:W-:Y:S01]  /*4b00*/  @!P1 IMAD.IADD R27, R27, 0x1, -R5 ;  /* 0x000000011b1b9824 */ /* 0x000fe200078e0a05 */
[C---:B------:R-:W-:Y:S02]  /*4b10*/  ISETP.GT.U32.AND P4, PT, R5.reuse, R28, PT ;  /* 0x0000001c0500720c */ /* 0x040fe40003f84070 */
[----:B------:R-:W-:Y:S01]  /*4b20*/  ISETP.GT.U32.AND P1, PT, R5, R8, PT ;  /* 0x000000080500720c */ /* 0x000fe20003f24070 */
[----:B------:R-:W-:-:S04]  /*4b30*/  @!P0 IMAD.MOV R29, RZ, RZ, -R29 ;  /* 0x000000ffff1d8224 */ /* 0x000fc800078e0a1d */
[--C-:B------:R-:W-:Y:S01]  /*4b40*/  @!P6 IMAD.IADD R0, R0, 0x1, -R5.reuse ;  /* 0x000000010000e824 */ /* 0x100fe200078e0a05 */
[----:B------:R-:W-:Y:S02]  /*4b50*/  ISETP.GT.U32.AND P6, PT, R5, R2, PT ;  /* 0x000000020500720c */ /* 0x000fe40003fc4070 */
[----:B------:R-:W-:Y:S02]  /*4b60*/  ISETP.GE.AND P2, PT, R9, RZ, PT ;  /* 0x000000ff0900720c */ /* 0x000fe40003f46270 */
[----:B------:R-:W-:Y:S01]  /*4b70*/  ISETP.GT.U32.AND P0, PT, R5, R0, PT ;  /* 0x000000000500720c */ /* 0x000fe20003f04070 */
[--C-:B------:R-:W-:Y:S02]  /*4b80*/  @!P4 IMAD.IADD R28, R28, 0x1, -R5.reuse ;  /* 0x000000011c1cc824 */ /* 0x100fe400078e0a05 */
[----:B------:R-:W-:Y:S01]  /*4b90*/  @!P1 IMAD.IADD R8, R8, 0x1, -R5 ;  /* 0x0000000108089824 */ /* 0x000fe200078e0a05 */
[----:B------:R-:W-:Y:S01]  /*4ba0*/  IABS R6, R13 ;  /* 0x0000000d00067213 */ /* 0x000fe20000000000 */
[----:B------:R-:W-:-:S03]  /*4bb0*/  @!P3 IMAD.MOV R28, RZ, RZ, -R28 ;  /* 0x000000ffff1cb224 */ /* 0x000fc600078e0a1c */
[----:B------:R-:W-:Y:S01]  /*4bc0*/  ISETP.GT.U32.AND P3, PT, R5, R8, PT ;  /* 0x000000080500720c */ /* 0x000fe20003f64070 */
[----:B------:R-:W-:Y:S01]  /*4bd0*/  IMAD.HI.U32 R9, R4, R6, RZ ;  /* 0x0000000604097227 */ /* 0x000fe200078e00ff */
[----:B------:R-:W-:Y:S03]  /*4be0*/  STL [R1+0x1328], R29 ;  /* 0x0013281d01007387 */ /* 0x000fe60000100800 */
[----:B------:R-:W-:Y:S02]  /*4bf0*/  @!P6 IMAD.IADD R2, R2, 0x1, -R5 ;  /* 0x000000010202e824 */ /* 0x000fe400078e0a05 */
[----:B------:R-:W-:Y:S01]  /*4c00*/  @!P5 IMAD.MOV R27, RZ, RZ, -R27 ;  /* 0x000000ffff1bd224 */ /* 0x000fe200078e0a1b */
[----:B------:R-:W-:Y:S01]  /*4c10*/  ISETP.GE.AND P1, PT, R13, RZ, PT ;  /* 0x000000ff0d00720c */ /* 0x000fe20003f26270 */
[----:B------:R-:W-:Y:S01]  /*4c20*/  @!P0 IMAD.IADD R0, R0, 0x1, -R5 ;  /* 0x0000000100008824 */ /* 0x000fe200078e0a05 */
[----:B------:R-:W3:Y:S01]  /*4c30*/  LDL.LU R13, [R1+0x180] ;  /* 0x00018000010d7983 */ /* 0x000ee20000300800 */
[----:B------:R-:W-:-:S02]  /*4c40*/  IMAD.MOV R9, RZ, RZ, -R9 ;  /* 0x000000ffff097224 */ /* 0x000fc400078e0a09 */
[----:B------:R-:W-:Y:S01]  /*4c50*/  @!P2 IMAD.MOV R2, RZ, RZ, -R2 ;  /* 0x000000ffff02a224 */ /* 0x000fe200078e0a02 */
[----:B------:R-:W-:Y:S01]  /*4c60*/  STL [R1+0x132c], R28 ;  /* 0x00132c1c01007387 */ /* 0x000fe20000100800 */
[----:B----4-:R-:W-:Y:S01]  /*4c70*/  IABS R7, R14 ;  /* 0x0000000e00077213 */ /* 0x010fe20000000000 */
[----:B------:R-:W-:Y:S01]  /*4c80*/  IMAD R6, R5, R9, R6 ;  /* 0x0000000905067224 */ /* 0x000fe200078e0206 */
[----:B------:R-:W-:Y:S01]  /*4c90*/  ISETP.GE.AND P2, PT, R14, RZ, PT ;  /* 0x000000ff0e00720c */ /* 0x000fe20003f46270 */
[----:B------:R0:W-:Y:S01]  /*4ca0*/  STL [R1+0x1330], R27 ;  /* 0x0013301b01007387 */ /* 0x0001e20000100800 */
[----:B------:R-:W-:-:S03]  /*4cb0*/  @!P3 IMAD.IADD R8, R8, 0x1, -R5 ;  /* 0x000000010808b824 */ /* 0x000fc600078e0a05 */
[----:B0-----:R-:W4:Y:S04]  /*4cc0*/  LDL.LU R27, [R1+0x188] ;  /* 0x00018800011b7983 */ /* 0x001f280000300800 */
[----:B------:R-:W3:Y:S04]  /*4cd0*/  LDL.LU R14, [R1+0x184] ;  /* 0x00018400010e7983 */ /* 0x000ee80000300800 */
[----:B------:R-:W-:Y:S01]  /*4ce0*/  STL [R1+0xd0], R2 ;  /* 0x0000d00201007387 */ /* 0x000fe20000100800 */
[----:B--2---:R-:W-:Y:S02]  /*4cf0*/  IABS R9, R15 ;  /* 0x0000000f00097213 */ /* 0x004fe40000000000 */
[----:B------:R-:W-:-:S02]  /*4d00*/  ISETP.GE.AND P4, PT, R12, RZ, PT ;  /* 0x000000ff0c00720c */ /* 0x000fc40003f86270 */
[----:B------:R-:W-:Y:S02]  /*4d10*/  IABS R12, R3 ;  /* 0x00000003000c7213 */ /* 0x000fe40000000000 */
[----:B------:R-:W-:-:S09]  /*4d20*/  ISETP.GE.AND P3, PT, R3, RZ, PT ;  /* 0x000000ff0300720c */ /* 0x000fd20003f66270 */
[----:B------:R-:W-:Y:S01]  /*4d30*/  @!P4 IMAD.MOV R0, RZ, RZ, -R0 ;  /* 0x000000ffff00c224 */ /* 0x000fe200078e0a00 */
[----:B------:R-:W-:Y:S02]  /*4d40*/  ISETP.GE.AND P4, PT, R15, RZ, PT ;  /* 0x000000ff0f00720c */ /* 0x000fe40003f86270 */
[----:B------:R-:W2:Y:S04]  /*4d50*/  LDL R15, [R1+0x1a4] ;  /* 0x0001a400010f7983 */ /* 0x000ea80000100800 */
[----:B------:R0:W-:Y:S04]  /*4d60*/  STL [R1+0xdc], R0 ;  /* 0x0000dc0001007387 */ /* 0x0001e80000100800 */
[----:B------:R-:W2:Y:S01]  /*4d70*/  LDL R3, [R1+0x1b0] ;  /* 0x0001b00001037983 */ /* 0x000ea20000100800 */
[----:B------:R-:W-:-:S13]  /*4d80*/  ISETP.GT.U32.AND P6, PT, R5, R6, PT ;  /* 0x000000060500720c */ /* 0x000fda0003fc4070 */
[----:B------:R-:W-:-:S05]  /*4d90*/  @!P6 IMAD.IADD R6, R6, 0x1, -R5 ;  /* 0x000000010606e824 */ /* 0x000fca00078e0a05 */
[----:B------:R-:W-:Y:S02]  /*4da0*/  ISETP.GT.U32.AND P6, PT, R5, R6, PT ;  /* 0x000000060500720c */ /* 0x000fe40003fc4070 */
[----:B------:R-:W-:Y:S01]  /*4db0*/  ISETP.GE.AND P0, PT, R11, RZ, PT ;  /* 0x000000ff0b00720c */ /* 0x000fe20003f06270 */
[----:B------:R-:W-:-:S04]  /*4dc0*/  IMAD.HI.U32 R11, R4, R9, RZ ;  /* 0x00000009040b7227 */ /* 0x000fc800078e00ff */
[----:B------:R-:W-:-:S04]  /*4dd0*/  IMAD.HI.U32 R10, R4, R7, RZ ;  /* 0x00000007040a7227 */ /* 0x000fc800078e00ff */
[----:B------:R-:W-:Y:S02]  /*4de0*/  IMAD.MOV R11, RZ, RZ, -R11 ;  /* 0x000000ffff0b7224 */ /* 0x000fe400078e0a0b */
[----:B------:R-:W-:Y:S02]  /*4df0*/  IMAD.MOV R10, RZ, RZ, -R10 ;  /* 0x000000ffff0a7224 */ /* 0x000fe400078e0a0a */
[----:B------:R-:W-:Y:S02]  /*4e00*/  @!P6 IMAD.IADD R6, R6, 0x1, -R5 ;  /* 0x000000010606e824 */ /* 0x000fe400078e0a05 */
[C---:B0-----:R-:W-:Y:S02]  /*4e10*/  IMAD R0, R5.reuse, R11, R9 ;  /* 0x0000000b05007224 */ /* 0x041fe400078e0209 */
[----:B------:R-:W-:Y:S02]  /*4e20*/  IMAD.MOV.U32 R2, RZ, RZ, R8 ;  /* 0x000000ffff027224 */ /* 0x000fe400078e0008 */
[----:B------:R-:W-:-:S02]  /*4e30*/  IMAD R7, R5, R10, R7 ;  /* 0x0000000a05077224 */ /* 0x000fc400078e0207 */
[----:B------:R-:W-:Y:S02]  /*4e40*/  IMAD.MOV.U32 R9, RZ, RZ, R6 ;  /* 0x000000ffff097224 */ /* 0x000fe400078e0006 */
[----:B------:R-:W-:-:S04]  /*4e50*/  IMAD.HI.U32 R10, R4, R12, RZ ;  /* 0x0000000c040a7227 */ /* 0x000fc800078e00ff */
[----:B------:R-:W-:Y:S02]  /*4e60*/  @!P0 IMAD.MOV R2, RZ, RZ, -R2 ;  /* 0x000000ffff028224 */ /* 0x000fe400078e0a02 */
[----:B------:R-:W-:Y:S02]  /*4e70*/  @!P1 IMAD.MOV R9, RZ, RZ, -R9 ;  /* 0x000000ffff099224 */ /* 0x000fe400078e0a09 */
[----:B------:R-:W-:Y:S01]  /*4e80*/  IMAD.MOV R10, RZ, RZ, -R10 ;  /* 0x000000ffff0a7224 */ /* 0x000fe200078e0a0a */
[----:B------:R3:W-:Y:S03]  /*4e90*/  STL [R1+0xe4], R2 ;  /* 0x0000e40201007387 */ /* 0x0007e60000100800 */
[----:B------:R-:W-:Y:S01]  /*4ea0*/  IMAD R12, R5, R10, R12 ;  /* 0x0000000a050c7224 */ /* 0x000fe200078e020c */
[----:B------:R0:W-:Y:S04]  /*4eb0*/  STL [R1+0xec], R9 ;  /* 0x0000ec0901007387 */ /* 0x0001e80000100800 */
[----:B------:R-:W4:Y:S04]  /*4ec0*/  LDL.LU R28, [R1+0x1b8] ;  /* 0x0001b800011c7983 */ /* 0x000f280000300800 */
[----:B------:R-:W4:Y:S01]  /*4ed0*/  LDL R29, [R1+0x1b4] ;  /* 0x0001b400011d7983 */ /* 0x000f220000100800 */
[----:B--2---:R-:W-:-:S03]  /*4ee0*/  IABS R10, R3 ;  /* 0x00000003000a7213 */ /* 0x004fc60000000000 */
[----:B------:R-:W2:Y:S01]  /*4ef0*/  LDL R3, [R1+0x1c4] ;  /* 0x0001c40001037983 */ /* 0x000ea20000100800 */
[C---:B------:R-:W-:Y:S02]  /*4f00*/  ISETP.GT.U32.AND P5, PT, R5.reuse, R7, PT ;  /* 0x000000070500720c */ /* 0x040fe40003fa4070 */
[----:B------:R-:W-:Y:S02]  /*4f10*/  ISETP.GT.U32.AND P6, PT, R5, R0, PT ;  /* 0x000000000500720c */ /* 0x000fe40003fc4070 */
[----:B---3--:R-:W-:-:S09]  /*4f20*/  IABS R2, R13 ;  /* 0x0000000d00027213 */ /* 0x008fd20000000000 */
[--C-:B------:R-:W-:Y:S02]  /*4f30*/  @!P5 IMAD.IADD R7, R7, 0x1, -R5.reuse ;  /* 0x000000010707d824 */ /* 0x100fe400078e0a05 */
[----:B------:R-:W-:-:S03]  /*4f40*/  @!P6 IMAD.IADD R0, R0, 0x1, -R5 ;  /* 0x000000010000e824 */ /* 0x000fc600078e0a05 */
[C---:B------:R-:W-:Y:S01]  /*4f50*/  ISETP.GT.U32.AND P0, PT, R5.reuse, R7, PT ;  /* 0x000000070500720c */ /* 0x040fe20003f04070 */
[----:B------:R-:W-:Y:S01]  /*4f60*/  IMAD.HI.U32 R6, R4, R2, RZ ;  /* 0x0000000204067227 */ /* 0x000fe200078e00ff */
[----:B------:R-:W-:-:S03]  /*4f70*/  ISETP.GT.U32.AND P6, PT, R5, R0, PT ;  /* 0x000000000500720c */ /* 0x000fc60003fc4070 */
[----:B------:R-:W-:-:S04]  /*4f80*/  IMAD.MOV R6, RZ, RZ, -R6 ;  /* 0x000000ffff067224 */ /* 0x000fc800078e0a06 */
[----:B------:R-:W-:-:S04]  /*4f90*/  IMAD R2, R5, R6, R2 ;  /* 0x0000000605027224 */ /* 0x000fc800078e0202 */
[--C-:B------:R-:W-:Y:S01]  /*4fa0*/  @!P0 IMAD.IADD R7, R7, 0x1, -R5.reuse ;  /* 0x0000000107078824 */ /* 0x100fe200078e0a05 */
[C---:B------:R-:W-:Y:S01]  /*4fb0*/  ISETP.GT.U32.AND P0, PT, R5.reuse, R12, PT ;  /* 0x0000000c0500720c */ /* 0x040fe20003f04070 */
[----:B------:R-:W-:Y:S01]  /*4fc0*/  @!P6 IMAD.IADD R0, R0, 0x1, -R5 ;  /* 0x000000010000e824 */ /* 0x000fe200078e0a05 */
[----:B------:R-:W-:Y:S01]  /*4fd0*/  ISETP.GT.U32.AND P6, PT, R5, R2, PT ;  /* 0x000000020500720c */ /* 0x000fe20003fc4070 */
[----:B------:R-:W-:Y:S01]  /*4fe0*/  IMAD.HI.U32 R6, R4, R10, RZ ;  /* 0x0000000a04067227 */ /* 0x000fe200078e00ff */
[----:B------:R-:W-:-:S03]  /*4ff0*/  IABS R11, R15 ;  /* 0x0000000f000b7213 */ /* 0x000fc60000000000 */
[----:B------:R-:W-:-:S06]  /*5000*/  IMAD.MOV R6, RZ, RZ, -R6 ;  /* 0x000000ffff067224 */ /* 0x000fcc00078e0a06 */
[--C-:B------:R-:W-:Y:S02]  /*5010*/  @!P0 IMAD.IADD R12, R12, 0x1, -R5.reuse ;  /* 0x000000010c0c8824 */ /* 0x100fe400078e0a05 */
[----:B------:R-:W-:Y:S02]  /*5020*/  @!P6 IMAD.IADD R2, R2, 0x1, -R5 ;  /* 0x000000010202e824 */ /* 0x000fe400078e0a05 */
[----:B------:R-:W-:Y:S01]  /*5030*/  IMAD.HI.U32 R8, R4, R11, RZ ;  /* 0x0000000b04087227 */ /* 0x000fe200078e00ff */
[----:B------:R-:W-:-:S03]  /*5040*/  ISETP.GT.U32.AND P6, PT, R5, R12, PT ;  /* 0x0000000c0500720c */ /* 0x000fc60003fc4070 */
[----:B------:R-:W-:Y:S02]  /*5050*/  IMAD R10, R5, R6, R10 ;  /* 0x00000006050a7224 */ /* 0x000fe400078e020a */
[----:B------:R-:W-:Y:S01]  /*5060*/  IMAD.MOV R8, RZ, RZ, -R8 ;  /* 0x000000ffff087224 */ /* 0x000fe200078e0a08 */
[----:B------:R-:W-:Y:S01]  /*5070*/  ISETP.GE.AND P5, PT, R13, RZ, PT ;  /* 0x000000ff0d00720c */ /* 0x000fe20003fa6270 */
[----:B------:R-:W-:Y:S01]  /*5080*/  @!P2 IMAD.MOV R7, RZ, RZ, -R7 ;  /* 0x000000ffff07a224 */ /* 0x000fe200078e0a07 */
[----:B----4-:R-:W-:Y:S01]  /*5090*/  IABS R13, R27 ;  /* 0x0000001b000d7213 */ /* 0x010fe20000000000 */
[----:B------:R-:W-:Y:S01]  /*50a0*/  IMAD R11, R5, R8, R11 ;  /* 0x00000008050b7224 */ /* 0x000fe200078e020b */
[----:B------:R-:W-:Y:S01]  /*50b0*/  IABS R8, R28 ;  /* 0x0000001c00087213 */ /* 0x000fe20000000000 */
[----:B------:R1:W-:Y:S02]  /*50c0*/  STL [R1+0x1338], R28 ;  /* 0x0013381c01007387 */ /* 0x0003e40000100800 */
[----:B0-----:R-:W-:-:S02]  /*50d0*/  IMAD.HI.U32 R9, R4, R13, RZ ;  /* 0x0000000d04097227 */ /* 0x001fc400078e00ff */
[----:B------:R-:W-:Y:S02]  /*50e0*/  STL [R1+0xd4], R7 ;  /* 0x0000d40701007387 */ /* 0x000fe40000100800 */
[----:B------:R-:W-:Y:S02]  /*50f0*/  @!P6 IMAD.IADD R12, R12, 0x1, -R5 ;  /* 0x000000010c0ce824 */ /* 0x000fe400078e0a05 */
[----:B------:R-:W-:Y:S02]  /*5100*/  IMAD.MOV R9, RZ, RZ, -R9 ;  /* 0x000000ffff097224 */ /* 0x000fe400078e0a09 */
[----:B-1----:R-:W-:Y:S02]  /*5110*/  IMAD.MOV.U32 R28, RZ, RZ, R12 ;  /* 0x000000ffff1c7224 */ /* 0x002fe400078e000c */
[----:B------:R-:W-:Y:S01]  /*5120*/  IMAD R13, R5, R9, R13 ;  /* 0x00000009050d7224 */ /* 0x000fe200078e020d */
[----:B------:R-:W-:Y:S01]  /*5130*/  IABS R9, R29 ;  /* 0x0000001d00097213 */ /* 0x000fe20000000000 */
[----:B------:R-:W-:Y:S01]  /*5140*/  @!P3 IMAD.MOV R28, RZ, RZ, -R28 ;  /* 0x000000ffff1cb224 */ /* 0x000fe200078e0a1c */
[----:B------:R-:W-:-:S02]  /*5150*/  ISETP.GE.AND P0, PT, R27, RZ, PT ;  /* 0x000000ff1b00720c */ /* 0x000fc40003f06270 */
[----:B--2---:R-:W-:Y:S01]  /*5160*/  IABS R6, R3 ;  /* 0x0000000300067213 */ /* 0x004fe20000000000 */
[----:B------:R-:W-:-:S04]  /*5170*/  IMAD.MOV.U32 R3, RZ, RZ, R0 ;  /* 0x000000ffff037224 */ /* 0x000fc800078e0000 */
[----:B------:R-:W-:-:S05]  /*5180*/  @!P4 IMAD.MOV R3, RZ, RZ, -R3 ;  /* 0x000000ffff03c224 */ /* 0x000fca00078e0a03 */
[----:B------:R0:W-:Y:S04]  /*5190*/  STL [R1+0xd8], R3 ;  /* 0x0000d80301007387 */ /* 0x0001e80000100800 */
[----:B------:R-:W2:Y:S04]  /*51a0*/  LDL.LU R29, [R1+0x1d0] ;  /* 0x0001d000011d7983 */ /* 0x000ea80000300800 */
[----:B------:R-:W3:Y:S01]  /*51b0*/  LDL.LU R27, [R1+0x1d4] ;  /* 0x0001d400011b7983 */ /* 0x000ee20000300800 */
[----:B0-----:R-:W-:Y:S02]  /*51c0*/  IMAD.MOV.U32 R3, RZ, RZ, R16 ;  /* 0x000000ffff037224 */ /* 0x001fe400078e0010 */
[----:B------:R-:W-:-:S04]  /*51d0*/  IMAD.HI.U32 R16, R4, R8, RZ ;  /* 0x0000000804107227 */ /* 0x000fc800078e00ff */
[----:B------:R-:W-:-:S04]  /*51e0*/  IMAD.MOV R16, RZ, RZ, -R16 ;  /* 0x000000ffff107224 */ /* 0x000fc800078e0a10 */
[C---:B------:R-:W-:Y:S02]  /*51f0*/  IMAD R8, R5.reuse, R16, R8 ;  /* 0x0000001005087224 */ /* 0x040fe400078e0208 */
[----:B------:R-:W4:Y:S04]  /*5200*/  LDL.LU R16, [R1+0x1a4] ;  /* 0x0001a40001107983 */ /* 0x000f280000300800 */
[----:B------:R0:W-:Y:S04]  /*5210*/  STL [R1+0xc8], R28 ;  /* 0x0000c81c01007387 */ /* 0x0001e80000100800 */
[----:B0-----:R-:W2:Y:S01]  /*5220*/  LDL.LU R28, [R1+0x1b0] ;  /* 0x0001b000011c7983 */ /* 0x001ea20000300800 */
[C---:B------:R-:W-:Y:S01]  /*5230*/  ISETP.GT.U32.AND P6, PT, R5.reuse, R13, PT ;  /* 0x0000000d0500720c */ /* 0x040fe20003fc4070 */
[----:B------:R-:W-:Y:S01]  /*5240*/  IMAD.HI.U32 R7, R4, R9, RZ ;  /* 0x0000000904077227 */ /* 0x000fe200078e00ff */
[----:B------:R-:W-:Y:S01]  /*5250*/  ISETP.GT.U32.AND P2, PT, R5, R2, PT ;  /* 0x000000020500720c */ /* 0x000fe20003f44070 */
[----:B------:R-:W3:Y:S02]  /*5260*/  LDL.LU R12, [R1+0x1b4] ;  /* 0x0001b400010c7983 */ /* 0x000ee40000300800 */
[----:B------:R-:W-:-:S04]  /*5270*/  IMAD.MOV R7, RZ, RZ, -R7 ;  /* 0x000000ffff077224 */ /* 0x000fc800078e0a07 */
[----:B------:R-:W-:-:S04]  /*5280*/  IMAD R9, R5, R7, R9 ;  /* 0x0000000705097224 */ /* 0x000fc800078e0209 */
[--C-:B------:R-:W-:Y:S01]  /*5290*/  @!P6 IMAD.IADD R13, R13, 0x1, -R5.reuse ;  /* 0x000000010d0de824 */ /* 0x100fe200078e0a05 */
[----:B------:R-:W-:Y:S01]  /*52a0*/  ISETP.GT.U32.AND P6, PT, R5, R9, PT ;  /* 0x000000090500720c */ /* 0x000fe20003fc4070 */
[----:B------:R-:W-:-:S12]  /*52b0*/  @!P2 IMAD.IADD R2, R2, 0x1, -R5 ;  /* 0x000000010202a824 */ /* 0x000fd800078e0a05 */
[----:B------:R-:W-:-:S05]  /*52c0*/  @!P6 IMAD.IADD R9, R9, 0x1, -R5 ;  /* 0x000000010909e824 */ /* 0x000fca00078e0a05 */
[----:B------:R-:W-:Y:S01]  /*52d0*/  ISETP.GT.U32.AND P6, PT, R5, R9, PT ;  /* 0x000000090500720c */ /* 0x000fe20003fc4070 */
[----:B------:R-:W-:-:S05]  /*52e0*/  @!P5 IMAD.MOV R2, RZ, RZ, -R2 ;  /* 0x000000ffff02d224 */ /* 0x000fca00078e0a02 */
[----:B------:R0:W-:Y:S07]  /*52f0*/  STL [R1+0xcc], R2 ;  /* 0x0000cc0201007387 */ /* 0x0001ee0000100800 */
[----:B------:R-:W-:Y:S01]  /*5300*/  @!P6 IMAD.IADD R9, R9, 0x1, -R5 ;  /* 0x000000010909e824 */ /* 0x000fe200078e0a05 */
[----:B------:R-:W-:Y:S02]  /*5310*/  ISETP.GE.AND P1, PT, R14, RZ, PT ;  /* 0x000000ff0e00720c */ /* 0x000fe40003f26270 */
[----:B------:R-:W-:-:S05]  /*5320*/  IABS R14, R14 ;  /* 0x0000000e000e7213 */ /* 0x000fca0000000000 */
[----:B------:R-:W-:-:S04]  /*5330*/  IMAD.HI.U32 R15, R4, R14, RZ ;  /* 0x0000000e040f7227 */ /* 0x000fc800078e00ff */
[----:B------:R-:W-:-:S04]  /*5340*/  IMAD.MOV R15, RZ, RZ, -R15 ;  /* 0x000000ffff0f7224 */ /* 0x000fc800078e0a0f */
[C---:B------:R-:W-:Y:S01]  /*5350*/  IMAD R14, R5.reuse, R15, R14 ;  /* 0x0000000f050e7224 */ /* 0x040fe200078e020e */
[----:B--2---:R-:W-:Y:S02]  /*5360*/  ISETP.GE.AND P6, PT, R28, RZ, PT ;  /* 0x000000ff1c00720c */ /* 0x004fe40003fc6270 */
[----:B------:R-:W2:Y:S02]  /*5370*/  LDL.LU R28, [R1+0x1338] ;  /* 0x00133800011c7983 */ /* 0x000ea40000300800 */
[C---:B------:R-:W-:Y:S02]  /*5380*/  ISETP.GT.U32.AND P4, PT, R5.reuse, R14, PT ;  /* 0x0000000e0500720c */ /* 0x040fe40003f84070 */
[----:B------:R-:W-:-:S11]  /*5390*/  ISETP.GT.U32.AND P2, PT, R5, R11, PT ;  /* 0x0000000b0500720c */ /* 0x000fd60003f44070 */
[--C-:B------:R-:W-:Y:S01]  /*53a0*/  @!P4 IMAD.IADD R14, R14, 0x1, -R5.reuse ;  /* 0x000000010e0ec824 */ /* 0x100fe200078e0a05 */
[----:B------:R-:W-:Y:S01]  /*53b0*/  ISETP.GT.U32.AND P4, PT, R5, R10, PT ;  /* 0x0000000a0500720c */ /* 0x000fe20003f84070 */
[----:B------:R-:W-:Y:S01]  /*53c0*/  @!P2 IMAD.IADD R11, R11, 0x1, -R5 ;  /* 0x000000010b0ba824 */ /* 0x000fe200078e0a05 */
[----:B------:R-:W-:Y:S01]  /*53d0*/  IABS R0, R17 ;  /* 0x0000001100007213 */ /* 0x000fe20000000000 */
[----:B------:R-:W-:Y:S01]  /*53e0*/  IMAD.HI.U32 R15, R4, R6, RZ ;  /* 0x00000006040f7227 */ /* 0x000fe200078e00ff */
[----:B------:R-:W-:-:S03]  /*53f0*/  ISETP.GT.U32.AND P3, PT, R5, R13, PT ;  /* 0x0000000d0500720c */ /* 0x000fc60003f64070 */
[----:B------:R-:W-:-:S06]  /*5400*/  IMAD.HI.U32 R7, R4, R0, RZ ;  /* 0x0000000004077227 */ /* 0x000fcc00078e00ff */
[----:B------:R-:W-:Y:S01]  /*5410*/  @!P4 IMAD.IADD R10, R10, 0x1, -R5 ;  /* 0x000000010a0ac824 */ /* 0x000fe200078e0a05 */
[C---:B------:R-:W-:Y:S01]  /*5420*/  ISETP.GT.U32.AND P4, PT, R5.reuse, R11, PT ;  /* 0x0000000b0500720c */ /* 0x040fe20003f84070 */
[----:B------:R-:W-:Y:S01]  /*5430*/  IMAD.MOV R7, RZ, RZ, -R7 ;  /* 0x000000ffff077224 */ /* 0x000fe200078e0a07 */
[C---:B------:R-:W-:Y:S01]  /*5440*/  ISETP.GT.U32.AND P2, PT, R5.reuse, R14, PT ;  /* 0x0000000e0500720c */ /* 0x040fe20003f44070 */
[----:B------:R-:W-:Y:S01]  /*5450*/  IMAD.MOV R15, RZ, RZ, -R15 ;  /* 0x000000ffff0f7224 */ /* 0x000fe200078e0a0f */
[----:B0-----:R-:W-:Y:S01]  /*5460*/  IABS R2, R29 ;  /* 0x0000001d00027213 */ /* 0x001fe20000000000 */
[C---:B------:R-:W-:Y:S01]  /*5470*/  IMAD R0, R5.reuse, R7, R0 ;  /* 0x0000000705007224 */ /* 0x040fe200078e0200 */
[----:B------:R-:W-:Y:S01]  /*5480*/  IABS R7, R3 ;  /* 0x0000000300077213 */ /* 0x000fe20000000000 */
[----:B------:R-:W-:Y:S02]  /*5490*/  IMAD R6, R5, R15, R6 ;  /* 0x0000000f05067224 */ /* 0x000fe400078e0206 */
[----:B------:R-:W-:-:S04]  /*54a0*/  IMAD.HI.U32 R15, R4, R2, RZ ;  /* 0x00000002040f7227 */ /* 0x000fc800078e00ff */
[----:B------:R-:W-:Y:S01]  /*54b0*/  @!P4 IMAD.IADD R11, R11, 0x1, -R5 ;  /* 0x000000010b0bc824 */ /* 0x000fe200078e0a05 */
[----:B----4-:R-:W-:Y:S01]  /*54c0*/  ISETP.GE.AND P4, PT, R16, RZ, PT ;  /* 0x000000ff1000720c */ /* 0x010fe20003f86270 */
[----:B------:R-:W-:Y:S01]  /*54d0*/  IMAD.HI.U32 R16, R4, R7, RZ ;  /* 0x0000000704107227 */ /* 0x000fe200078e00ff */
[----:B------:R-:W-:-:S03]  /*54e0*/  ISETP.GT.U32.AND P5, PT, R5, R10, PT ;  /* 0x0000000a0500720c */ /* 0x000fc60003fa4070 */
[----:B------:R-:W-:Y:S01]  /*54f0*/  @!P3 IMAD.IADD R13, R13, 0x1, -R5 ;  /* 0x000000010d0db824 */ /* 0x000fe200078e0a05 */
[C---:B------:R-:W-:Y:S01]  /*5500*/  ISETP.GT.U32.AND P3, PT, R5.reuse, R6, PT ;  /* 0x000000060500720c */ /* 0x040fe20003f64070 */
[----:B------:R-:W-:Y:S02]  /*5510*/  IMAD.MOV R15, RZ, RZ, -R15 ;  /* 0x000000ffff0f7224 */ /* 0x000fe400078e0a0f */
[----:B------:R-:W-:Y:S02]  /*5520*/  @!P2 IMAD.IADD R14, R14, 0x1, -R5 ;  /* 0x000000010e0ea824 */ /* 0x000fe400078e0a05 */
[----:B------:R-:W-:Y:S02]  /*5530*/  IMAD.MOV R16, RZ, RZ, -R16 ;  /* 0x000000ffff107224 */ /* 0x000fe400078e0a10 */
[----:B------:R-:W-:Y:S02]  /*5540*/  IMAD R2, R5, R15, R2 ;  /* 0x0000000f05027224 */ /* 0x000fe400078e0202 */
[----:B------:R-:W-:-:S02]  /*5550*/  IMAD.MOV.U32 R15, RZ, RZ, R17 ;  /* 0x000000ffff0f7224 */ /* 0x000fc400078e0011 */
[----:B------:R-:W-:Y:S02]  /*5560*/  IMAD R7, R5, R16, R7 ;  /* 0x0000001005077224 */ /* 0x000fe400078e0207 */
[----:B------:R-:W-:Y:S02]  /*5570*/  IMAD.MOV.U32 R17, RZ, RZ, R14 ;  /* 0x000000ffff117224 */ /* 0x000fe400078e000e */
[----:B------:R-:W-:Y:S01]  /*5580*/  IMAD.MOV.U32 R16, RZ, RZ, R3 ;  /* 0x000000ffff107224 */ /* 0x000fe200078e0003 */
[----:B------:R-:W4:Y:S01]  /*5590*/  LDL.LU R14, [R1+0x1c4] ;  /* 0x0001c400010e7983 */ /* 0x000f220000300800 */
[----:B------:R-:W-:Y:S02]  /*55a0*/  IMAD.MOV.U32 R3, RZ, RZ, R13 ;  /* 0x000000ffff037224 */ /* 0x000fe400078e000d */
[----:B------:R-:W-:Y:S02]  /*55b0*/  @!P1 IMAD.MOV R17, RZ, RZ, -R17 ;  /* 0x000000ffff119224 */ /* 0x000fe400078e0a11 */
[----:B------:R-:W-:-:S02]  /*55c0*/  @!P0 IMAD.MOV R3, RZ, RZ, -R3 ;  /* 0x000000ffff038224 */ /* 0x000fc400078e0a03 */
[--C-:B------:R-:W-:Y:S01]  /*55d0*/  @!P5 IMAD.IADD R10, R10, 0x1, -R5.reuse ;  /* 0x000000010a0ad824 */ /* 0x100fe200078e0a05 */
[----:B------:R0:W-:Y:S01]  /*55e0*/  STL [R1+0x70], R17 ;  /* 0x0000701101007387 */ /* 0x0001e20000100800 */
[----:B------:R-:W-:Y:S02]  /*55f0*/  @!P3 IMAD.IADD R6, R6, 0x1, -R5 ;  /* 0x000000010606b824 */ /* 0x000fe400078e0a05 */
[----:B------:R-:W-:Y:S01]  /*5600*/  @!P4 IMAD.MOV R11, RZ, RZ, -R11 ;  /* 0x000000ffff0bc224 */ /* 0x000fe200078e0a0b */
[----:B--2---:R-:W-:Y:S02]  /*5610*/  ISETP.GE.AND P3, PT, R28, RZ, PT ;  /* 0x000000ff1c00720c */ /* 0x004fe40003f66270 */
[----:B------:R-:W2:Y:S04]  /*5620*/  LDL.LU R28, [R1+0x1dc] ;  /* 0x0001dc00011c7983 */ /* 0x000ea80000300800 */
[----:B------:R1:W-:Y:S04]  /*5630*/  STL [R1+0x78], R3 ;  /* 0x0000780301007387 */ /* 0x0003e80000100800 */
[----:B0-----:R-:W2:Y:S01]  /*5640*/  LDL.LU R17, [R1+0x1e0] ;  /* 0x0001e00001117983 */ /* 0x001ea20000300800 */
[----:B-1----:R-:W-:-:S04]  /*5650*/  IMAD.MOV.U32 R3, RZ, RZ, R10 ;  /* 0x000000ffff037224 */ /* 0x002fc800078e000a */
[----:B------:R-:W-:Y:S01]  /*5660*/  @!P6 IMAD.MOV R3, RZ, RZ, -R3 ;  /* 0x000000ffff03e224 */ /* 0x000fe200078e0a03 */
[----:B------:R-:W-:Y:S04]  /*5670*/  STL [R1+0x98], R11 ;  /* 0x0000980b01007387 */ /* 0x000fe80000100800 */
[----:B------:R0:W-:Y:S04]  /*5680*/  STL [R1+0xb8], R3 ;  /* 0x0000b80301007387 */ /* 0x0001e80000100800 */
[----:B0-----:R-:W2:Y:S01]  /*5690*/  LDL.LU R3, [R1+0x1d8] ;  /* 0x0001d80001037983 */ /* 0x001ea20000300800 */
[----:B------:R-:W-:-:S02]  /*56a0*/  ISETP.GT.U32.AND P2, PT, R5, R8, PT ;  /* 0x000000080500720c */ /* 0x000fc40003f44070 */
[----:B------:R-:W-:-:S11]  /*56b0*/  ISETP.GT.U32.AND P5, PT, R5, R0, PT ;  /* 0x000000000500720c */ /* 0x000fd60003fa4070 */
[--C-:B------:R-:W-:Y:S01]  /*56c0*/  @!P2 IMAD.IADD R8, R8, 0x1, -R5.reuse ;  /* 0x000000010808a824 */ /* 0x100fe200078e0a05 */
[----:B---3--:R-:W-:Y:S01]  /*56d0*/  ISETP.GE.AND P2, PT, R12, RZ, PT ;  /* 0x000000ff0c00720c */ /* 0x008fe20003f46270 */
[----:B------:R-:W-:-:S03]  /*56e0*/  @!P5 IMAD.IADD R0, R0, 0x1, -R5 ;  /* 0x000000010000d824 */ /* 0x000fc600078e0a05 */
[C---:B------:R-:W-:Y:S02]  /*56f0*/  ISETP.GT.U32.AND P1, PT, R5.reuse, R8, PT ;  /* 0x000000080500720c */ /* 0x040fe40003f24070 */
[C---:B------:R-:W-:Y:S01]  /*5700*/  ISETP.GT.U32.AND P4, PT, R5.reuse, R0, PT ;  /* 0x000000000500720c */ /* 0x040fe20003f84070 */
[----:B------:R-:W-:Y:S01]  /*5710*/  IMAD.MOV.U32 R10, RZ, RZ, R9 ;  /* 0x000000ffff0a7224 */ /* 0x000fe200078e0009 */
[----:B------:R-:W-:-:S05]  /*5720*/  ISETP.GT.U32.AND P0, PT, R5, R6, PT ;  /* 0x000000060500720c */ /* 0x000fca0003f04070 */
[----:B------:R-:W-:Y:S01]  /*5730*/  @!P2 IMAD.MOV R10, RZ, RZ, -R10 ;  /* 0x000000ffff0aa224 */ /* 0x000fe200078e0a0a */
[----:B----4-:R-:W-:-:S03]  /*5740*/  ISETP.GE.AND P6, PT, R14, RZ, PT ;  /* 0x000000ff0e00720c */ /* 0x010fc60003fc6270 */
[--C-:B------:R-:W-:Y:S01]  /*5750*/  @!P1 IMAD.IADD R8, R8, 0x1, -R5.reuse ;  /* 0x0000000108089824 */ /* 0x100fe200078e0a05 */
[----:B------:R-:W-:Y:S01]  /*5760*/  ISETP.GE.AND P1, PT, R15, RZ, PT ;  /* 0x000000ff0f00720c */ /* 0x000fe20003f26270 */
[----:B------:R-:W-:Y:S01]  /*5770*/  @!P4 IMAD.IADD R0, R0, 0x1, -R5 ;  /* 0x000000010000c824 */ /* 0x000fe200078e0a05 */
[----:B------:R0:W-:Y:S01]  /*5780*/  STL [R1+0xbc], R10 ;  /* 0x0000bc0a01007387 */ /* 0x0001e20000100800 */
[----:B------:R-:W-:-:S03]  /*5790*/  ISETP.GE.AND P4, PT, R29, RZ, PT ;  /* 0x000000ff1d00720c */ /* 0x000fc60003f86270 */
[----:B------:R-:W3:Y:S01]  /*57a0*/  LDL.LU R29, [R1+0x240] ;  /* 0x00024000011d7983 */ /* 0x000ee20000300800 */
[C---:B------:R-:W-:Y:S01]  /*57b0*/  ISETP.GT.U32.AND P5, PT, R5.reuse, R7, PT ;  /* 0x000000070500720c */ /* 0x040fe20003fa4070 */
[--C-:B------:R-:W-:Y:S01]  /*57c0*/  @!P0 IMAD.IADD R6, R6, 0x1, -R5.reuse ;  /* 0x0000000106068824 */ /* 0x100fe200078e0a05 */
[----:B------:R-:W-:Y:S01]  /*57d0*/  ISETP.GT.U32.AND P2, PT, R5, R2, PT ;  /* 0x000000020500720c */ /* 0x000fe20003f44070 */
[----:B------:R-:W-:Y:S02]  /*57e0*/  @!P3 IMAD.MOV R8, RZ, RZ, -R8 ;  /* 0x000000ffff08b224 */ /* 0x000fe400078e0a08 */
[----:B------:R-:W-:Y:S02]  /*57f0*/  @!P6 IMAD.MOV R6, RZ, RZ, -R6 ;  /* 0x000000ffff06e224 */ /* 0x000fe400078e0a06 */
[----:B------:R-:W-:Y:S01]  /*5800*/  @!P1 IMAD.MOV R0, RZ, RZ, -R0 ;  /* 0x000000ffff009224 */ /* 0x000fe200078e0a00 */
[----:B------:R1:W-:Y:S05]  /*5810*/  STL [R1+0xc4], R8 ;  /* 0x0000c40801007387 */ /* 0x0003ea0000100800 */
[----:B------:R-:W-:-:S02]  /*5820*/  @!P5 IMAD.IADD R7, R7, 0x1, -R5 ;  /* 0x000000010707d824 */ /* 0x000fc400078e0a05 */
[----:B------:R-:W-:Y:S01]  /*5830*/  @!P2 IMAD.IADD R2, R2, 0x1, -R5 ;  /* 0x000000010202a824 */ /* 0x000fe200078e0a05 */
[----:B------:R-:W-:Y:S02]  /*5840*/  IABS R12, R27 ;  /* 0x0000001b000c7213 */ /* 0x000fe40000000000 */
[C---:B------:R-:W-:Y:S02]  /*5850*/  ISETP.GT.U32.AND P2, PT, R5.reuse, R7, PT ;  /* 0x000000070500720c */ /* 0x040fe40003f44070 */
[----:B------:R-:W-:Y:S01]  /*5860*/  ISETP.GT.U32.AND P3, PT, R5, R2, PT ;  /* 0x000000020500720c */ /* 0x000fe20003f64070 */
[----:B------:R-:W-:Y:S01]  /*5870*/  IMAD.HI.U32 R9, R4, R12, RZ ;  /* 0x0000000c04097227 */ /* 0x000fe200078e00ff */
[----:B------:R-:W-:-:S03]  /*5880*/  ISETP.GE.AND P0, PT, R16, RZ, PT ;  /* 0x000000ff1000720c */ /* 0x000fc60003f06270 */
[----:B------:R-:W-:-:S04]  /*5890*/  IMAD.MOV R9, RZ, RZ, -R9 ;  /* 0x000000ffff097224 */ /* 0x000fc800078e0a09 */
[----:B------:R-:W-:Y:S02]  /*58a0*/  IMAD R12, R5, R9, R12 ;  /* 0x00000009050c7224 */ /* 0x000fe400078e020c */
[--C-:B------:R-:W-:Y:S02]  /*58b0*/  @!P2 IMAD.IADD R7, R7, 0x1, -R5.reuse ;  /* 0x000000010707a824 */ /* 0x100fe400078e0a05 */
[----:B------:R-:W-:Y:S01]  /*58c0*/  @!P3 IMAD.IADD R2, R2, 0x1, -R5 ;  /* 0x000000010202b824 */ /* 0x000fe200078e0a05 */
[----:B------:R-:W-:Y:S02]  /*58d0*/  ISETP.GE.AND P5, PT, R27, RZ, PT ;  /* 0x000000ff1b00720c */ /* 0x000fe40003fa6270 */
[----:B--2---:R-:W-:Y:S02]  /*58e0*/  ISETP.GE.AND P6, PT, R3, RZ, PT ;  /* 0x000000ff0300720c */ /* 0x004fe40003fc6270 */
[----:B0-----:R-:W-:Y:S02]  /*58f0*/  IABS R10, R3 ;  /* 0x00000003000a7213 */ /* 0x001fe40000000000 */
[----:B------:R-:W2:Y:S04]  /*5900*/  LDL.LU R3, [R1+0x244] ;  /* 0x0002440001037983 */ /* 0x000ea80000300800 */
[----:B------:R-:W-:Y:S04]  /*5910*/  STL [R1+0x1e4], R6 ;  /* 0x0001e40601007387 */ /* 0x000fe80000100800 */
[----:B------:R-:W-:Y:S04]  /*5920*/  STL [R1+0x1e8], R0 ;  /* 0x0001e80001007387 */ /* 0x000fe80000100800 */
[----:B------:R-:W4:Y:S04]  /*5930*/  LDL.LU R15, [R1+0x248] ;  /* 0x00024800010f7983 */ /* 0x000f280000300800 */
[----:B------:R-:W4:Y:S01]  /*5940*/  LDL.LU R16, [R1+0x24c] ;  /* 0x00024c0001107983 */ /* 0x000f220000300800 */
[----:B------:R-:W-:-:S02]  /*5950*/  IABS R9, R17 ;  /* 0x0000001100097213 */ /* 0x000fc40000000000 */
[----:B------:R-:W-:Y:S01]  /*5960*/  ISETP.GE.AND P3, PT, R17, RZ, PT ;  /* 0x000000ff1100720c */ /* 0x000fe20003f66270 */
[----:B------:R-:W-:-:S04]  /*5970*/  IMAD.MOV.U32 R17, RZ, RZ, R7 ;  /* 0x000000ffff117224 */ /* 0x000fc800078e0007 */
[----:B------:R-:W-:-:S05]  /*5980*/  @!P0 IMAD.MOV R17, RZ, RZ, -R17 ;  /* 0x000000ffff118224 */ /* 0x000fca00078e0a11 */
[----:B------:R0:W-:Y:S04]  /*5990*/  STL [R1+0xb0], R17 ;  /* 0x0000b01101007387 */ /* 0x0001e80000100800 */
[----:B------:R-:W4:Y:S01]  /*59a0*/  LDL.LU R27, [R1+0x250] ;  /* 0x00025000011b7983 */ /* 0x000f220000300800 */
[----:B-1----:R-:W-:Y:S02]  /*59b0*/  IABS R8, R28 ;  /* 0x0000001c00087213 */ /* 0x002fe40000000000 */
[----:B------:R-:W-:Y:S02]  /*59c0*/  ISETP.GE.AND P2, PT, R28, RZ, PT ;  /* 0x000000ff1c00720c */ /* 0x000fe40003f46270 */
[----:B------:R-:W4:Y:S01]  /*59d0*/  LDL.LU R28, [R1+0x254] ;  /* 0x00025400011c7983 */ /* 0x000f220000300800 */
[----:B0-----:R-:W-:-:S02]  /*59e0*/  IMAD.MOV.U32 R17, RZ, RZ, R18 ;  /* 0x000000ffff117224 */ /* 0x001fc400078e0012 */
[----:B------:R-:W-:Y:S02]  /*59f0*/  IMAD.MOV.U32 R18, RZ, RZ, R19 ;  /* 0x000000ffff127224 */ /* 0x000fe400078e0013 */
[----:B------:R-:W4:Y:S01]  /*5a00*/  LDL.LU R19, [R1+0x258] ;  /* 0x0002580001137983 */ /* 0x000f220000300800 */
[----:B------:R-:W-:Y:S01]  /*5a10*/  ISETP.GT.U32.AND P1, PT, R5, R12, PT ;  /* 0x0000000c0500720c */ /* 0x000fe20003f24070 */
[----:B------:R-:W-:-:S04]  /*5a20*/  IMAD.HI.U32 R11, R4, R8, RZ ;  /* 0x00000008040b7227 */ /* 0x000fc800078e00ff */
[----:B------:R-:W-:-:S08]  /*5a30*/  IMAD.HI.U32 R13, R4, R10, RZ ;  /* 0x0000000a040d7227 */ /* 0x000fd000078e00ff */
[----:B------:R-:W-:Y:S02]  /*5a40*/  @!P1 IMAD.IADD R12, R12, 0x1, -R5 ;  /* 0x000000010c0c9824 */ /* 0x000fe400078e0a05 */
[----:B------:R-:W-:-:S03]  /*5a50*/  IMAD.HI.U32 R6, R4, R9, RZ ;  /* 0x0000000904067227 */ /* 0x000fc600078e00ff */
[C---:B------:R-:W-:Y:S01]  /*5a60*/  ISETP.GT.U32.AND P1, PT, R5.reuse, R12, PT ;  /* 0x0000000c0500720c */ /* 0x040fe20003f24070 */
[----:B------:R-:W-:Y:S02]  /*5a70*/  IMAD.MOV R11, RZ, RZ, -R11 ;  /* 0x000000ffff0b7224 */ /* 0x000fe400078e0a0b */
[----:B------:R-:W-:Y:S02]  /*5a80*/  IMAD.MOV R13, RZ, RZ, -R13 ;  /* 0x000000ffff0d7224 */ /* 0x000fe400078e0a0d */
[----:B------:R-:W-:Y:S02]  /*5a90*/  IMAD.MOV R6, RZ, RZ, -R6 ;  /* 0x000000ffff067224 */ /* 0x000fe400078e0a06 */
[C---:B------:R-:W-:Y:S02]  /*5aa0*/  IMAD R8, R5.reuse, R11, R8 ;  /* 0x0000000b05087224 */ /* 0x040fe400078e0208 */
[----:B------:R-:W-:Y:S01]  /*5ab0*/  IMAD.MOV.U32 R14, RZ, RZ, R2 ;  /* 0x000000ffff0e7224 */ /* 0x000fe200078e0002 */
[----:B---3--:R-:W-:Y:S01]  /*5ac0*/  IABS R0, R29 ;  /* 0x0000001d00007213 */ /* 0x008fe20000000000 */
[----:B------:R-:W-:-:S02]  /*5ad0*/  IMAD R10, R5, R13, R10 ;  /* 0x0000000d050a7224 */ /* 0x000fc400078e020a */
[C---:B------:R-:W-:Y:S02]  /*5ae0*/  IMAD R9, R5.reuse, R6, R9 ;  /* 0x0000000605097224 */ /* 0x040fe400078e0209 */
[----:B------:R-:W-:Y:S01]  /*5af0*/  @!P4 IMAD.MOV R14, RZ, RZ, -R14 ;  /* 0x000000ffff0ec224 */ /* 0x000fe200078e0a0e */
[C---:B------:R-:W-:Y:S01]  /*5b00*/  ISETP.GT.U32.AND P4, PT, R5.reuse, R8, PT ;  /* 0x000000080500720c */ /* 0x040fe20003f84070 */
[----:B------:R-:W-:Y:S01]  /*5b10*/  @!P1 IMAD.IADD R12, R12, 0x1, -R5 ;  /* 0x000000010c0c9824 */ /* 0x000fe200078e0a05 */
[C---:B------:R-:W-:Y:S01]  /*5b20*/  ISETP.GT.U32.AND P0, PT, R5.reuse, R10, PT ;  /* 0x0000000a0500720c */ /* 0x040fe20003f04070 */
[----:B------:R-:W-:Y:S01]  /*5b30*/  IMAD.HI.U32 R7, R4, R0, RZ ;  /* 0x0000000004077227 */ /* 0x000fe200078e00ff */
[----:B------:R-:W-:-:S03]  /*5b40*/  ISETP.GT.U32.AND P1, PT, R5, R9, PT ;  /* 0x000000090500720c */ /* 0x000fc60003f24070 */
[----:B------:R-:W-:-:S04]  /*5b50*/  IMAD.MOV R2, RZ, RZ, -R7 ;  /* 0x000000ffff027224 */ /* 0x000fc800078e0a07 */
[C---:B------:R-:W-:Y:S02]  /*5b60*/  IMAD R0, R5.reuse, R2, R0 ;  /* 0x0000000205007224 */ /* 0x040fe400078e0200 */
[--C-:B------:R-:W-:Y:S02]  /*5b70*/  @!P4 IMAD.IADD R8, R8, 0x1, -R5.reuse ;  /* 0x000000010808c824 */ /* 0x100fe400078e0a05 */
[--C-:B------:R-:W-:Y:S01]  /*5b80*/  @!P0 IMAD.IADD R10, R10, 0x1, -R5.reuse ;  /* 0x000000010a0a8824 */ /* 0x100fe200078e0a05 */
[----:B------:R-:W-:Y:S01]  /*5b90*/  ISETP.GT.U32.AND P0, PT, R5, R0, PT ;  /* 0x000000000500720c */ /* 0x000fe20003f04070 */
[--C-:B------:R-:W-:Y:S01]  /*5ba0*/  @!P1 IMAD.IADD R9, R9, 0x1, -R5.reuse ;  /* 0x0000000109099824 */ /* 0x100fe200078e0a05 */
[C---:B------:R-:W-:Y:S02]  /*5bb0*/  ISETP.GT.U32.AND P1, PT, R5.reuse, R8, PT ;  /* 0x000000080500720c */ /* 0x040fe40003f24070 */
[----:B------:R-:W-:Y:S01]  /*5bc0*/  ISETP.GT.U32.AND P4, PT, R5, R10, PT ;  /* 0x0000000a0500720c */ /* 0x000fe20003f84070 */
[----:B------:R0:W-:Y:S08]  /*5bd0*/  STL [R1+0xb4], R14 ;  /* 0x0000b40e01007387 */ /* 0x0001f00000100800 */
[----:B------:R-:W-:-:S02]  /*5be0*/  @!P0 IMAD.IADD R0, R0, 0x1, -R5 ;  /* 0x0000000100008824 */ /* 0x000fc400078e0a05 */
[----:B0-----:R-:W-:Y:S02]  /*5bf0*/  IMAD.MOV.U32 R14, RZ, RZ, R12 ;  /* 0x000000ffff0e7224 */ /* 0x001fe400078e000c */
[--C-:B------:R-:W-:Y:S01]  /*5c00*/  @!P1 IMAD.IADD R8, R8, 0x1, -R5.reuse ;  /* 0x0000000108089824 */ /* 0x100fe200078e0a05 */
[C---:B------:R-:W-:Y:S01]  /*5c10*/  ISETP.GT.U32.AND P0, PT, R5.reuse, R0, PT ;  /* 0x000000000500720c */ /* 0x040fe20003f04070 */
[----:B------:R-:W-:Y:S01]  /*5c20*/  @!P5 IMAD.MOV R14, RZ, RZ, -R14 ;  /* 0x000000ffff0ed224 */ /* 0x000fe200078e0a0e */
[----:B------:R-:W-:Y:S01]  /*5c30*/  ISETP.GT.U32.AND P5, PT, R5, R9, PT ;  /* 0x000000090500720c */ /* 0x000fe20003fa4070 */
[--C-:B------:R-:W-:Y:S02]  /*5c40*/  @!P4 IMAD.IADD R10, R10, 0x1, -R5.reuse ;  /* 0x000000010a0ac824 */ /* 0x100fe400078e0a05 */
[----:B------:R-:W-:Y:S01]  /*5c50*/  @!P2 IMAD.MOV R8, RZ, RZ, -R8 ;  /* 0x000000ffff08a224 */ /* 0x000fe200078e0a08 */
[----:B------:R0:W-:Y:S07]  /*5c60*/  STL [R1+0xac], R14 ;  /* 0x0000ac0e01007387 */ /* 0x0001ee0000100800 */
[----:B------:R-:W-:-:S02]  /*5c70*/  @!P0 IMAD.IADD R0, R0, 0x1, -R5 ;  /* 0x0000000100008824 */ /* 0x000fc400078e0a05 */
[----:B------:R-:W-:Y:S01]  /*5c80*/  @!P5 IMAD.IADD R9, R9, 0x1, -R5 ;  /* 0x000000010909d824 */ /* 0x000fe200078e0a05 */
[----:B------:R-:W-:Y:S02]  /*5c90*/  ISETP.GE.AND P5, PT, R29, RZ, PT ;  /* 0x000000ff1d00720c */ /* 0x000fe40003fa6270 */
[----:B------:R-:W3:Y:S11]  /*5ca0*/  LDL.LU R29, [R1+0x25c] ;  /* 0x00025c00011d7983 */ /* 0x000ef60000300800 */
[----:B------:R-:W-:Y:S01]  /*5cb0*/  @!P5 IMAD.MOV R0, RZ, RZ, -R0 ;  /* 0x000000ffff00d224 */ /* 0x000fe200078e0a00 */
[----:B--2---:R-:W-:-:S02]  /*5cc0*/  IABS R6, R3 ;  /* 0x0000000300067213 */ /* 0x004fc40000000000 */
[----:B----4-:R-:W-:-:S05]  /*5cd0*/  IABS R13, R15 ;  /* 0x0000000f000d7213 */ /* 0x010fca0000000000 */
[----:B------:R-:W-:-:S04]  /*5ce0*/  IMAD.HI.U32 R2, R4, R13, RZ ;  /* 0x0000000d04027227 */ /* 0x000fc800078e00ff */
[----:B------:R-:W-:Y:S02]  /*5cf0*/  IMAD.MOV R2, RZ, RZ, -R2 ;  /* 0x000000ffff027224 */ /* 0x000fe400078e0a02 */
[----:B------:R-:W-:-:S04]  /*5d00*/  IMAD.HI.U32 R11, R4, R6, RZ ;  /* 0x00000006040b7227 */ /* 0x000fc800078e00ff */
[----:B------:R-:W-:Y:S01]  /*5d10*/  IMAD R13, R5, R2, R13 ;  /* 0x00000002050d7224 */ /* 0x000fe200078e020d */
[----:B------:R-:W-:Y:S01]  /*5d20*/  IABS R7, R16 ;  /* 0x0000001000077213 */ /* 0x000fe20000000000 */
[----:B------:R-:W-:-:S03]  /*5d30*/  IMAD.MOV R11, RZ, RZ, -R11 ;  /* 0x000000ffff0b7224 */ /* 0x000fc600078e0a0b */
[C---:B------:R-:W-:Y:S01]  /*5d40*/  ISETP.GT.U32.AND P1, PT, R5.reuse, R13, PT ;  /* 0x0000000d0500720c */ /* 0x040fe20003f24070 */
[----:B------:R-:W-:Y:S02]  /*5d50*/  IMAD R6, R5, R11, R6 ;  /* 0x0000000b05067224 */ /* 0x000fe400078e0206 */
[----:B------:R-:W-:-:S03]  /*5d60*/  IMAD.HI.U32 R11, R4, R7, RZ ;  /* 0x00000007040b7227 */ /* 0x000fc600078e00ff */
[----:B------:R-:W-:Y:S01]  /*5d70*/  ISETP.GT.U32.AND P4, PT, R5, R6, PT ;  /* 0x000000060500720c */ /* 0x000fe20003f84070 */
[----:B------:R-:W-:Y:S01]  /*5d80*/  IMAD.MOV R11, RZ, RZ, -R11 ;  /* 0x000000ffff0b7224 */ /* 0x000fe200078e0a0b */
[----:B------:R-:W-:-:S03]  /*5d90*/  IABS R2, R27 ;  /* 0x0000001b00027213 */ /* 0x000fc60000000000 */
[----:B------:R-:W-:Y:S02]  /*5da0*/  IMAD R7, R5, R11, R7 ;  /* 0x0000000b05077224 */ /* 0x000fe400078e0207 */
[----:B------:R-:W-:Y:S01]  /*5db0*/  @!P1 IMAD.IADD R13, R13, 0x1, -R5 ;  /* 0x000000010d0d9824 */ /* 0x000fe200078e0a05 */
[----:B------:R-:W-:Y:S01]  /*5dc0*/  ISETP.GE.AND P1, PT, R15, RZ, PT ;  /* 0x000000ff0f00720c */ /* 0x000fe20003f26270 */
[----:B------:R-:W-:Y:S01]  /*5dd0*/  IMAD.MOV.U32 R15, RZ, RZ, R10 ;  /* 0x000000ffff0f7224 */ /* 0x000fe200078e000a */
[----:B------:R-:W-:Y:S01]  /*5de0*/  ISETP.GT.U32.AND P0, PT, R5, R7, PT ;  /* 0x000000070500720c */ /* 0x000fe20003f04070 */
[----:B0-----:R-:W-:-:S04]  /*5df0*/  IMAD.HI.U32 R14, R4, R2, RZ ;  /* 0x00000002040e7227 */ /* 0x001fc800078e00ff */
[----:B------:R-:W-:Y:S02]  /*5e00*/  @!P6 IMAD.MOV R15, RZ, RZ, -R15 ;  /* 0x000000ffff0fe224 */ /* 0x000fe400078e0a0f */
[----:B------:R-:W-:Y:S01]  /*5e10*/  @!P4 IMAD.IADD R6, R6, 0x1, -R5 ;  /* 0x000000010606c824 */ /* 0x000fe200078e0a05 */
[----:B------:R-:W-:Y:S01]  /*5e20*/  ISETP.GE.AND P4, PT, R3, RZ, PT ;  /* 0x000000ff0300720c */ /* 0x000fe20003f86270 */
[----:B------:R-:W-:Y:S01]  /*5e30*/  IMAD.MOV R14, RZ, RZ, -R14 ;  /* 0x000000ffff0e7224 */ /* 0x000fe200078e0a0e */
[----:B------:R-:W2:Y:S01]  /*5e40*/  LDL.LU R3, [R1+0x260] ;  /* 0x0002600001037983 */ /* 0x000ea20000300800 */
[----:B------:R-:W-:-:S03]  /*5e50*/  IABS R11, R28 ;  /* 0x0000001c000b7213 */ /* 0x000fc60000000000 */
[----:B------:R-:W-:Y:S01]  /*5e60*/  STL [R1+0xa8], R15 ;  /* 0x0000a80f01007387 */ /* 0x000fe20000100800 */
[----:B------:R-:W-:-:S03]  /*5e70*/  IMAD R2, R5, R14, R2 ;  /* 0x0000000e05027224 */ /* 0x000fc600078e0202 */
[----:B------:R0:W-:Y:S01]  /*5e80*/  STL [R1+0xa4], R8 ;  /* 0x0000a40801007387 */ /* 0x0001e20000100800 */
[----:B------:R-:W-:Y:S01]  /*5e90*/  ISETP.GT.U32.AND P2, PT, R5, R13, PT ;  /* 0x0000000d0500720c */ /* 0x000fe20003f44070 */
[----:B------:R-:W-:-:S04]  /*5ea0*/  IMAD.HI.U32 R14, R4, R11, RZ ;  /* 0x0000000b040e7227 */ /* 0x000fc800078e00ff */
[----:B------:R-:W-:Y:S02]  /*5eb0*/  @!P0 IMAD.IADD R7, R7, 0x1, -R5 ;  /* 0x0000000107078824 */ /* 0x000fe400078e0a05 */
[----:B0-----:R-:W-:Y:S01]  /*5ec0*/  IMAD.MOV.U32 R8, RZ, RZ, R9 ;  /* 0x000000ffff087224 */ /* 0x001fe200078e0009 */
[----:B------:R-:W-:-:S03]  /*5ed0*/  ISETP.GT.U32.AND P0, PT, R5, R6, PT ;  /* 0x000000060500720c */ /* 0x000fc60003f04070 */
[----:B------:R-:W-:Y:S02]  /*5ee0*/  @!P3 IMAD.MOV R8, RZ, RZ, -R8 ;  /* 0x000000ffff08b224 */ /* 0x000fe400078e0a08 */
[----:B------:R-:W-:-:S03]  /*5ef0*/  IMAD.MOV R14, RZ, RZ, -R14 ;  /* 0x000000ffff0e7224 */ /* 0x000fc600078e0a0e */
[----:B------:R-:W-:Y:S04]  /*5f00*/  STL [R1+0xa0], R8 ;  /* 0x0000a00801007387 */ /* 0x000fe80000100800 */
[----:B------:R0:W-:Y:S01]  /*5f10*/  STL [R1+0x9c], R0 ;  /* 0x00009c0001007387 */ /* 0x0001e20000100800 */
[--C-:B------:R-:W-:Y:S02]  /*5f20*/  @!P2 IMAD.IADD R13, R13, 0x1, -R5.reuse ;  /* 0x000000010d0da824 */ /* 0x100fe400078e0a05 */
[----:B------:R-:W-:Y:S02]  /*5f30*/  @!P0 IMAD.IADD R6, R6, 0x1, -R5 ;  /* 0x0000000106068824 */ /* 0x000fe400078e0a05 */
[----:B0-----:R-:W-:-:S05]  /*5f40*/  IMAD R0, R5, R14, R11 ;  /* 0x0000000e05007224 */ /* 0x001fca00078e020b */
[----:B------:R-:W-:Y:S01]  /*5f50*/  ISETP.GT.U32.AND P2, PT, R5, R0, PT ;  /* 0x000000000500720c */ /* 0x000fe20003f44070 */
[----:B------:R-:W-:-:S04]  /*5f60*/  IMAD.MOV.U32 R14, RZ, RZ, R6 ;  /* 0x000000ffff0e7224 */ /* 0x000fc800078e0006 */
[----:B------:R-:W-:Y:S01]  /*5f70*/  @!P4 IMAD.MOV R14, RZ, RZ, -R14 ;  /* 0x000000ffff0ec224 */ /* 0x000fe200078e0a0e */
[----:B------:R-:W-:Y:S02]  /*5f80*/  IABS R12, R19 ;  /* 0x00000013000c7213 */ /* 0x000fe40000000000 */
[----:B------:R-:W-:Y:S02]  /*5f90*/  ISETP.GE.AND P0, PT, R27, RZ, PT ;  /* 0x000000ff1b00720c */ /* 0x000fe40003f06270 */
[----:B------:R-:W-:Y:S03]  /*5fa0*/  STL [R1+0x8c], R14 ;  /* 0x00008c0e01007387 */ /* 0x000fe60000100800 */
[----:B------:R-:W-:Y:S01]  /*5fb0*/  @!P2 IMAD.IADD R0, R0, 0x1, -R5 ;  /* 0x000000010000a824 */ /* 0x000fe200078e0a05 */
[----:B------:R-:W-:Y:S01]  /*5fc0*/  ISETP.GE.AND P2, PT, R19, RZ, PT ;  /* 0x000000ff1300720c */ /* 0x000fe20003f46270 */
[----:B------:R-:W-:-:S02]  /*5fd0*/  IMAD.MOV.U32 R19, RZ, RZ, R20 ;  /* 0x000000ffff137224 */ /* 0x000fc400078e0014 */
[----:B------:R-:W4:Y:S04]  /*5fe0*/  LDL.LU R20, [R1+0x26c] ;  /* 0x00026c0001147983 */ /* 0x000f280000300800 */
[----:B------:R-:W4:Y:S01]  /*5ff0*/  LDL.LU R27, [R1+0x274] ;  /* 0x00027400011b7983 */ /* 0x000f220000300800 */
[----:B------:R-:W-:Y:S01]  /*6000*/  ISETP.GT.U32.AND P5, PT, R5, R2, PT ;  /* 0x000000020500720c */ /* 0x000fe20003fa4070 */
[----:B------:R-:W-:-:S04]  /*6010*/  IMAD.HI.U32 R10, R4, R12, RZ ;  /* 0x0000000c040a7227 */ /* 0x000fc800078e00ff */
[----:B------:R-:W-:-:S04]  /*6020*/  IMAD.MOV R10, RZ, RZ, -R10 ;  /* 0x000000ffff0a7224 */ /* 0x000fc800078e0a0a */
[----:B------:R-:W-:-:S04]  /*6030*/  IMAD R12, R5, R10, R12 ;  /* 0x0000000a050c7224 */ /* 0x000fc800078e020c */
[----:B------:R-:W-:Y:S01]  /*6040*/  @!P5 IMAD.IADD R2, R2, 0x1, -R5 ;  /* 0x000000010202d824 */ /* 0x000fe200078e0a05 */
[C---:B------:R-:W-:Y:S02]  /*6050*/  ISETP.GT.U32.AND P5, PT, R5.reuse, R12, PT ;  /* 0x0000000c0500720c */ /* 0x040fe40003fa4070 */
[C---:B------:R-:W-:Y:S02]  /*6060*/  ISETP.GT.U32.AND P6, PT, R5.reuse, R7, PT ;  /* 0x000000070500720c */ /* 0x040fe40003fc4070 */
[----:B------:R-:W-:Y:S02]  /*6070*/  ISETP.GT.U32.AND P4, PT, R5, R2, PT ;  /* 0x000000020500720c */ /* 0x000fe40003f84070 */
[----:B------:R-:W-:Y:S01]  /*6080*/  ISETP.GE.AND P3, PT, R16, RZ, PT ;  /* 0x000000ff1000720c */ /* 0x000fe20003f66270 */
[----:B------:R-:W-:-:S06]  /*6090*/  @!P1 IMAD.MOV R13, RZ, RZ, -R13 ;  /* 0x000000ffff0d9224 */ /* 0x000fcc00078e0a0d */
[--C-:B------:R-:W-:Y:S01]  /*60a0*/  @!P5 IMAD.IADD R12, R12, 0x1, -R5.reuse ;  /* 0x000000010c0cd824 */ /* 0x100fe200078e0a05 */
[----:B------:R-:W-:Y:S01]  /*60b0*/  ISETP.GT.U32.AND P5, PT, R5, R0, PT ;  /* 0x000000000500720c */ /* 0x000fe20003fa4070 */
[--C-:B------:R-:W-:Y:S01]  /*60c0*/  @!P6 IMAD.IADD R7, R7, 0x1, -R5.reuse ;  /* 0x000000010707e824 */ /* 0x100fe200078e0a05 */
[----:B------:R-:W-:Y:S01]  /*60d0*/  ISETP.GE.AND P6, PT, R28, RZ, PT ;  /* 0x000000ff1c00720c */ /* 0x000fe20003fc6270 */
[----:B------:R-:W-:Y:S01]  /*60e0*/  @!P4 IMAD.IADD R2, R2, 0x1, -R5 ;  /* 0x000000010202c824 */ /* 0x000fe200078e0a05 */
[----:B------:R0:W-:Y:S01]  /*60f0*/  STL [R1+0x90], R13 ;  /* 0x0000900d01007387 */ /* 0x0001e20000100800 */
[----:B------:R-:W-:Y:S02]  /*6100*/  @!P3 IMAD.MOV R7, RZ, RZ, -R7 ;  /* 0x000000ffff07b224 */ /* 0x000fe400078e0a07 */
[----:B0-----:R-:W-:-:S06]  /*6110*/  IMAD.MOV.U32 R13, RZ, RZ, R2 ;  /* 0x000000ffff0d7224 */ /* 0x001fcc00078e0002 */
[----:B------:R-:W-:Y:S02]  /*6120*/  @!P5 IMAD.IADD R0, R0, 0x1, -R5 ;  /* 0x000000010000d824 */ /* 0x000fe400078e0a05 */
[----:B------:R-:W-:Y:S01]  /*6130*/  @!P0 IMAD.MOV R13, RZ, RZ, -R13 ;  /* 0x000000ffff0d8224 */ /* 0x000fe200078e0a0d */
[----:B------:R-:W-:Y:S01]  /*6140*/  STL [R1+0x94], R7 ;  /* 0x0000940701007387 */ /* 0x000fe20000100800 */
[----:B------:R-:W-:Y:S01]  /*6150*/  @!P6 IMAD.MOV R0, RZ, RZ, -R0 ;  /* 0x000000ffff00e224 */ /* 0x000fe200078e0a00 */
[----:B---3--:R-:W-:Y:S02]  /*6160*/  IABS R11, R29 ;  /* 0x0000001d000b7213 */ /* 0x008fe40000000000 */
[----:B------:R-:W-:Y:S01]  /*6170*/  STL [R1+0x168], R13 ;  /* 0x0001680d01007387 */ /* 0x000fe20000100800 */
[----:B------:R-:W-:-:S03]  /*6180*/  ISETP.GE.AND P3, PT, R29, RZ, PT ;  /* 0x000000ff1d00720c */ /* 0x000fc60003f66270 */
[----:B------:R-:W3:Y:S04]  /*6190*/  LDL.LU R28, [R1+0x278] ;  /* 0x00027800011c7983 */ /* 0x000ee80000300800 */
[----:B------:R-:W3:Y:S01]  /*61a0*/  LDL.LU R29, [R1+0x27c] ;  /* 0x00027c00011d7983 */ /* 0x000ee20000300800 */
[----:B--2---:R-:W-:Y:S02]  /*61b0*/  IABS R10, R3 ;  /* 0x00000003000a7213 */ /* 0x004fe40000000000 */
[----:B------:R-:W-:Y:S02]  /*61c0*/  ISETP.GE.AND P5, PT, R3, RZ, PT ;  /* 0x000000ff0300720c */ /* 0x000fe40003fa6270 */
[----:B------:R-:W2:Y:S04]  /*61d0*/  LDL.LU R3, [R1+0x288] ;  /* 0x0002880001037983 */ /* 0x000ea80000300800 */
[----:B------:R-:W-:Y:S01]  /*61e0*/  STL [R1+0x16c], R0 ;  /* 0x00016c0001007387 */ /* 0x000fe20000100800 */
[----:B----4-:R-:W-:-:S03]  /*61f0*/  IABS R2, R27 ;  /* 0x0000001b00027213 */ /* 0x010fc60000000000 */
[----:B------:R0:W-:Y:S04]  /*6200*/  STL [R1+0x1334], R27 ;  /* 0x0013341b01007387 */ /* 0x0001e80000100800 */
[----:B0-----:R-:W4:Y:S01]  /*6210*/  LDL.LU R27, [R1+0x280] ;  /* 0x00028000011b7983 */ /* 0x001f220000300800 */
[----:B------:R-:W-:-:S04]  /*6220*/  IMAD.HI.U32 R6, R4, R11, RZ ;  /* 0x0000000b04067227 */ /* 0x000fc800078e00ff */
[----:B------:R-:W-:Y:S02]  /*6230*/  IMAD.MOV R6, RZ, RZ, -R6 ;  /* 0x000000ffff067224 */ /* 0x000fe400078e0a06 */
[----:B------:R-:W-:-:S04]  /*6240*/  IMAD.HI.U32 R8, R4, R10, RZ ;  /* 0x0000000a04087227 */ /* 0x000fc800078e00ff */
[----:B------:R-:W-:Y:S01]  /*6250*/  IMAD R11, R5, R6, R11 ;  /* 0x00000006050b7224 */ /* 0x000fe200078e020b */
[----:B------:R-:W-:Y:S01]  /*6260*/  IABS R9, R17 ;  /* 0x0000001100097213 */ /* 0x000fe20000000000 */
[----:B------:R-:W-:-:S03]  /*6270*/  IMAD.MOV R8, RZ, RZ, -R8 ;  /* 0x000000ffff087224 */ /* 0x000fc600078e0a08 */
[C---:B------:R-:W-:Y:S01]  /*6280*/  ISETP.GT.U32.AND P4, PT, R5.reuse, R11, PT ;  /* 0x0000000b0500720c */ /* 0x040fe20003f84070 */
[----:B------:R-:W-:Y:S01]  /*6290*/  IMAD R10, R5, R8, R10 ;  /* 0x00000008050a7224 */ /* 0x000fe200078e020a */
[----:B------:R-:W-:Y:S01]  /*62a0*/  IABS R8, R19 ;  /* 0x0000001300087213 */ /* 0x000fe20000000000 */
[----:B------:R-:W-:-:S04]  /*62b0*/  IMAD.HI.U32 R6, R4, R9, RZ ;  /* 0x0000000904067227 */ /* 0x000fc800078e00ff */
[----:B------:R-:W-:Y:S02]  /*62c0*/  IMAD.MOV R6, RZ, RZ, -R6 ;  /* 0x000000ffff067224 */ /* 0x000fe400078e0a06 */
[----:B------:R-:W-:-:S04]  /*62d0*/  IMAD.HI.U32 R13, R4, R8, RZ ;  /* 0x00000008040d7227 */ /* 0x000fc800078e00ff */
[----:B------:R-:W-:Y:S01]  /*62e0*/  IMAD R9, R5, R6, R9 ;  /* 0x0000000605097224 */ /* 0x000fe200078e0209 */
[----:B------:R-:W-:Y:S01]  /*62f0*/  IABS R6, R18 ;  /* 0x0000001200067213 */ /* 0x000fe20000000000 */
[----:B------:R-:W-:Y:S02]  /*6300*/  @!P4 IMAD.IADD R11, R11, 0x1, -R5 ;  /* 0x000000010b0bc824 */ /* 0x000fe400078e0a05 */
[----:B------:R-:W-:Y:S02]  /*6310*/  IMAD.MOV R13, RZ, RZ, -R13 ;  /* 0x000000ffff0d7224 */ /* 0x000fe400078e0a0d */
[----:B------:R-:W-:Y:S01]  /*6320*/  IMAD.HI.U32 R14, R4, R6, RZ ;  /* 0x00000006040e7227 */ /* 0x000fe200078e00ff */
[----:B------:R-:W-:-:S03]  /*6330*/  ISETP.GT.U32.AND P4, PT, R5, R11, PT ;  /* 0x0000000b0500720c */ /* 0x000fc60003f84070 */
[C---:B------:R-:W-:Y:S02]  /*6340*/  IMAD R8, R5.reuse, R13, R8 ;  /* 0x0000000d05087224 */ /* 0x040fe400078e0208 */
[----:B------:R-:W-:Y:S01]  /*6350*/  IMAD.HI.U32 R13, R4, R2, RZ ;  /* 0x00000002040d7227 */ /* 0x000fe200078e00ff */
[----:B------:R-:W-:-:S03]  /*6360*/  ISETP.GT.U32.AND P1, PT, R5, R12, PT ;  /* 0x0000000c0500720c */ /* 0x000fc60003f24070 */
[----:B------:R-:W-:Y:S02]  /*6370*/  IMAD.MOV R13, RZ, RZ, -R13 ;  /* 0x000000ffff0d7224 */ /* 0x000fe400078e0a0d */
[----:B------:R-:W-:Y:S02]  /*6380*/  IMAD.MOV R14, RZ, RZ, -R14 ;  /* 0x000000ffff0e7224 */ /* 0x000fe400078e0a0e */
[C---:B------:R-:W-:Y:S01]  /*6390*/  IMAD R2, R5.reuse, R13, R2 ;  /* 0x0000000d05027224 */ /* 0x040fe200078e0202 */
[----:B---3--:R-:W-:Y:S01]  /*63a0*/  IABS R13, R29 ;  /* 0x0000001d000d7213 */ /* 0x008fe20000000000 */
[----:B------:R-:W-:Y:S01]  /*63b0*/  IMAD R6, R5, R14, R6 ;  /* 0x0000000e05067224 */ /* 0x000fe200078e0206 */
[----:B------:R-:W-:Y:S01]  /*63c0*/  IABS R15, R21 ;  /* 0x00000015000f7213 */ /* 0x000fe20000000000 */
[----:B------:R-:W-:Y:S01]  /*63d0*/  @!P4 IMAD.IADD R11, R11, 0x1, -R5 ;  /* 0x000000010b0bc824 */ /* 0x000fe200078e0a05 */
[----:B------:R-:W-:Y:S01]  /*63e0*/  ISETP.GE.AND P6, PT, R17, RZ, PT ;  /* 0x000000ff1100720c */ /* 0x000fe20003fc6270 */
[----:B------:R-:W-:Y:S01]  /*63f0*/  IMAD.HI.U32 R17, R4, R13, RZ ;  /* 0x0000000d04117227 */ /* 0x000fe200078e00ff */
[----:B------:R-:W-:-:S03]  /*6400*/  ISETP.GE.AND P4, PT, R19, RZ, PT ;  /* 0x000000ff1300720c */ /* 0x000fc60003f86270 */
[----:B------:R-:W-:-:S04]  /*6410*/  IMAD.HI.U32 R19, R4, R15, RZ ;  /* 0x0000000f04137227 */ /* 0x000fc800078e00ff */
[----:B------:R-:W-:Y:S02]  /*6420*/  @!P1 IMAD.IADD R12, R12, 0x1, -R5 ;  /* 0x000000010c0c9824 */ /* 0x000fe400078e0a05 */
[----:B------:R-:W-:Y:S02]  /*6430*/  IMAD.MOV R17, RZ, RZ, -R17 ;  /* 0x000000ffff117224 */ /* 0x000fe400078e0a11 */
[----:B------:R-:W-:Y:S02]  /*6440*/  IMAD.MOV R19, RZ, RZ, -R19 ;  /* 0x000000ffff137224 */ /* 0x000fe400078e0a13 */
[----:B------:R-:W-:Y:S02]  /*6450*/  @!P2 IMAD.MOV R12, RZ, RZ, -R12 ;  /* 0x000000ffff0ca224 */ /* 0x000fe400078e0a0c */
[C---:B------:R-:W-:Y:S02]  /*6460*/  IMAD R13, R5.reuse, R17, R13 ;  /* 0x00000011050d7224 */ /* 0x040fe400078e020d */
[C---:B------:R-:W-:Y:S01]  /*6470*/  IMAD R15, R5.reuse, R19, R15 ;  /* 0x00000013050f7224 */ /* 0x040fe200078e020f */
[----:B------:R-:W3:Y:S01]  /*6480*/  LDL.LU R17, [R1+0x290] ;  /* 0x0002900001117983 */ /* 0x000ee20000300800 */
[----:B------:R-:W-:Y:S01]  /*6490*/  IMAD.MOV.U32 R19, RZ, RZ, R11 ;  /* 0x000000ffff137224 */ /* 0x000fe200078e000b */
[----:B------:R-:W-:-:S02]  /*64a0*/  ISETP.GT.U32.AND P0, PT, R5, R10, PT ;  /* 0x0000000a0500720c */ /* 0x000fc40003f04070 */
[----:B----4-:R-:W-:-:S05]  /*64b0*/  IABS R14, R27 ;  /* 0x0000001b000e7213 */ /* 0x010fca0000000000 */
[----:B------:R-:W-:-:S04]  /*64c0*/  IMAD.HI.U32 R18, R4, R14, RZ ;  /* 0x0000000e04127227 */ /* 0x000fc800078e00ff */
[----:B------:R-:W-:Y:S02]  /*64d0*/  IMAD.MOV R18, RZ, RZ, -R18 ;  /* 0x000000ffff127224 */ /* 0x000fe400078e0a12 */
[----:B------:R-:W-:Y:S02]  /*64e0*/  IMAD.MOV.U32 R11, RZ, RZ, R27 ;  /* 0x000000ffff0b7224 */ /* 0x000fe400078e001b */
[C---:B------:R-:W-:Y:S02]  /*64f0*/  IMAD R14, R5.reuse, R18, R14 ;  /* 0x00000012050e7224 */ /* 0x040fe400078e020e */
[----:B------:R-:W4:Y:S04]  /*6500*/  LDL.LU R18, [R1+0x28c] ;  /* 0x00028c0001127983 */ /* 0x000f280000300800 */
[----:B------:R-:W4:Y:S04]  /*6510*/  LDL.LU R27, [R1+0x1334] ;  /* 0x00133400011b7983 */ /* 0x000f280000300800 */
[----:B------:R0:W-:Y:S04]  /*6520*/  STL [R1+0x88], R12 ;  /* 0x0000880c01007387 */ /* 0x0001e80000100800 */
[----:B0-----:R-:W4:Y:S01]  /*6530*/  LDL.LU R12, [R1+0x270] ;  /* 0x00027000010c7983 */ /* 0x001f220000300800 */
[----:B------:R-:W-:Y:S01]  /*6540*/  @!P0 IMAD.IADD R10, R10, 0x1, -R5 ;  /* 0x000000010a0a8824 */ /* 0x000fe200078e0a05 */
[----:B------:R-:W-:-:S04]  /*6550*/  ISETP.GT.U32.AND P1, PT, R5, R9, PT ;  /* 0x000000090500720c */ /* 0x000fc80003f24070 */
[----:B------:R-:W-:Y:S02]  /*6560*/  ISETP.GT.U32.AND P0, PT, R5, R10, PT ;  /* 0x0000000a0500720c */ /* 0x000fe40003f04070 */
[----:B------:R-:W-:-:S05]  /*6570*/  IABS R7, R20 ;  /* 0x0000001400077213 */ /* 0x000fca0000000000 */
[----:B------:R-:W-:-:S04]  /*6580*/  IMAD.HI.U32 R0, R4, R7, RZ ;  /* 0x0000000704007227 */ /* 0x000fc800078e00ff */
[--C-:B------:R-:W-:Y:S02]  /*6590*/  @!P1 IMAD.IADD R9, R9, 0x1, -R5.reuse ;  /* 0x0000000109099824 */ /* 0x100fe400078e0a05 */
[----:B------:R-:W-:Y:S01]  /*65a0*/  @!P0 IMAD.IADD R10, R10, 0x1, -R5 ;  /* 0x000000010a0a8824 */ /* 0x000fe200078e0a05 */
[C---:B------:R-:W-:Y:S01]  /*65b0*/  ISETP.GT.U32.AND P0, PT, R5.reuse, R8, PT ;  /* 0x000000080500720c */ /* 0x040fe20003f04070 */
[----:B------:R-:W-:Y:S01]  /*65c0*/  IMAD.MOV R0, RZ, RZ, -R0 ;  /* 0x000000ffff007224 */ /* 0x000fe200078e0a00 */
[----:B------:R-:W-:-:S03]  /*65d0*/  ISETP.GT.U32.AND P1, PT, R5, R9, PT ;  /* 0x000000090500720c */ /* 0x000fc60003f24070 */
[----:B------:R-:W-:Y:S01]  /*65e0*/  IMAD R7, R5, R0, R7 ;  /* 0x0000000005077224 */ /* 0x000fe200078e0207 */
[----:B------:R-:W-:-:S05]  /*65f0*/  IABS R0, R28 ;  /* 0x0000001c00007213 */ /* 0x000fca0000000000 */
[----:B------:R-:W-:-:S04]  /*6600*/  IMAD.HI.U32 R16, R4, R0, RZ ;  /* 0x0000000004107227 */ /* 0x000fc800078e00ff */
[--C-:B------:R-:W-:Y:S01]  /*6610*/  @!P0 IMAD.IADD R8, R8, 0x1, -R5.reuse ;  /* 0x0000000108088824 */ /* 0x100fe200078e0a05 */
[----:B------:R-:W-:Y:S01]  /*6620*/  ISETP.GT.U32.AND P0, PT, R5, R6, PT ;  /* 0x000000060500720c */ /* 0x000fe20003f04070 */
[----:B------:R-:W-:Y:S01]  /*6630*/  @!P1 IMAD.IADD R9, R9, 0x1, -R5 ;  /* 0x0000000109099824 */ /* 0x000fe200078e0a05 */
[----:B------:R-:W-:Y:S01]  /*6640*/  ISETP.GT.U32.AND P1, PT, R5, R7, PT ;  /* 0x000000070500720c */ /* 0x000fe20003f24070 */
[----:B------:R-:W-:-:S04]  /*6650*/  IMAD.MOV R16, RZ, RZ, -R16 ;  /* 0x000000ffff107224 */ /* 0x000fc800078e0a10 */
[----:B------:R-:W-:Y:S02]  /*6660*/  IMAD R0, R5, R16, R0 ;  /* 0x0000001005007224 */ /* 0x000fe400078e0200 */
[----:B------:R-:W-:-:S04]  /*6670*/  @!P3 IMAD.MOV R19, RZ, RZ, -R19 ;  /* 0x000000ffff13b224 */ /* 0x000fc800078e0a13 */
[----:B------:R-:W-:Y:S01]  /*6680*/  @!P0 IMAD.IADD R6, R6, 0x1, -R5 ;  /* 0x0000000106068824 */ /* 0x000fe200078e0a05 */
[----:B------:R-:W-:Y:S01]  /*6690*/  ISETP.GT.U32.AND P0, PT, R5, R0, PT ;  /* 0x000000000500720c */ /* 0x000fe20003f04070 */
[----:B------:R-:W-:Y:S02]  /*66a0*/  @!P5 IMAD.MOV R10, RZ, RZ, -R10 ;  /* 0x000000ffff0ad224 */ /* 0x000fe400078e0a0a */
[----:B------:R-:W-:Y:S01]  /*66b0*/  @!P6 IMAD.MOV R9, RZ, RZ, -R9 ;  /* 0x000000ffff09e224 */ /* 0x000fe200078e0a09 */
[----:B------:R0:W-:Y:S01]  /*66c0*/  STL [R1+0x84], R19 ;  /* 0x0000841301007387 */ /* 0x0001e20000100800 */
[----:B------:R-:W-:Y:S01]  /*66d0*/  @!P1 IMAD.IADD R7, R7, 0x1, -R5 ;  /* 0x0000000107079824 */ /* 0x000fe200078e0a05 */
[C---:B------:R-:W-:Y:S02]  /*66e0*/  ISETP.GT.U32.AND P1, PT, R5.reuse, R2, PT ;  /* 0x000000020500720c */ /* 0x040fe40003f24070 */
[----:B------:R-:W-:Y:S02]  /*66f0*/  STL [R1+0x80], R10 ;  /* 0x0000800a01007387 */ /* 0x000fe40000100800 */
[----:B------:R-:W-:-:S02]  /*6700*/  ISETP.GT.U32.AND P2, PT, R5, R7, PT ;  /* 0x000000070500720c */ /* 0x000fc40003f44070 */
[----:B------:R3:W-:Y:S01]  /*6710*/  STL [R1+0x7c], R9 ;  /* 0x00007c0901007387 */ /* 0x0007e20000100800 */
[----:B0-----:R-:W-:-:S03]  /*6720*/  IMAD.MOV.U32 R19, RZ, RZ, R21 ;  /* 0x000000ffff137224 */ /* 0x001fc600078e0015 */
[----:B------:R-:W4:Y:S01]  /*6730*/  LDL.LU R21, [R1+0x294] ;  /* 0x0002940001157983 */ /* 0x000f220000300800 */
[--C-:B------:R-:W-:Y:S01]  /*6740*/  @!P0 IMAD.IADD R0, R0, 0x1, -R5.reuse ;  /* 0x0000000100008824 */ /* 0x100fe200078e0a05 */
[C---:B------:R-:W-:Y:S02]  /*6750*/  ISETP.GT.U32.AND P0, PT, R5.reuse, R8, PT ;  /* 0x000000080500720c */ /* 0x040fe40003f04070 */
[----:B--2---:R-:W-:Y:S02]  /*6760*/  IABS R16, R3 ;  /* 0x0000000300107213 */ /* 0x004fe40000000000 */
[C---:B------:R-:W-:Y:S01]  /*6770*/  ISETP.GT.U32.AND P3, PT, R5.reuse, R6, PT ;  /* 0x000000060500720c */ /* 0x040fe20003f64070 */
[----:B------:R-:W-:Y:S01]  /*6780*/  @!P1 IMAD.IADD R2, R2, 0x1, -R5 ;  /* 0x0000000102029824 */ /* 0x000fe200078e0a05 */
[----:B------:R-:W-:Y:S01]  /*6790*/  ISETP.GE.AND P1, PT, R20, RZ, PT ;  /* 0x000000ff1400720c */ /* 0x000fe20003f26270 */
[----:B------:R-:W-:Y:S01]  /*67a0*/  IMAD.HI.U32 R20, R4, R16, RZ ;  /* 0x0000001004147227 */ /* 0x000fe200078e00ff */
[----:B------:R-:W-:-:S03]  /*67b0*/  ISETP.GT.U32.AND P5, PT, R5, R0, PT ;  /* 0x000000000500720c */ /* 0x000fc60003fa4070 */
[--C-:B------:R-:W-:Y:S01]  /*67c0*/  @!P2 IMAD.IADD R7, R7, 0x1, -R5.reuse ;  /* 0x000000010707a824 */ /* 0x100fe200078e0a05 */
[C---:B------:R-:W-:Y:S01]  /*67d0*/  ISETP.GT.U32.AND P2, PT, R5.reuse, R14, PT ;  /* 0x0000000e0500720c */ /* 0x040fe20003f44070 */
[----:B------:R-:W-:Y:S01]  /*67e0*/  IMAD.MOV R20, RZ, RZ, -R20 ;  /* 0x000000ffff147224 */ /* 0x000fe200078e0a14 */
[C---:B------:R-:W-:Y:S01]  /*67f0*/  ISETP.GT.U32.AND P6, PT, R5.reuse, R2, PT ;  /* 0x000000020500720c */ /* 0x040fe20003fc4070 */
[--C-:B------:R-:W-:Y:S01]  /*6800*/  @!P0 IMAD.IADD R8, R8, 0x1, -R5.reuse ;  /* 0x0000000108088824 */ /* 0x100fe200078e0a05 */
[C---:B------:R-:W-:Y:S01]  /*6810*/  ISETP.GT.U32.AND P0, PT, R5.reuse, R13, PT ;  /* 0x0000000d0500720c */ /* 0x040fe20003f04070 */
[C---:B------:R-:W-:Y:S02]  /*6820*/  IMAD R16, R5.reuse, R20, R16 ;  /* 0x0000001405107224 */ /* 0x040fe400078e0210 */
[--C-:B------:R-:W-:Y:S01]  /*6830*/  @!P3 IMAD.IADD R6, R6, 0x1, -R5.reuse ;  /* 0x000000010606b824 */ /* 0x100fe200078e0a05 */
[C---:B------:R-:W-:Y:S01]  /*6840*/  ISETP.GT.U32.AND P3, PT, R5.reuse, R15, PT ;  /* 0x0000000f0500720c */ /* 0x040fe20003f64070 */
[----:B------:R-:W-:Y:S01]  /*6850*/  @!P5 IMAD.IADD R0, R0, 0x1, -R5 ;  /* 0x000000010000d824 */ /* 0x000fe200078e0a05 */
[----:B------:R-:W-:-:S03]  /*6860*/  ISETP.GT.U32.AND P5, PT, R5, R16, PT ;  /* 0x000000100500720c */ /* 0x000fc60003fa4070 */
[--C-:B------:R-:W-:Y:S01]  /*6870*/  @!P2 IMAD.IADD R14, R14, 0x1, -R5.reuse ;  /* 0x000000010e0ea824 */ /* 0x100fe200078e0a05 */
[----:B------:R-:W-:Y:S01]  /*6880*/  ISETP.GE.AND P2, PT, R28, RZ, PT ;  /* 0x000000ff1c00720c */ /* 0x000fe20003f46270 */
[--C-:B------:R-:W-:Y:S02]  /*6890*/  @!P6 IMAD.IADD R2, R2, 0x1, -R5.reuse ;  /* 0x000000010202e824 */ /* 0x100fe400078e0a05 */
[----:B------:R-:W-:Y:S02]  /*68a0*/  @!P0 IMAD.IADD R13, R13, 0x1, -R5 ;  /* 0x000000010d0d8824 */ /* 0x000fe400078e0a05 */
[----:B------:R-:W-:Y:S01]  /*68b0*/  @!P1 IMAD.MOV R7, RZ, RZ, -R7 ;  /* 0x000000ffff079224 */ /* 0x000fe200078e0a07 */
[----:B------:R-:W-:Y:S01]  /*68c0*/  ISETP.GT.U32.AND P1, PT, R5, R14, PT ;  /* 0x0000000e0500720c */ /* 0x000fe20003f24070 */
[--C-:B------:R-:W-:Y:S02]  /*68d0*/  @!P3 IMAD.IADD R15, R15, 0x1, -R5.reuse ;  /* 0x000000010f0fb824 */ /* 0x100fe400078e0a05 */
[----:B------:R-:W-:Y:S01]  /*68e0*/  @!P4 IMAD.MOV R8, RZ, RZ, -R8 ;  /* 0x000000ffff08c224 */ /* 0x000fe200078e0a08 */
[C---:B------:R-:W-:Y:S01]  /*68f0*/  ISETP.GT.U32.AND P4, PT, R5.reuse, R13, PT ;  /* 0x0000000d0500720c */ /* 0x040fe20003f84070 */
[----:B------:R-:W-:Y:S01]  /*6900*/  @!P5 IMAD.IADD R16, R16, 0x1, -R5 ;  /* 0x000000011010d824 */ /* 0x000fe200078e0a05 */
[----:B------:R-:W-:Y:S01]  /*6910*/  ISETP.GT.U32.AND P5, PT, R5, R15, PT ;  /* 0x0000000f0500720c */ /* 0x000fe20003fa4070 */
[----:B------:R-:W-:Y:S01]  /*6920*/  IMAD.MOV.U32 R20, RZ, RZ, R11 ;  /* 0x000000ffff147224 */ /* 0x000fe200078e000b */
[----:B------:R-:W-:Y:S01]  /*6930*/  ISETP.GE.AND P3, PT, R29, RZ, PT ;  /* 0x000000ff1d00720c */ /* 0x000fe20003f66270 */
[----:B------:R-:W-:-:S03]  /*6940*/  @!P2 IMAD.MOV R0, RZ, RZ, -R0 ;  /* 0x000000ffff00a224 */ /* 0x000fc600078e0a00 */
[----:B------:R-:W-:Y:S01]  /*6950*/  ISETP.GE.AND P2, PT, R20, RZ, PT ;  /* 0x000000ff1400720c */ /* 0x000fe20003f46270 */
[----:B------:R-:W-:Y:S01]  /*6960*/  @!P1 IMAD.IADD R14, R14, 0x1, -R5 ;  /* 0x000000010e0e9824 */ /* 0x000fe200078e0a05 */
[----:B------:R-:W-:-:S03]  /*6970*/  ISETP.GE.AND P1, PT, R19, RZ, PT ;  /* 0x000000ff1300720c */ /* 0x000fc60003f26270 */
[--C-:B------:R-:W-:Y:S02]  /*6980*/  @!P4 IMAD.IADD R13, R13, 0x1, -R5.reuse ;  /* 0x000000010d0dc824 */ /* 0x100fe400078e0a05 */
[----:B------:R-:W-:-:S04]  /*6990*/  @!P5 IMAD.IADD R15, R15, 0x1, -R5 ;  /* 0x000000010f0fd824 */ /* 0x000fc800078e0a05 */
[----:B------:R-:W-:Y:S01]  /*69a0*/  IMAD.MOV.U32 R20, RZ, RZ, R15 ;  /* 0x000000ffff147224 */ /* 0x000fe200078e000f */
[----:B------:R-:W-:-:S03]  /*69b0*/  ISETP.GE.AND P5, PT, R3, RZ, PT ;  /* 0x000000ff0300720c */ /* 0x000fc60003fa6270 */
[----:B------:R-:W-:Y:S01]  /*69c0*/  @!P1 IMAD.MOV R20, RZ, RZ, -R20 ;  /* 0x000000ffff149224 */ /* 0x000fe200078e0a14 */
[----:B---3--:R-:W-:-:S05]  /*69d0*/  IABS R9, R17 ;  /* 0x0000001100097213 */ /* 0x008fca0000000000 */
[----:B------:R-:W-:-:S04]  /*69e0*/  IMAD.HI.U32 R11, R4, R9, RZ ;  /* 0x00000009040b7227 */ /* 0x000fc800078e00ff */
[----:B------:R-:W-:-:S04]  /*69f0*/  IMAD.MOV R11, RZ, RZ, -R11 ;  /* 0x000000ffff0b7224 */ /* 0x000fc800078e0a0b */
[----:B------:R-:W-:-:S05]  /*6a00*/  IMAD R9, R5, R11, R9 ;  /* 0x0000000b05097224 */ /* 0x000fca00078e0209 */
[----:B------:R-:W-:-:S13]  /*6a10*/  ISETP.GT.U32.AND P4, PT, R5, R9, PT ;  /* 0x000000090500720c */ /* 0x000fda0003f84070 */
[----:B------:R-:W-:-:S05]  /*6a20*/  @!P4 IMAD.IADD R9, R9, 0x1, -R5 ;  /* 0x000000010909c824 */ /* 0x000fca00078e0a05 */
[----:B------:R-:W-:-:S13]  /*6a30*/  ISETP.GT.U32.AND P4, PT, R5, R9, PT ;  /* 0x000000090500720c */ /* 0x000fda0003f84070 */
[----:B------:R-:W-:Y:S01]  /*6a40*/  @!P4 IMAD.IADD R9, R9, 0x1, -R5 ;  /* 0x000000010909c824 */ /* 0x000fe200078e0a05 */
[----:B----4-:R-:W-:Y:S02]  /*6a50*/  ISETP.GE.AND P0, PT, R27, RZ, PT ;  /* 0x000000ff1b00720c */ /* 0x010fe40003f06270 */
[----:B------:R-:W2:Y:S04]  /*6a60*/  LDL.LU R27, [R1+0x1330] ;  /* 0x00133000011b7983 */ /* 0x000ea80000300800 */
[----:B------:R-:W3:Y:S04]  /*6a70*/  LDL.LU R28, [R1+0x132c] ;  /* 0x00132c00011c7983 */ /* 0x000ee80000300800 */
[----:B------:R-:W4:Y:S01]  /*6a80*/  LDL.LU R29, [R1+0x1328] ;  /* 0x00132800011d7983 */ /* 0x000f220000300800 */
[----:B------:R-:W-:-:S02]  /*6a90*/  ISETP.GE.AND P6, PT, R12, RZ, PT ;  /* 0x000000ff0c00720c */ /* 0x000fc40003fc6270 */
[----:B------:R-:W-:Y:S01]  /*6aa0*/  @!P0 IMAD.MOV R2, RZ, RZ, -R2 ;  /* 0x000000ffff028224 */ /* 0x000fe200078e0a02 */
[----:B------:R-:W-:Y:S04]  /*6ab0*/  STL [R1+0x6c], R8 ;  /* 0x00006c0801007387 */ /* 0x000fe80000100800 */
[----:B------:R-:W-:Y:S06]  /*6ac0*/  STL [R1+0x68], R7 ;  /* 0x0000680701007387 */ /* 0x000fec0000100800 */
[----:B------:R-:W-:-:S05]  /*6ad0*/  @!P6 IMAD.MOV R6, RZ, RZ, -R6 ;  /* 0x000000ffff06e224 */ /* 0x000fca00078e0a06 */
[----:B------:R-:W-:Y:S04]  /*6ae0*/  STL [R1+0x64], R6 ;  /* 0x0000640601007387 */ /* 0x000fe80000100800 */
[----:B------:R0:W-:Y:S04]  /*6af0*/  STL [R1+0x60], R2 ;  /* 0x0000600201007387 */ /* 0x0001e80000100800 */
[----:B------:R1:W-:Y:S04]  /*6b00*/  STL [R1+0x5c], R0 ;  /* 0x00005c0001007387 */ /* 0x0003e80000100800 */
[----:B------:R-:W2:Y:S01]  /*6b10*/  LDL.LU R3, [R1+0x1324] ;  /* 0x0013240001037983 */ /* 0x000ea20000300800 */
[----:B0-----:R-:W-:-:S02]  /*6b20*/  IMAD.MOV.U32 R2, RZ, RZ, R14 ;  /* 0x000000ffff027224 */ /* 0x001fc400078e000e */
[----:B-1----:R-:W-:Y:S02]  /*6b30*/  IMAD.MOV.U32 R0, RZ, RZ, R13 ;  /* 0x000000ffff007224 */ /* 0x002fe400078e000d */
[----:B------:R-:W-:Y:S02]  /*6b40*/  @!P2 IMAD.MOV R2, RZ, RZ, -R2 ;  /* 0x000000ffff02a224 */ /* 0x000fe400078e0a02 */
[----:B------:R-:W-:-:S05]  /*6b50*/  @!P3 IMAD.MOV R0, RZ, RZ, -R0 ;  /* 0x000000ffff00b224 */ /* 0x000fca00078e0a00 */
[----:B------:R0:W-:Y:S04]  /*6b60*/  STL [R1+0x58], R0 ;  /* 0x0000580001007387 */ /* 0x0001e80000100800 */
[----:B------:R1:W-:Y:S04]  /*6b70*/  STL [R1+0x54], R2 ;  /* 0x0000540201007387 */ /* 0x0003e80000100800 */
[----:B------:R-:W-:Y:S04]  /*6b80*/  STL [R1+0x12e8], R20 ;  /* 0x0012e81401007387 */ /* 0x000fe80000100800 */
[----:B------:R-:W2:Y:S01]  /*6b90*/  LDL.LU R15, [R1+0x2ac] ;  /* 0x0002ac00010f7983 */ /* 0x000ea20000300800 */
[----:B------:R-:W-:-:S02]  /*6ba0*/  IABS R10, R18 ;  /* 0x00000012000a7213 */ /* 0x000fc40000000000 */
[----:B------:R-:W-:-:S03]  /*6bb0*/  ISETP.GT.U32.AND P6, PT, R5, R16, PT ;  /* 0x000000100500720c */ /* 0x000fc60003fc4070 */
[----:B------:R-:W-:-:S04]  /*6bc0*/  IMAD.HI.U32 R12, R4, R10, RZ ;  /* 0x0000000a040c7227 */ /* 0x000fc800078e00ff */
[----:B------:R-:W-:-:S04]  /*6bd0*/  IMAD.MOV R12, RZ, RZ, -R12 ;  /* 0x000000ffff0c7224 */ /* 0x000fc800078e0a0c */
[----:B------:R-:W-:Y:S02]  /*6be0*/  IMAD R10, R5, R12, R10 ;  /* 0x0000000c050a7224 */ /* 0x000fe400078e020a */
[----:B------:R-:W-:-:S03]  /*6bf0*/  @!P6 IMAD.IADD R16, R16, 0x1, -R5 ;  /* 0x000000011010e824 */ /* 0x000fc600078e0a05 */
[----:B------:R-:W-:Y:S01]  /*6c00*/  ISETP.GT.U32.AND P0, PT, R5, R10, PT ;  /* 0x0000000a0500720c */ /* 0x000fe20003f04070 */
[----:B------:R-:W-:-:S04]  /*6c10*/  IMAD.MOV.U32 R8, RZ, RZ, R16 ;  /* 0x000000ffff087224 */ /* 0x000fc800078e0010 */
[----:B------:R-:W-:Y:S01]  /*6c20*/  @!P5 IMAD.MOV R8, RZ, RZ, -R8 ;  /* 0x000000ffff08d224 */ /* 0x000fe200078e0a08 */
[----:B------:R-:W-:Y:S02]  /*6c30*/  IABS R7, R23 ;  /* 0x0000001700077213 */ /* 0x000fe40000000000 */
[----:B------:R-:W-:Y:S02]  /*6c40*/  ISETP.GE.AND P5, PT, R23, RZ, PT ;  /* 0x000000ff1700720c */ /* 0x000fe40003fa6270 */
[----:B------:R0:W-:Y:S04]  /*6c50*/  STL [R1+0x50], R8 ;  /* 0x0000500801007387 */ /* 0x0001e80000100800 */
[----:B------:R-:W3:Y:S01]  /*6c60*/  LDL.LU R23, [R1+0x2b0] ;  /* 0x0002b00001177983 */ /* 0x000ee20000300800 */
[----:B------:R-:W-:Y:S01]  /*6c70*/  @!P0 IMAD.IADD R10, R10, 0x1, -R5 ;  /* 0x000000010a0a8824 */ /* 0x000fe200078e0a05 */
[----:B------:R-:W-:-:S04]  /*6c80*/  ISETP.GE.AND P6, PT, R18, RZ, PT ;  /* 0x000000ff1200720c */ /* 0x000fc80003fc6270 */
[----:B------:R-:W-:Y:S02]  /*6c90*/  ISETP.GT.U32.AND P3, PT, R5, R10, PT ;  /* 0x0000000a0500720c */ /* 0x000fe40003f64070 */
[----:B------:R-:W-:Y:S02]  /*6ca0*/  ISETP.GE.AND P0, PT, R17, RZ, PT ;  /* 0x000000ff1100720c */ /* 0x000fe40003f06270 */
[----:B------:R-:W-:-:S09]  /*6cb0*/  IABS R17, R26 ;  /* 0x0000001a00117213 */ /* 0x000fd20000000000 */
[----:B------:R-:W-:-:S04]  /*6cc0*/  @!P3 IMAD.IADD R10, R10, 0x1, -R5 ;  /* 0x000000010a0ab824 */ /* 0x000fc800078e0a05 */
[----:B------:R-:W-:Y:S02]  /*6cd0*/  @!P6 IMAD.MOV R10, RZ, RZ, -R10 ;  /* 0x000000ffff0ae224 */ /* 0x000fe400078e0a0a */
[----:B------:R-:W-:Y:S01]  /*6ce0*/  @!P0 IMAD.MOV R9, RZ, RZ, -R9 ;  /* 0x000000ffff098224 */ /* 0x000fe200078e0a09 */
[----:B------:R-:W-:Y:S02]  /*6cf0*/  ISETP.GE.AND P0, PT, R26, RZ, PT ;  /* 0x000000ff1a00720c */ /* 0x000fe40003f06270 */
[----:B------:R1:W-:Y:S04]  /*6d00*/  STL [R1+0x4c], R10 ;  /* 0x00004c0a01007387 */ /* 0x0003e80000100800 */
[----:B------:R-:W4:Y:S01]  /*6d10*/  LDL.LU R26, [R1+0x2b4] ;  /* 0x0002b400011a7983 */ /* 0x000f220000300800 */
[----:B0-----:R-:W-:Y:S01]  /*6d20*/  IMAD.HI.U32 R0, R4, R7, RZ ;  /* 0x0000000704007227 */ /* 0x001fe200078e00ff */
[----:B------:R-:W-:-:S03]  /*6d30*/  ISETP.GE.AND P3, PT, R24, RZ, PT ;  /* 0x000000ff1800720c */ /* 0x000fc60003f66270 */
[----:B-1----:R-:W-:Y:S01]  /*6d40*/  IMAD.MOV R2, RZ, RZ, -R0 ;  /* 0x000000ffff027224 */ /* 0x002fe200078e0a00 */
[----:B------:R-:W-:Y:S02]  /*6d50*/  IABS R0, R24 ;  /* 0x0000001800007213 */ /* 0x000fe40000000000 */
[----:B------:R-:W4:Y:S01]  /*6d60*/  LDL.LU R24, [R1+0x2b8] ;  /* 0x0002b80001187983 */ /* 0x000f220000300800 */
[----:B------:R-:W-:-:S05]  /*6d70*/  IABS R11, R21 ;  /* 0x00000015000b7213 */ /* 0x000fca0000000000 */
[----:B------:R-:W-:-:S04]  /*6d80*/  IMAD.HI.U32 R6, R4, R11, RZ ;  /* 0x0000000b04067227 */ /* 0x000fc800078e00ff */
[----:B------:R-:W-:-:S04]  /*6d90*/  IMAD.MOV R6, RZ, RZ, -R6 ;  /* 0x000000ffff067224 */ /* 0x000fc800078e0a06 */
[----:B------:R-:W-:-:S05]  /*6da0*/  IMAD R6, R5, R6, R11 ;  /* 0x0000000605067224 */ /* 0x000fca00078e020b */
[C---:B------:R-:W-:Y:S01]  /*6db0*/  ISETP.GT.U32.AND P2, PT, R5.reuse, R6, PT ;  /* 0x000000060500720c */ /* 0x040fe20003f44070 */
[C---:B------:R-:W-:Y:S01]  /*6dc0*/  IMAD R7, R5.reuse, R2, R7 ;  /* 0x0000000205077224 */ /* 0x040fe200078e0207 */
[----:B------:R2:W-:Y:S04]  /*6dd0*/  STL [R1+0x10c], R9 ;  /* 0x00010c0901007387 */ /* 0x0005e80000100800 */
[----:B------:R-:W4:Y:S04]  /*6de0*/  LDL.LU R12, [R1+0x2bc] ;  /* 0x0002bc00010c7983 */ /* 0x000f280000300800 */
[----:B------:R-:W4:Y:S03]  /*6df0*/  LDL.LU R18, [R1+0x2c0] ;  /* 0x0002c00001127983 */ /* 0x000f260000300800 */
[----:B------:R-:W-:Y:S01]  /*6e00*/  @!P2 IMAD.IADD R6, R6, 0x1, -R5 ;  /* 0x000000010606a824 */ /* 0x000fe200078e0a05 */
[----:B------:R-:W-:Y:S01]  /*6e10*/  ISETP.GT.U32.AND P2, PT, R5, R7, PT ;  /* 0x000000070500720c */ /* 0x000fe20003f44070 */
[----:B------:R-:W-:-:S03]  /*6e20*/  IMAD.HI.U32 R8, R4, R0, RZ ;  /* 0x0000000004087227 */ /* 0x000fc600078e00ff */
[----:B------:R-:W-:Y:S01]  /*6e30*/  ISETP.GT.U32.AND P6, PT, R5, R6, PT ;  /* 0x000000060500720c */ /* 0x000fe20003fc4070 */
[----:B------:R-:W-:Y:S01]  /*6e40*/  IMAD.MOV R8, RZ, RZ, -R8 ;  /* 0x000000ffff087224 */ /* 0x000fe200078e0a08 */
[----:B------:R-:W-:-:S03]  /*6e50*/  ISETP.GE.AND P4, PT, R25, RZ, PT ;  /* 0x000000ff1900720c */ /* 0x000fc60003f86270 */
[----:B------:R-:W-:-:S04]  /*6e60*/  IMAD R0, R5, R8, R0 ;  /* 0x0000000805007224 */ /* 0x000fc800078e0200 */
[----:B------:R-:W-:Y:S01]  /*6e70*/  @!P2 IMAD.IADD R7, R7, 0x1, -R5 ;  /* 0x000000010707a824 */ /* 0x000fe200078e0a05 */
[----:B------:R-:W-:-:S04]  /*6e80*/  IABS R25, R25 ;  /* 0x0000001900197213 */ /* 0x000fc80000000000 */
[C---:B------:R-:W-:Y:S01]  /*6e90*/  ISETP.GT.U32.AND P2, PT, R5.reuse, R7, PT ;  /* 0x000000070500720c */ /* 0x040fe20003f44070 */
[----:B------:R-:W-:Y:S01]  /*6ea0*/  @!P6 IMAD.IADD R6, R6, 0x1, -R5 ;  /* 0x000000010606e824 */ /* 0x000fe200078e0a05 */
[----:B------:R-:W-:Y:S01]  /*6eb0*/  ISETP.GT.U32.AND P6, PT, R5, R0, PT ;  /* 0x000000000500720c */ /* 0x000fe20003fc4070 */
[----:B------:R-:W-:Y:S01]  /*6ec0*/  IMAD.HI.U32 R8, R4, R25, RZ ;  /* 0x0000001904087227 */ /* 0x000fe200078e00ff */
[----:B------:R-:W-:-:S03]  /*6ed0*/  ISETP.GE.AND P1, PT, R21, RZ, PT ;  /* 0x000000ff1500720c */ /* 0x000fc60003f26270 */
[----:B------:R-:W-:Y:S02]  /*6ee0*/  IMAD.MOV R8, RZ, RZ, -R8 ;  /* 0x000000ffff087224 */ /* 0x000fe400078e0a08 */
[----:B------:R-:W-:Y:S02]  /*6ef0*/  IMAD.MOV.U32 R16, RZ, RZ, R6 ;  /* 0x000000ffff107224 */ /* 0x000fe400078e0006 */
[----:B------:R-:W-:Y:S02]  /*6f00*/  IMAD R25, R5, R8, R25 ;  /* 0x0000000805197224 */ /* 0x000fe400078e0219 */
[--C-:B------:R-:W-:Y:S02]  /*6f10*/  @!P2 IMAD.IADD R7, R7, 0x1, -R5.reuse ;  /* 0x000000010707a824 */ /* 0x100fe400078e0a05 */
[----:B------:R-:W-:Y:S02]  /*6f20*/  @!P6 IMAD.IADD R0, R0, 0x1, -R5 ;  /* 0x000000010000e824 */ /* 0x000fe400078e0a05 */
[----:B------:R-:W-:Y:S01]  /*6f30*/  IMAD.MOV.U32 R13, RZ, RZ, R7 ;  /* 0x000000ffff0d7224 */ /* 0x000fe200078e0007 */
[C---:B------:R-:W-:Y:S01]  /*6f40*/  ISETP.GT.U32.AND P2, PT, R5.reuse, R25, PT ;  /* 0x000000190500720c */ /* 0x040fe20003f44070 */
[----:B------:R-:W-:Y:S01]  /*6f50*/  @!P1 IMAD.MOV R16, RZ, RZ, -R16 ;  /* 0x000000ffff109224 */ /* 0x000fe200078e0a10 */
[----:B------:R-:W-:Y:S01]  /*6f60*/  ISETP.GT.U32.AND P6, PT, R5, R0, PT ;  /* 0x000000000500720c */ /* 0x000fe20003fc4070 */
[----:B------:R-:W-:-:S02]  /*6f70*/  @!P5 IMAD.MOV R13, RZ, RZ, -R13 ;  /* 0x000000ffff0dd224 */ /* 0x000fc400078e0a0d */
[----:B------:R-:W-:Y:S01]  /*6f80*/  IMAD.HI.U32 R11, R4, R17, RZ ;  /* 0x00000011040b7227 */ /* 0x000fe200078e00ff */
[----:B------:R-:W-:Y:S04]  /*6f90*/  STL [R1+0xc0], R16 ;  /* 0x0000c01001007387 */ /* 0x000fe80000100800 */
[----:B------:R0:W-:Y:S01]  /*6fa0*/  STL [R1+0xe8], R13 ;  /* 0x0000e80d01007387 */ /* 0x0001e20000100800 */
[----:B------:R-:W-:-:S03]  /*6fb0*/  IMAD.MOV R11, RZ, RZ, -R11 ;  /* 0x000000ffff0b7224 */ /* 0x000fc600078e0a0b */
[----:B------:R-:W4:Y:S01]  /*6fc0*/  LDL.LU R19, [R1+0x2c4] ;  /* 0x0002c40001137983 */ /* 0x000f220000300800 */
[----:B------:R-:W-:Y:S01]  /*6fd0*/  @!P2 IMAD.IADD R25, R25, 0x1, -R5 ;  /* 0x000000011919a824 */ /* 0x000fe200078e0a05 */
[----:B------:R-:W-:Y:S01]  /*6fe0*/  IABS R2, R22 ;  /* 0x0000001600027213 */ /* 0x000fe20000000000 */
[C---:B------:R-:W-:Y:S02]  /*6ff0*/  IMAD R17, R5.reuse, R11, R17 ;  /* 0x0000000b05117224 */ /* 0x040fe400078e0211 */
[----:B------:R-:W-:Y:S01]  /*7000*/  @!P6 IMAD.IADD R0, R0, 0x1, -R5 ;  /* 0x000000010000e824 */ /* 0x000fe200078e0a05 */
[----:B------:R-:W-:Y:S02]  /*7010*/  ISETP.GE.AND P6, PT, R22, RZ, PT ;  /* 0x000000ff1600720c */ /* 0x000fe40003fc6270 */
[----:B------:R-:W4:Y:S01]  /*7020*/  LDL.LU R22, [R1+0x2c8] ;  /* 0x0002c80001167983 */ /* 0x000f220000300800 */
[----:B------:R-:W-:-:S13]  /*7030*/  ISETP.GT.U32.AND P1, PT, R5, R17, PT ;  /* 0x000000110500720c */ /* 0x000fda0003f24070 */
[----:B------:R-:W-:Y:S01]  /*7040*/  @!P1 IMAD.IADD R17, R17, 0x1, -R5 ;  /* 0x0000000111119824 */ /* 0x000fe200078e0a05 */
[----:B------:R-:W-:Y:S01]  /*7050*/  ISETP.GT.U32.AND P1, PT, R5, R25, PT ;  /* 0x000000190500720c */ /* 0x000fe20003f24070 */
[----:B------:R-:W-:-:S12]  /*7060*/  IMAD.HI.U32 R10, R4, R2, RZ ;  /* 0x00000002040a7227 */ /* 0x000fd800078e00ff */
[----:B------:R-:W-:Y:S02]  /*7070*/  @!P1 IMAD.IADD R25, R25, 0x1, -R5 ;  /* 0x0000000119199824 */ /* 0x000fe400078e0a05 */
[----:B------:R-:W-:-:S04]  /*7080*/  IMAD.MOV R10, RZ, RZ, -R10 ;  /* 0x000000ffff0a7224 */ /* 0x000fc800078e0a0a */
[----:B------:R-:W-:-:S05]  /*7090*/  IMAD R2, R5, R10, R2 ;  /* 0x0000000a05027224 */ /* 0x000fca00078e0202 */
[----:B------:R-:W-:Y:S02]  /*70a0*/  ISETP.GT.U32.AND P5, PT, R5, R2, PT ;  /* 0x000000020500720c */ /* 0x000fe40003fa4070 */
[----:B--2---:R-:W-:-:S05]  /*70b0*/  IABS R9, R15 ;  /* 0x0000000f00097213 */ /* 0x004fca0000000000 */
[----:B------:R-:W-:-:S04]  /*70c0*/  IMAD.HI.U32 R8, R4, R9, RZ ;  /* 0x0000000904087227 */ /* 0x000fc800078e00ff */
[----:B------:R-:W-:-:S04]  /*70d0*/  IMAD.MOV R8, RZ, RZ, -R8 ;  /* 0x000000ffff087224 */ /* 0x000fc800078e0a08 */
[----:B------:R-:W-:-:S05]  /*70e0*/  IMAD R9, R5, R8, R9 ;  /* 0x0000000805097224 */ /* 0x000fca00078e0209 */
[----:B------:R-:W-:Y:S01]  /*70f0*/  ISETP.GT.U32.AND P2, PT, R5, R9, PT ;  /* 0x000000090500720c */ /* 0x000fe20003f44070 */
[----:B------:R-:W-:-:S04]  /*7100*/  IMAD.MOV.U32 R8, RZ, RZ, R0 ;  /* 0x000000ffff087224 */ /* 0x000fc800078e0000 */
[----:B------:R-:W-:-:S08]  /*7110*/  @!P3 IMAD.MOV R8, RZ, RZ, -R8 ;  /* 0x000000ffff08b224 */ /* 0x000fd000078e0a08 */
[----:B------:R-:W-:Y:S01]  /*7120*/  @!P2 IMAD.IADD R9, R9, 0x1, -R5 ;  /* 0x000000010909a824 */ /* 0x000fe200078e0a05 */
[----:B---3--:R-:W-:-:S04]  /*7130*/  IABS R14, R23 ;  /* 0x00000017000e7213 */ /* 0x008fc80000000000 */
[----:B------:R-:W-:Y:S01]  /*7140*/  ISETP.GT.U32.AND P3, PT, R5, R9, PT ;  /* 0x000000090500720c */ /* 0x000fe20003f64070 */
[----:B------:R-:W-:-:S04]  /*7150*/  IMAD.HI.U32 R6, R4, R14, RZ ;  /* 0x0000000e04067227 */ /* 0x000fc800078e00ff */
[----:B------:R-:W-:-:S04]  /*7160*/  IMAD.MOV R6, RZ, RZ, -R6 ;  /* 0x000000ffff067224 */ /* 0x000fc800078e0a06 */
[----:B------:R-:W-:Y:S01]  /*7170*/  IMAD R14, R5, R6, R14 ;  /* 0x00000006050e7224 */ /* 0x000fe200078e020e */
[----:B------:R1:W-:Y:S03]  /*7180*/  STL [R1+0xe0], R8 ;  /* 0x0000e00801007387 */ /* 0x0003e60000100800 */
[----:B------:R-:W-:Y:S01]  /*7190*/  @!P3 IMAD.IADD R9, R9, 0x1, -R5 ;  /* 0x000000010909b824 */ /* 0x000fe200078e0a05 */
[----:B------:R-:W-:Y:S02]  /*71a0*/  ISETP.GE.AND P3, PT, R23, RZ, PT ;  /* 0x000000ff1700720c */ /* 0x000fe40003f66270 */
[----:B------:R-:W-:Y:S01]  /*71b0*/  ISETP.GT.U32.AND P1, PT, R5, R14, PT ;  /* 0x0000000e0500720c */ /* 0x000fe20003f24070 */
[----:B------:R-:W2:-:S12]  /*71c0*/  LDL.LU R23, [R1+0x2cc] ;  /* 0x0002cc0001177983 */ /* 0x000e980000300800 */
[--C-:B------:R-:W-:Y:S01]  /*71d0*/  @!P1 IMAD.IADD R14, R14, 0x1, -R5.reuse ;  /* 0x000000010e0e9824 */ /* 0x100fe200078e0a05 */
[----:B----4-:R-:W-:Y:S02]  /*71e0*/  IABS R10, R26 ;  /* 0x0000001a000a7213 */ /* 0x010fe40000000000 */
[----:B------:R-:W-:Y:S02]  /*71f0*/  ISETP.GE.AND P1, PT, R26, RZ, PT ;  /* 0x000000ff1a00720c */ /* 0x000fe40003f26270 */
[----:B------:R-:W3:Y:S01]  /*7200*/  LDL.LU R26, [R1+0x2d0] ;  /* 0x0002d000011a7983 */ /* 0x000ee20000300800 */
[----:B------:R-:W-:Y:S01]  /*7210*/  @!P5 IMAD.IADD R2, R2, 0x1, -R5 ;  /* 0x000000010202d824 */ /* 0x000fe200078e0a05 */
[----:B------:R-:W-:-:S04]  /*7220*/  ISETP.GT.U32.AND P5, PT, R5, R17, PT ;  /* 0x000000110500720c */ /* 0x000fc80003fa4070 */
[----:B------:R-:W-:-:S09]  /*7230*/  ISETP.GT.U32.AND P2, PT, R5, R2, PT ;  /* 0x000000020500720c */ /* 0x000fd20003f44070 */
[----:B------:R-:W-:Y:S01]  /*7240*/  @!P5 IMAD.IADD R17, R17, 0x1, -R5 ;  /* 0x000000011111d824 */ /* 0x000fe200078e0a05 */
[----:B------:R-:W-:Y:S01]  /*7250*/  ISETP.GE.AND P5, PT, R15, RZ, PT ;  /* 0x000000ff0f00720c */ /* 0x000fe20003fa6270 */
[----:B------:R-:W-:Y:S02]  /*7260*/  @!P4 IMAD.MOV R25, RZ, RZ, -R25 ;  /* 0x000000ffff19c224 */ /* 0x000fe400078e0a19 */
[----:B------:R-:W-:Y:S02]  /*7270*/  @!P2 IMAD.IADD R2, R2, 0x1, -R5 ;  /* 0x000000010202a824 */ /* 0x000fe400078e0a05 */
[----:B------:R-:W-:Y:S02]  /*7280*/  @!P0 IMAD.MOV R17, RZ, RZ, -R17 ;  /* 0x000000ffff118224 */ /* 0x000fe400078e0a11 */
[----:B------:R-:W-:Y:S01]  /*7290*/  @!P6 IMAD.MOV R2, RZ, RZ, -R2 ;  /* 0x000000ffff02e224 */ /* 0x000fe200078e0a02 */
[----:B------:R-:W-:Y:S05]  /*72a0*/  STL [R1+0x12d8], R25 ;  /* 0x0012d81901007387 */ /* 0x000fea0000100800 */
[----:B------:R-:W-:Y:S01]  /*72b0*/  @!P5 IMAD.MOV R9, RZ, RZ, -R9 ;  /* 0x000000ffff09d224 */ /* 0x000fe200078e0a09 */
[----:B------:R-:W-:Y:S01]  /*72c0*/  STL [R1+0x12dc], R17 ;  /* 0x0012dc1101007387 */ /* 0x000fe20000100800 */
[----:B------:R-:W-:-:S02]  /*72d0*/  IABS R21, R24 ;  /* 0x0000001800157213 */ /* 0x000fc40000000000 */
[----:B------:R-:W-:Y:S01]  /*72e0*/  ISETP.GE.AND P5, PT, R24, RZ, PT ;  /* 0x000000ff1800720c */ /* 0x000fe20003fa6270 */
[----:B------:R4:W-:Y:S04]  /*72f0*/  STL [R1+0x12e0], R2 ;  /* 0x0012e00201007387 */ /* 0x0009e80000100800 */
[----:B------:R-:W-:Y:S04]  /*7300*/  STL [R1+0x12e4], R9 ;  /* 0x0012e40901007387 */ /* 0x000fe80000100800 */
[----:B------:R-:W3:Y:S04]  /*7310*/  LDL.LU R24, [R1+0x2d4] ;  /* 0x0002d40001187983 */ /* 0x000ee80000300800 */
[----:B------:R-:W3:Y:S01]  /*7320*/  LDL.LU R20, [R1+0x2d8] ;  /* 0x0002d80001147983 */ /* 0x000ee20000300800 */
[----:B------:R-:W-:-:S04]  /*7330*/  IMAD.HI.U32 R0, R4, R10, RZ ;  /* 0x0000000a04007227 */ /* 0x000fc800078e00ff */
[----:B------:R-:W-:-:S04]  /*7340*/  IMAD.MOV R0, RZ, RZ, -R0 ;  /* 0x000000ffff007224 */ /* 0x000fc800078e0a00 */
[----:B------:R-:W-:-:S05]  /*7350*/  IMAD R10, R5, R0, R10 ;  /* 0x00000000050a7224 */ /* 0x000fca00078e020a */
[----:B------:R-:W-:Y:S02]  /*7360*/  ISETP.GT.U32.AND P2, PT, R5, R10, PT ;  /* 0x0000000a0500720c */ /* 0x000fe40003f44070 */
[----:B0-----:R-:W-:-:S05]  /*7370*/  IABS R13, R18 ;  /* 0x00000012000d7213 */ /* 0x001fca0000000000 */
[----:B------:R-:W-:-:S06]  /*7380*/  IMAD.HI.U32 R0, R4, R13, RZ ;  /* 0x0000000d04007227 */ /* 0x000fcc00078e00ff */
[----:B------:R-:W-:Y:S01]  /*7390*/  @!P2 IMAD.IADD R10, R10, 0x1, -R5 ;  /* 0x000000010a0aa824 */ /* 0x000fe200078e0a05 */
[----:B------:R-:W-:Y:S01]  /*73a0*/  ISETP.GT.U32.AND P2, PT, R5, R14, PT ;  /* 0x0000000e0500720c */ /* 0x000fe20003f44070 */
[----:B------:R-:W-:-:S04]  /*73b0*/  IMAD.MOV R0, RZ, RZ, -R0 ;  /* 0x000000ffff007224 */ /* 0x000fc800078e0a00 */
[----:B------:R-:W-:Y:S01]  /*73c0*/  IMAD R13, R5, R0, R13 ;  /* 0x00000000050d7224 */ /* 0x000fe200078e020d */
[----:B------:R-:W-:Y:S01]  /*73d0*/  IABS R7, R12 ;  /* 0x0000000c00077213 */ /* 0x000fe20000000000 */
[----:B-1----:R-:W-:-:S06]  /*73e0*/  IMAD.HI.U32 R8, R4, R21, RZ ;  /* 0x0000001504087227 */ /* 0x002fcc00078e00ff */
[----:B------:R-:W-:Y:S01]  /*73f0*/  @!P2 IMAD.IADD R14, R14, 0x1, -R5 ;  /* 0x000000010e0ea824 */ /* 0x000fe200078e0a05 */
[C---:B------:R-:W-:Y:S01]  /*7400*/  ISETP.GT.U32.AND P2, PT, R5.reuse, R13, PT ;  /* 0x0000000d0500720c */ /* 0x040fe20003f44070 */
[----:B------:R-:W-:Y:S01]  /*7410*/  IMAD.HI.U32 R6, R4, R7, RZ ;  /* 0x0000000704067227 */ /* 0x000fe200078e00ff */
[----:B------:R-:W-:-:S03]  /*7420*/  ISETP.GT.U32.AND P0, PT, R5, R10, PT ;  /* 0x0000000a0500720c */ /* 0x000fc60003f04070 */
[----:B------:R-:W-:Y:S02]  /*7430*/  IMAD.MOV R8, RZ, RZ, -R8 ;  /* 0x000000ffff087224 */ /* 0x000fe400078e0a08 */
[----:B------:R-:W-:Y:S02]  /*7440*/  IMAD.MOV R6, RZ, RZ, -R6 ;  /* 0x000000ffff067224 */ /* 0x000fe400078e0a06 */
[C---:B------:R-:W-:Y:S02]  /*7450*/  IMAD R21, R5.reuse, R8, R21 ;  /* 0x0000000805157224 */ /* 0x040fe400078e0215 */
[----:B------:R-:W-:Y:S02]  /*7460*/  IMAD R7, R5, R6, R7 ;  /* 0x0000000605077224 */ /* 0x000fe400078e0207 */
[--C-:B------:R-:W-:Y:S01]  /*7470*/  @!P2 IMAD.IADD R13, R13, 0x1, -R5.reuse ;  /* 0x000000010d0da824 */ /* 0x100fe200078e0a05 */
[C---:B------:R-:W-:Y:S01]  /*7480*/  ISETP.GT.U32.AND P4, PT, R5.reuse, R21, PT ;  /* 0x000000150500720c */ /* 0x040fe20003f84070 */
[----:B------:R-:W-:Y:S01]  /*7490*/  @!P0 IMAD.IADD R10, R10, 0x1, -R5 ;  /* 0x000000010a0a8824 */ /* 0x000fe200078e0a05 */
[----:B------:R-:W-:-:S02]  /*74a0*/  ISETP.GT.U32.AND P6, PT, R5, R7, PT ;  /* 0x000000070500720c */ /* 0x000fc40003fc4070 */
[----:B------:R-:W-:Y:S01]  /*74b0*/  ISETP.GT.U32.AND P2, PT, R5, R13, PT ;  /* 0x0000000d0500720c */ /* 0x000fe20003f44070 */
[----:B------:R-:W-:Y:S01]  /*74c0*/  @!P3 IMAD.MOV R14, RZ, RZ, -R14 ;  /* 0x000000ffff0eb224 */ /* 0x000fe200078e0a0e */
[----:B------:R-:W-:Y:S01]  /*74d0*/  IABS R15, R19 ;  /* 0x00000013000f7213 */ /* 0x000fe20000000000 */
[----:B----4-:R-:W-:-:S03]  /*74e0*/  IMAD.MOV.U32 R2, RZ, RZ, R10 ;  /* 0x000000ffff027224 */ /* 0x010fc600078e000a */
[----:B------:R-:W-:Y:S01]  /*74f0*/  STL [R1+0x12ec], R14 ;  /* 0x0012ec0e01007387 */ /* 0x000fe20000100800 */
[----:B------:R-:W-:Y:S02]  /*7500*/  @!P1 IMAD.MOV R2, RZ, RZ, -R2 ;  /* 0x000000ffff029224 */ /* 0x000fe400078e0a02 */
[--C-:B------:R-:W-:Y:S01]  /*7510*/  @!P4 IMAD.IADD R21, R21, 0x1, -R5.reuse ;  /* 0x000000011515c824 */ /* 0x100fe200078e0a05 */
[----:B------:R-:W-:Y:S01]  /*7520*/  ISETP.GE.AND P4, PT, R18, RZ, PT ;  /* 0x000000ff1200720c */ /* 0x000fe20003f86270 */
[----:B------:R-:W-:Y:S01]  /*7530*/  IMAD.HI.U32 R0, R4, R15, RZ ;  /* 0x0000000f04007227 */ /* 0x000fe200078e00ff */
[----:B------:R-:W4:Y:S01]  /*7540*/  LDL.LU R18, [R1+0x2dc] ;  /* 0x0002dc0001127983 */ /* 0x000f220000300800 */
[----:B------:R-:W-:Y:S02]  /*7550*/  IABS R6, R22 ;  /* 0x0000001600067213 */ /* 0x000fe40000000000 */
[--C-:B------:R-:W-:Y:S01]  /*7560*/  @!P6 IMAD.IADD R7, R7, 0x1, -R5.reuse ;  /* 0x000000010707e824 */ /* 0x100fe200078e0a05 */
[----:B------:R0:W-:Y:S01]  /*7570*/  STL [R1+0x74], R2 ;  /* 0x0000740201007387 */ /* 0x0001e20000100800 */
[----:B------:R-:W-:Y:S01]  /*7580*/  @!P2 IMAD.IADD R13, R13, 0x1, -R5 ;  /* 0x000000010d0da824 */ /* 0x000fe200078e0a05 */
[----:B------:R-:W-:Y:S01]  /*7590*/  ISETP.GE.AND P2, PT, R22, RZ, PT ;  /* 0x000000ff1600720c */ /* 0x000fe20003f46270 */
[----:B------:R-:W-:Y:S01]  /*75a0*/  IMAD.MOV R0, RZ, RZ, -R0 ;  /* 0x000000ffff007224 */ /* 0x000fe200078e0a00 */
[----:B------:R-:W4:Y:S01]  /*75b0*/  LDL.LU R22, [R1+0x2e0] ;  /* 0x0002e00001167983 */ /* 0x000f220000300800 */
[----:B------:R-:W-:-:S02]  /*75c0*/  ISETP.GT.U32.AND P3, PT, R5, R7, PT ;  /* 0x000000070500720c */ /* 0x000fc40003f64070 */
[C---:B------:R-:W-:Y:S02]  /*75d0*/  IMAD R15, R5.reuse, R0, R15 ;  /* 0x00000000050f7224 */ /* 0x040fe400078e020f */
[----:B------:R-:W-:Y:S01]  /*75e0*/  IMAD.HI.U32 R0, R4, R6, RZ ;  /* 0x0000000604007227 */ /* 0x000fe200078e00ff */
[----:B------:R-:W-:-:S03]  /*75f0*/  ISETP.GT.U32.AND P6, PT, R5, R21, PT ;  /* 0x000000150500720c */ /* 0x000fc60003fc4070 */
[----:B------:R-:W-:Y:S01]  /*7600*/  IMAD.MOV R0, RZ, RZ, -R0 ;  /* 0x000000ffff007224 */ /* 0x000fe200078e0a00 */
[----:B------:R-:W-:-:S03]  /*7610*/  ISETP.GT.U32.AND P1, PT, R5, R15, PT ;  /* 0x0000000f0500720c */ /* 0x000fc60003f24070 */
[----:B------:R-:W-:Y:S01]  /*7620*/  IMAD R6, R5, R0, R6 ;  /* 0x0000000005067224 */ /* 0x000fe200078e0206 */
[----:B------:R-:W-:Y:S01]  /*7630*/  ISETP.GE.AND P0, PT, R12, RZ, PT ;  /* 0x000000ff0c00720c */ /* 0x000fe20003f06270 */
[----:B------:R-:W-:-:S03]  /*7640*/  @!P3 IMAD.IADD R7, R7, 0x1, -R5 ;  /* 0x000000010707b824 */ /* 0x000fc600078e0a05 */
[----:B------:R-:W-:Y:S01]  /*7650*/  ISETP.GT.U32.AND P3, PT, R5, R6, PT ;  /* 0x000000060500720c */ /* 0x000fe20003f64070 */
[----:B------:R-:W-:Y:S02]  /*7660*/  @!P6 IMAD.IADD R21, R21, 0x1, -R5 ;  /* 0x000000011515e824 */ /* 0x000fe400078e0a05 */
[----:B0-----:R-:W-:Y:S02]  /*7670*/  IMAD.MOV.U32 R2, RZ, RZ, R7 ;  /* 0x000000ffff027224 */ /* 0x001fe400078e0007 */
[----:B------:R-:W-:Y:S02]  /*7680*/  @!P5 IMAD.MOV R21, RZ, RZ, -R21 ;  /* 0x000000ffff15d224 */ /* 0x000fe400078e0a15 */
[--C-:B------:R-:W-:Y:S02]  /*7690*/  @!P1 IMAD.IADD R15, R15, 0x1, -R5.reuse ;  /* 0x000000010f0f9824 */ /* 0x100fe400078e0a05 */
[----:B------:R-:W-:Y:S01]  /*76a0*/  @!P0 IMAD.MOV R2, RZ, RZ, -R2 ;  /* 0x000000ffff028224 */ /* 0x000fe200078e0a02 */
[----:B------:R-:W-:Y:S03]  /*76b0*/  STL [R1+0x12f0], R21 ;  /* 0x0012f01501007387 */ /* 0x000fe60000100800 */
[----:B------:R-:W-:Y:S01]  /*76c0*/  @!P3 IMAD.IADD R6, R6, 0x1, -R5 ;  /* 0x000000010606b824 */ /* 0x000fe200078e0a05 */
[----:B------:R-:W-:-:S13]  /*76d0*/  ISETP.GT.U32.AND P3, PT, R5, R15, PT ;  /* 0x0000000f0500720c */ /* 0x000fda0003f64070 */
[----:B------:R-:W-:Y:S01]  /*76e0*/  @!P3 IMAD.IADD R15, R15, 0x1, -R5 ;  /* 0x000000010f0fb824 */ /* 0x000fe200078e0a05 */
[----:B------:R-:W-:Y:S02]  /*76f0*/  ISETP.GE.AND P6, PT, R19, RZ, PT ;  /* 0x000000ff1300720c */ /* 0x000fe40003fc6270 */
[----:B------:R-:W-:-:S13]  /*7700*/  ISETP.GT.U32.AND P5, PT, R5, R6, PT ;  /* 0x000000060500720c */ /* 0x000fda0003fa4070 */
[----:B------:R-:W-:Y:S01]  /*7710*/  @!P5 IMAD.IADD R6, R6, 0x1, -R5 ;  /* 0x000000010606d824 */ /* 0x000fe200078e0a05 */
[----:B--2---:R-:W-:Y:S02]  /*7720*/  IABS R11, R23 ;  /* 0x00000017000b7213 */ /* 0x004fe40000000000 */
[----:B------:R-:W-:Y:S02]  /*7730*/  ISETP.GE.AND P1, PT, R23, RZ, PT ;  /* 0x000000ff1700720c */ /* 0x000fe40003f26270 */
[----:B------:R-:W2:Y:S04]  /*7740*/  LDL.LU R23, [R1+0x2e4] ;  /* 0x0002e40001177983 */ /* 0x000ea80000300800 */
[----:B------:R0:W-:Y:S02]  /*7750*/  STL [R1+0x38], R2 ;  /* 0x0000380201007387 */ /* 0x0001e40000100800 */
[----:B0-----:R-:W-:-:S04]  /*7760*/  IMAD.MOV.U32 R2, RZ, RZ, R13 ;  /* 0x000000ffff027224 */ /* 0x001fc800078e000d */
[----:B------:R-:W-:Y:S01]  /*7770*/  @!P4 IMAD.MOV R2, RZ, RZ, -R2 ;  /* 0x000000ffff02c224 */ /* 0x000fe200078e0a02 */
[----:B---3--:R-:W-:Y:S02]  /*7780*/  IABS R8, R26 ;  /* 0x0000001a00087213 */ /* 0x008fe40000000000 */
[----:B------:R-:W-:Y:S02]  /*7790*/  ISETP.GE.AND P3, PT, R26, RZ, PT ;  /* 0x000000ff1a00720c */ /* 0x000fe40003f66270 */
[----:B------:R0:W-:Y:S04]  /*77a0*/  STL [R1+0x48], R2 ;  /* 0x0000480201007387 */ /* 0x0001e80000100800 */
[----:B------:R-:W3:Y:S01]  /*77b0*/  LDL.LU R26, [R1+0x2e8] ;  /* 0x0002e800011a7983 */ /* 0x000ee20000300800 */
[----:B------:R-:W-:-:S04]  /*77c0*/  IMAD.HI.U32 R12, R4, R11, RZ ;  /* 0x0000000b040c7227 */ /* 0x000fc800078e00ff */
[----:B------:R-:W-:-:S04]  /*77d0*/  IMAD.MOV R12, RZ, RZ, -R12 ;  /* 0x000000ffff0c7224 */ /* 0x000fc800078e0a0c */
[----:B------:R-:W-:-:S05]  /*77e0*/  IMAD R11, R5, R12, R11 ;  /* 0x0000000c050b7224 */ /* 0x000fca00078e020b */
[----:B------:R-:W-:Y:S01]  /*77f0*/  ISETP.GT.U32.AND P0, PT, R5, R11, PT ;  /* 0x0000000b0500720c */ /* 0x000fe20003f04070 */
[----:B0-----:R-:W-:-:S04]  /*7800*/  IMAD.MOV.U32 R2, RZ, RZ, R15 ;  /* 0x000000ffff027224 */ /* 0x001fc800078e000f */
[----:B------:R-:W-:-:S08]  /*7810*/  @!P6 IMAD.MOV R2, RZ, RZ, -R2 ;  /* 0x000000ffff02e224 */ /* 0x000fd000078e0a02 */
[----:B------:R-:W-:Y:S01]  /*7820*/  @!P0 IMAD.IADD R11, R11, 0x1, -R5 ;  /* 0x000000010b0b8824 */ /* 0x000fe200078e0a05 */
[----:B------:R-:W-:-:S04]  /*7830*/  IABS R10, R24 ;  /* 0x00000018000a7213 */ /* 0x000fc80000000000 */
[----:B------:R-:W-:Y:S02]  /*7840*/  ISETP.GT.U32.AND P6, PT, R5, R11, PT ;  /* 0x0000000b0500720c */ /* 0x000fe40003fc4070 */
[----:B------:R-:W-:Y:S02]  /*7850*/  ISETP.GE.AND P0, PT, R24, RZ, PT ;  /* 0x000000ff1800720c */ /* 0x000fe40003f06270 */
[----:B------:R-:W3:Y:S04]  /*7860*/  LDL.LU R24, [R1+0x2ec] ;  /* 0x0002ec0001187983 */ /* 0x000ee80000300800 */
[----:B------:R0:W-:Y:S02]  /*7870*/  STL [R1+0x44], R2 ;  /* 0x0000440201007387 */ /* 0x0001e40000100800 */
[----:B0-----:R-:W-:-:S03]  /*7880*/  IMAD.MOV.U32 R2, RZ, RZ, R6 ;  /* 0x000000ffff027224 */ /* 0x001fc600078e0006 */
[----:B------:R-:W-:Y:S02]  /*7890*/  @!P6 IMAD.IADD R11, R11, 0x1, -R5 ;  /* 0x000000010b0be824 */ /* 0x000fe400078e0a05 */
[----:B------:R-:W-:-:S05]  /*78a0*/  @!P2 IMAD.MOV R2, RZ, RZ, -R2 ;  /* 0x000000ffff02a224 */ /* 0x000fca00078e0a02 */
[----:B------:R0:W-:Y:S01]  /*78b0*/  STL [R1+0x28], R2 ;  /* 0x0000280201007387 */ /* 0x0001e20000100800 */
[----:B------:R-:W-:Y:S01]  /*78c0*/  IABS R12, R20 ;  /* 0x00000014000c7213 */ /* 0x000fe20000000000 */
[----:B0-----:R-:W-:-:S04]  /*78d0*/  IMAD.MOV.U32 R2, RZ, RZ, R11 ;  /* 0x000000ffff027224 */ /* 0x001fc800078e000b */
[----:B------:R-:W-:Y:S01]  /*78e0*/  @!P1 IMAD.MOV R2, RZ, RZ, -R2 ;  /* 0x000000ffff029224 */ /* 0x000fe200078e0a02 */
[----:B------:R-:W-:-:S04]  /*78f0*/  ISETP.GE.AND P6, PT, R20, RZ, PT ;  /* 0x000000ff1400720c */ /* 0x000fc80003fc6270 */
[----:B------:R0:W-:Y:S04]  /*7900*/  STL [R1+0x2c], R2 ;  /* 0x00002c0201007387 */ /* 0x0001e80000100800 */
[----:B------:R-:W3:Y:S01]  /*7910*/  LDL.LU R20, [R1+0x2f0] ;  /* 0x0002f00001147983 */ /* 0x000ee20000300800 */
[----:B------:R-:W-:-:S04]  /*7920*/  IMAD.HI.U32 R0, R4, R8, RZ ;  /* 0x0000000804007227 */ /* 0x000fc800078e00ff */
[----:B------:R-:W-:-:S04]  /*7930*/  IMAD.MOV R0, RZ, RZ, -R0 ;  /* 0x000000ffff007224 */ /* 0x000fc800078e0a00 */
[----:B------:R-:W-:Y:S02]  /*7940*/  IMAD R8, R5, R0, R8 ;  /* 0x0000000005087224 */ /* 0x000fe400078e0208 */
[----:B------:R-:W-:-:S04]  /*7950*/  IMAD.HI.U32 R0, R4, R10, RZ ;  /* 0x0000000a04007227 */ /* 0x000fc800078e00ff */
[----:B------:R-:W-:Y:S01]  /*7960*/  IMAD.MOV R0, RZ, RZ, -R0 ;  /* 0x000000ffff007224 */ /* 0x000fe200078e0a00 */
[----:B------:R-:W-:-:S03]  /*7970*/  ISETP.GT.U32.AND P4, PT, R5, R8, PT ;  /* 0x000000080500720c */ /* 0x000fc60003f84070 */
[----:B------:R-:W-:-:S05]  /*7980*/  IMAD R10, R5, R0, R10 ;  /* 0x00000000050a7224 */ /* 0x000fca00078e020a */
[----:B------:R-:W-:Y:S01]  /*7990*/  ISETP.GT.U32.AND P5, PT, R5, R10, PT ;  /* 0x0000000a0500720c */ /* 0x000fe20003fa4070 */
[----:B------:R-:W-:Y:S01]  /*79a0*/  IMAD.HI.U32 R16, R4, R12, RZ ;  /* 0x0000000c04107227 */ /* 0x000fe200078e00ff */
[----:B----4-:R-:W-:-:S03]  /*79b0*/  IABS R7, R18 ;  /* 0x0000001200077213 */ /* 0x010fc60000000000 */
[----:B------:R-:W-:Y:S02]  /*79c0*/  IMAD.MOV R16, RZ, RZ, -R16 ;  /* 0x000000ffff107224 */ /* 0x000fe400078e0a10 */
[----:B------:R-:W-:Y:S01]  /*79d0*/  @!P4 IMAD.IADD R8, R8, 0x1, -R5 ;  /* 0x000000010808c824 */ /* 0x000fe200078e0a05 */
[----:B------:R-:W-:Y:S01]  /*79e0*/  IABS R0, R22 ;  /* 0x0000001600007213 */ /* 0x000fe20000000000 */
[C---:B------:R-:W-:Y:S02]  /*79f0*/  IMAD R12, R5.reuse, R16, R12 ;  /* 0x00000010050c7224 */ /* 0x040fe400078e020c */
[----:B------:R-:W-:Y:S01]  /*7a00*/  IMAD.HI.U32 R13, R4, R7, RZ ;  /* 0x00000007040d7227 */ /* 0x000fe200078e00ff */
[----:B------:R-:W-:-:S03]  /*7a10*/  ISETP.GT.U32.AND P4, PT, R5, R8, PT ;  /* 0x000000080500720c */ /* 0x000fc60003f84070 */
[----:B------:R-:W-:Y:S01]  /*7a20*/  @!P5 IMAD.IADD R10, R10, 0x1, -R5 ;  /* 0x000000010a0ad824 */ /* 0x000fe200078e0a05 */
[C---:B------:R-:W-:Y:S01]  /*7a30*/  ISETP.GT.U32.AND P2, PT, R5.reuse, R12, PT ;  /* 0x0000000c0500720c */ /* 0x040fe20003f44070 */
[----:B------:R-:W-:Y:S02]  /*7a40*/  IMAD.MOV R13, RZ, RZ, -R13 ;  /* 0x000000ffff0d7224 */ /* 0x000fe400078e0a0d */
[----:B------:R-:W-:Y:S01]  /*7a50*/  IMAD.HI.U32 R6, R4, R0, RZ ;  /* 0x0000000004067227 */ /* 0x000fe200078e00ff */
[----:B------:R-:W-:-:S03]  /*7a60*/  ISETP.GT.U32.AND P5, PT, R5, R10, PT ;  /* 0x0000000a0500720c */ /* 0x000fc60003fa4070 */
[C---:B------:R-:W-:Y:S02]  /*7a70*/  IMAD R7, R5.reuse, R13, R7 ;  /* 0x0000000d05077224 */ /* 0x040fe400078e0207 */
[----:B------:R-:W-:Y:S02]  /*7a80*/  IMAD.MOV R6, RZ, RZ, -R6 ;  /* 0x000000ffff067224 */ /* 0x000fe400078e0a06 */
[--C-:B------:R-:W-:Y:S01]  /*7a90*/  @!P4 IMAD.IADD R8, R8, 0x1, -R5.reuse ;  /* 0x000000010808c824 */ /* 0x100fe200078e0a05 */
[C---:B------:R-:W-:Y:S01]  /*7aa0*/  ISETP.GT.U32.AND P4, PT, R5.reuse, R7, PT ;  /* 0x000000070500720c */ /* 0x040fe20003f84070 */
[C---:B------:R-:W-:Y:S02]  /*7ab0*/  IMAD R0, R5.reuse, R6, R0 ;  /* 0x0000000605007224 */ /* 0x040fe400078e0200 */
[--C-:B------:R-:W-:Y:S02]  /*7ac0*/  @!P2 IMAD.IADD R12, R12, 0x1, -R5.reuse ;  /* 0x000000010c0ca824 */ /* 0x100fe400078e0a05 */
[----:B------:R-:W-:Y:S01]  /*7ad0*/  @!P5 IMAD.IADD R10, R10, 0x1, -R5 ;  /* 0x000000010a0ad824 */ /* 0x000fe200078e0a05 */
[----:B------:R-:W-:-:S02]  /*7ae0*/  ISETP.GT.U32.AND P5, PT, R5, R0, PT ;  /* 0x000000000500720c */ /* 0x000fc40003fa4070 */
[----:B------:R-:W-:Y:S01]  /*7af0*/  ISETP.GT.U32.AND P1, PT, R5, R12, PT ;  /* 0x0000000c0500720c */ /* 0x000fe20003f24070 */
[----:B------:R-:W-:Y:S02]  /*7b00*/  IMAD.MOV.U32 R9, RZ, RZ, R10 ;  /* 0x000000ffff097224 */ /* 0x000fe400078e000a */
[----:B------:R-:W-:Y:S01]  /*7b10*/  @!P3 IMAD.MOV R8, RZ, RZ, -R8 ;  /* 0x000000ffff08b224 */ /* 0x000fe200078e0a08 */
[----:B------:R-:W-:Y:S01]  /*7b20*/  ISETP.GE.AND P2, PT, R18, RZ, PT ;  /* 0x000000ff1200720c */ /* 0x000fe20003f46270 */
[----:B------:R-:W-:Y:S01]  /*7b30*/  @!P0 IMAD.MOV R9, RZ, RZ, -R9 ;  /* 0x000000ffff098224 */ /* 0x000fe200078e0a09 */
[----:B------:R-:W4:Y:S01]  /*7b40*/  LDL.LU R18, [R1+0x2f4] ;  /* 0x0002f40001127983 */ /* 0x000f220000300800 */
[----:B------:R-:W-:-:S03]  /*7b50*/  @!P4 IMAD.IADD R7, R7, 0x1, -R5 ;  /* 0x000000010707c824 */ /* 0x000fc600078e0a05 */
[----:B------:R-:W-:Y:S01]  /*7b60*/  STL [R1+0x12f4], R8 ;  /* 0x0012f40801007387 */ /* 0x000fe20000100800 */
[--C-:B------:R-:W-:Y:S01]  /*7b70*/  @!P5 IMAD.IADD R0, R0, 0x1, -R5.reuse ;  /* 0x000000010000d824 */ /* 0x100fe200078e0a05 */
[C---:B------:R-:W-:Y:S02]  /*7b80*/  ISETP.GT.U32.AND P5, PT, R5.reuse, R7, PT ;  /* 0x000000070500720c */ /* 0x040fe40003fa4070 */
[----:B------:R-:W-:Y:S01]  /*7b90*/  STL [R1+0x18], R9 ;  /* 0x0000180901007387 */ /* 0x000fe20000100800 */
[----:B------:R-:W-:Y:S01]  /*7ba0*/  @!P1 IMAD.IADD R12, R12, 0x1, -R5 ;  /* 0x000000010c0c9824 */ /* 0x000fe200078e0a05 */
[----:B------:R-:W-:-:S03]  /*7bb0*/  ISETP.GT.U32.AND P3, PT, R5, R0, PT ;  /* 0x000000000500720c */ /* 0x000fc60003f64070 */
[----:B0-----:R-:W-:Y:S01]  /*7bc0*/  IMAD.MOV.U32 R2, RZ, RZ, R12 ;  /* 0x000000ffff027224 */ /* 0x001fe200078e000c */
[----:B------:R-:W-:-:S03]  /*7bd0*/  ISETP.GE.AND P4, PT, R22, RZ, PT ;  /* 0x000000ff1600720c */ /* 0x000fc60003f86270 */
[----:B------:R-:W-:Y:S02]  /*7be0*/  @!P6 IMAD.MOV R2, RZ, RZ, -R2 ;  /* 0x000000ffff02e224 */ /* 0x000fe400078e0a02 */
[----:B------:R-:W-:-:S04]  /*7bf0*/  @!P5 IMAD.IADD R7, R7, 0x1, -R5 ;  /* 0x000000010707d824 */ /* 0x000fc800078e0a05 */
[----:B------:R-:W-:-:S04]  /*7c00*/  @!P3 IMAD.IADD R0, R0, 0x1, -R5 ;  /* 0x000000010000b824 */ /* 0x000fc800078e0a05 */
[----:B------:R-:W-:Y:S01]  /*7c10*/  @!P4 IMAD.MOV R0, RZ, RZ, -R0 ;  /* 0x000000ffff00c224 */ /* 0x000fe200078e0a00 */
[----:B--2---:R-:W-:Y:S02]  /*7c20*/  IABS R19, R23 ;  /* 0x0000001700137213 */ /* 0x004fe40000000000 */
[----:B------:R-:W-:Y:S02]  /*7c30*/  ISETP.GE.AND P0, PT, R23, RZ, PT ;  /* 0x000000ff1700720c */ /* 0x000fe40003f06270 */
[----:B------:R-:W2:Y:S01]  /*7c40*/  LDL.LU R23, [R1+0x2f8] ;  /* 0x0002f80001177983 */ /* 0x000ea20000300800 */
[----:B---3--:R-:W-:Y:S02]  /*7c50*/  IABS R6, R26 ;  /* 0x0000001a00067213 */ /* 0x008fe40000000000 */
[----:B------:R-:W-:Y:S02]  /*7c60*/  ISETP.GE.AND P6, PT, R26, RZ, PT ;  /* 0x000000ff1a00720c */ /* 0x000fe40003fc6270 */
[----:B------:R-:W3:Y:S04]  /*7c70*/  LDL.LU R26, [R1+0x2fc] ;  /* 0x0002fc00011a7983 */ /* 0x000ee80000300800 */
[----:B------:R0:W-:Y:S02]  /*7c80*/  STL [R1+0x1c], R2 ;  /* 0x00001c0201007387 */ /* 0x0001e40000100800 */
[----:B0-----:R-:W-:-:S04]  /*7c90*/  IMAD.MOV.U32 R2, RZ, RZ, R7 ;  /* 0x000000ffff027224 */ /* 0x001fc800078e0007 */
[----:B------:R-:W-:-:S05]  /*7ca0*/  @!P2 IMAD.MOV R2, RZ, RZ, -R2 ;  /* 0x000000ffff02a224 */ /* 0x000fca00078e0a02 */
[----:B------:R0:W-:Y:S04]  /*7cb0*/  STL [R1+0x20], R2 ;  /* 0x0000200201007387 */ /* 0x0001e80000100800 */
[----:B------:R1:W-:Y:S04]  /*7cc0*/  STL [R1+0x24], R0 ;  /* 0x0000240001007387 */ /* 0x0003e80000100800 */
[----:B------:R-:W3:Y:S01]  /*7cd0*/  LDL.LU R14, [R1+0x300] ;  /* 0x00030000010e7983 */ /* 0x000ee20000300800 */
[----:B------:R-:W-:-:S03]  /*7ce0*/  IMAD.HI.U32 R13, R4, R19, RZ ;  /* 0x00000013040d7227 */ /* 0x000fc600078e00ff */
[----:B0-----:R-:W3:Y:S01]  /*7cf0*/  LDL.LU R2, [R1+0x304] ;  /* 0x0003040001027983 */ /* 0x001ee20000300800 */
[----:B------:R-:W-:-:S03]  /*7d00*/  IMAD.HI.U32 R11, R4, R6, RZ ;  /* 0x00000006040b7227 */ /* 0x000fc600078e00ff */
[----:B------:R-:W3:Y:S01]  /*7d10*/  LDL.LU R17, [R1+0x308] ;  /* 0x0003080001117983 */ /* 0x000ee20000300800 */
[----:B------:R-:W-:Y:S02]  /*7d20*/  IMAD.MOV R13, RZ, RZ, -R13 ;  /* 0x000000ffff0d7224 */ /* 0x000fe400078e0a0d */
[----:B------:R-:W-:Y:S01]  /*7d30*/  IMAD.MOV R11, RZ, RZ, -R11 ;  /* 0x000000ffff0b7224 */ /* 0x000fe200078e0a0b */
[----:B------:R-:W3:Y:S01]  /*7d40*/  LDL.LU R9, [R1+0x30c] ;  /* 0x00030c0001097983 */ /* 0x000ee20000300800 */
[C---:B------:R-:W-:Y:S02]  /*7d50*/  IMAD R19, R5.reuse, R13, R19 ;  /* 0x0000000d05137224 */ /* 0x040fe400078e0213 */
[C---:B------:R-:W-:Y:S01]  /*7d60*/  IMAD R6, R5.reuse, R11, R6 ;  /* 0x0000000b05067224 */ /* 0x040fe200078e0206 */
[----:B------:R-:W3:Y:S02]  /*7d70*/  LDL.LU R25, [R1+0x310] ;  /* 0x0003100001197983 */ /* 0x000ee40000300800 */
[----:B------:R-:W-:-:S02]  /*7d80*/  ISETP.GT.U32.AND P1, PT, R5, R19, PT ;  /* 0x000000130500720c */ /* 0x000fc40003f24070 */
[----:B------:R-:W-:-:S11]  /*7d90*/  ISETP.GT.U32.AND P5, PT, R5, R6, PT ;  /* 0x000000060500720c */ /* 0x000fd60003fa4070 */
[--C-:B------:R-:W-:Y:S02]  /*7da0*/  @!P1 IMAD.IADD R19, R19, 0x1, -R5.reuse ;  /* 0x0000000113139824 */ /* 0x100fe400078e0a05 */
[----:B------:R-:W-:-:S03]  /*7db0*/  @!P5 IMAD.IADD R6, R6, 0x1, -R5 ;  /* 0x000000010606d824 */ /* 0x000fc600078e0a05 */
[C---:B------:R-:W-:Y:S02]  /*7dc0*/  ISETP.GT.U32.AND P1, PT, R5.reuse, R19, PT ;  /* 0x000000130500720c */ /* 0x040fe40003f24070 */
[----:B------:R-:W-:-:S11]  /*7dd0*/  ISETP.GT.U32.AND P5, PT, R5, R6, PT ;  /* 0x000000060500720c */ /* 0x000fd60003fa4070 */
[--C-:B------:R-:W-:Y:S02]  /*7de0*/  @!P1 IMAD.IADD R19, R19, 0x1, -R5.reuse ;  /* 0x0000000113139824 */ /* 0x100fe400078e0a05 */
[----:B------:R-:W-:Y:S02]  /*7df0*/  @!P5 IMAD.IADD R6, R6, 0x1, -R5 ;  /* 0x000000010606d824 */ /* 0x000fe400078e0a05 */
[----:B------:R-:W-:Y:S02]  /*7e00*/  @!P0 IMAD.MOV R19, RZ, RZ, -R19 ;  /* 0x000000ffff138224 */ /* 0x000fe400078e0a13 */
[----:B------:R-:W-:Y:S01]  /*7e10*/  @!P6 IMAD.MOV R6, RZ, RZ, -R6 ;  /* 0x000000ffff06e224 */ /* 0x000fe200078e0a06 */
[----:B------:R-:W-:Y:S02]  /*7e20*/  IABS R22, R20 ;  /* 0x0000001400167213 */ /* 0x000fe40000000000 */
[----:B------:R-:W-:Y:S01]  /*7e30*/  STL [R1+0x12f8], R19 ;  /* 0x0012f81301007387 */ /* 0x000fe20000100800 */
[----:B------:R-:W-:-:S03]  /*7e40*/  ISETP.GE.AND P4, PT, R20, RZ, PT ;  /* 0x000000ff1400720c */ /* 0x000fc60003f86270 */
[----:B------:R0:W-:Y:S04]  /*7e50*/  STL [R1+0x12fc], R6 ;  /* 0x0012fc0601007387 */ /* 0x0001e80000100800 */
[----:B------:R-:W0:Y:S01]  /*7e60*/  LDL.LU R20, [R1+0x314] ;  /* 0x0003140001147983 */ /* 0x000e220000300800 */
[----:B------:R-:W-:Y:S01]  /*7e70*/  IABS R15, R24 ;  /* 0x00000018000f7213 */ /* 0x000fe20000000000 */
[----:B------:R-:W-:-:S04]  /*7e80*/  IMAD.HI.U32 R7, R4, R22, RZ ;  /* 0x0000001604077227 */ /* 0x000fc800078e00ff */
[----:B------:R-:W-:Y:S01]  /*7e90*/  IMAD.HI.U32 R10, R4, R15, RZ ;  /* 0x0000000f040a7227 */ /* 0x000fe200078e00ff */
[----:B------:R-:W-:-:S03]  /*7ea0*/  ISETP.GE.AND P3, PT, R24, RZ, PT ;  /* 0x000000ff1800720c */ /* 0x000fc60003f66270 */
[----:B------:R-:W-:Y:S02]  /*7eb0*/  IMAD.MOV R10, RZ, RZ, -R10 ;  /* 0x000000ffff0a7224 */ /* 0x000fe400078e0a0a */
[----:B------:R-:W-:Y:S02]  /*7ec0*/  IMAD.MOV R7, RZ, RZ, -R7 ;  /* 0x000000ffff077224 */ /* 0x000fe400078e0a07 */
[C---:B------:R-:W-:Y:S02]  /*7ed0*/  IMAD R15, R5.reuse, R10, R15 ;  /* 0x0000000a050f7224 */ /* 0x040fe400078e020f */
[----:B------:R-:W-:-:S05]  /*7ee0*/  IMAD R22, R5, R7, R22 ;  /* 0x0000000705167224 */ /* 0x000fca00078e0216 */
[----:B------:R-:W-:Y:S02]  /*7ef0*/  ISETP.GT.U32.AND P5, PT, R5, R22, PT ;  /* 0x000000160500720c */ /* 0x000fe40003fa4070 */
[----:B----4-:R-:W-:-:S05]  /*7f00*/  IABS R24, R18 ;  /* 0x0000001200187213 */ /* 0x010fca0000000000 */
[----:B-1----:R-:W-:-:S04]  /*7f10*/  IMAD.HI.U32 R0, R4, R24, RZ ;  /* 0x0000001804007227 */ /* 0x002fc800078e00ff */
[----:B------:R-:W-:-:S04]  /*7f20*/  IMAD.MOV R0, RZ, RZ, -R0 ;  /* 0x000000ffff007224 */ /* 0x000fc800078e0a00 */
[----:B------:R-:W-:Y:S02]  /*7f30*/  IMAD R24, R5, R0, R24 ;  /* 0x0000000005187224 */ /* 0x000fe400078e0218 */
[----:B------:R-:W-:-:S03]  /*7f40*/  @!P5 IMAD.IADD R22, R22, 0x1, -R5 ;  /* 0x000000011616d824 */ /* 0x000fc600078e0a05 */
[C---:B------:R-:W-:Y:S02]  /*7f50*/  ISETP.GT.U32.AND P6, PT, R5.reuse, R24, PT ;  /* 0x000000180500720c */ /* 0x040fe40003fc4070 */
[----:B------:R-:W-:-:S11]  /*7f60*/  ISETP.GT.U32.AND P2, PT, R5, R15, PT ;  /* 0x0000000f0500720c */ /* 0x000fd60003f44070 */
[--C-:B------:R-:W-:Y:S01]  /*7f70*/  @!P6 IMAD.IADD R24, R24, 0x1, -R5.reuse ;  /* 0x000000011818e824 */ /* 0x100fe200078e0a05 */
[----:B------:R-:W-:Y:S01]  /*7f80*/  ISETP.GT.U32.AND P6, PT, R5, R22, PT ;  /* 0x000000160500720c */ /* 0x000fe20003fc4070 */
[----:B------:R-:W-:-:S12]  /*7f90*/  @!P2 IMAD.IADD R15, R15, 0x1, -R5 ;  /* 0x000000010f0fa824 */ /* 0x000fd800078e0a05 */
[----:B------:R-:W-:Y:S01]  /*7fa0*/  @!P6 IMAD.IADD R22, R22, 0x1, -R5 ;  /* 0x000000011616e824 */ /* 0x000fe200078e0a05 */
[----:B------:R-:W-:-:S13]  /*7fb0*/  ISETP.GT.U32.AND P2, PT, R5, R15, PT ;  /* 0x0000000f0500720c */ /* 0x000fda0003f44070 */
[----:B------:R-:W-:Y:S01]  /*7fc0*/  @!P2 IMAD.IADD R15, R15, 0x1, -R5 ;  /* 0x000000010f0fa824 */ /* 0x000fe200078e0a05 */
[----:B--2---:R-:W-:-:S05]  /*7fd0*/  IABS R10, R23 ;  /* 0x00000017000a7213 */ /* 0x004fca0000000000 */
[----:B------:R-:W-:-:S04]  /*7fe0*/  IMAD.HI.U32 R7, R4, R10, RZ ;  /* 0x0000000a04077227 */ /* 0x000fc800078e00ff */
[----:B------:R-:W-:-:S04]  /*7ff0*/  IMAD.MOV R7, RZ, RZ, -R7 ;  /* 0x000000ffff077224 */ /* 0x000fc800078e0a07 */
[----:B------:R-:W-:-:S05]  /*8000*/  IMAD R10, R5, R7, R10 ;  /* 0x00000007050a7224 */ /* 0x000fca00078e020a */
[----:B------:R-:W-:Y:S02]  /*8010*/  ISETP.GT.U32.AND P5, PT, R5, R10, PT ;  /* 0x0000000a0500720c */ /* 0x000fe40003fa4070 */
[----:B---3--:R-:W-:-:S05]  /*8020*/  IABS R11, R26 ;  /* 0x0000001a000b7213 */ /* 0x008fca0000000000 */
[----:B------:R-:W-:-:S06]  /*8030*/  IMAD.HI.U32 R0, R4, R11, RZ ;  /* 0x0000000b04007227 */ /* 0x000fcc00078e00ff */
[----:B------:R-:W-:Y:S01]  /*8040*/  @!P5 IMAD.IADD R10, R10, 0x1, -R5 ;  /* 0x000000010a0ad824 */ /* 0x000fe200078e0a05 */
[----:B------:R-:W-:Y:S01]  /*8050*/  ISETP.GT.U32.AND P5, PT, R5, R24, PT ;  /* 0x000000180500720c */ /* 0x000fe20003fa4070 */
[----:B------:R-:W-:-:S04]  /*8060*/  IMAD.MOV R0, RZ, RZ, -R0 ;  /* 0x000000ffff007224 */ /* 0x000fc800078e0a00 */
[----:B------:R-:W-:Y:S01]  /*8070*/  IMAD R11, R5, R0, R11 ;  /* 0x00000000050b7224 */ /* 0x000fe200078e020b */
[----:B------:R-:W-:-:S05]  /*8080*/  IABS R16, R14 ;  /* 0x0000000e00107213 */ /* 0x000fca0000000000 */
[----:B------:R-:W-:-:S04]  /*8090*/  IMAD.HI.U32 R12, R4, R16, RZ ;  /* 0x00000010040c7227 */ /* 0x000fc800078e00ff */
[----:B------:R-:W-:Y:S01]  /*80a0*/  IMAD.MOV R12, RZ, RZ, -R12 ;  /* 0x000000ffff0c7224 */ /* 0x000fe200078e0a0c */
[----:B------:R-:W-:-:S03]  /*80b0*/  ISETP.GT.U32.AND P6, PT, R5, R11, PT ;  /* 0x0000000b0500720c */ /* 0x000fc60003fc4070 */
[----:B------:R-:W-:Y:S02]  /*80c0*/  IMAD R16, R5, R12, R16 ;  /* 0x0000000c05107224 */ /* 0x000fe400078e0210 */
[----:B------:R-:W-:-:S03]  /*80d0*/  @!P5 IMAD.IADD R24, R24, 0x1, -R5 ;  /* 0x000000011818d824 */ /* 0x000fc600078e0a05 */
[----:B------:R-:W-:-:S05]  /*80e0*/  ISETP.GT.U32.AND P5, PT, R5, R16, PT ;  /* 0x000000100500720c */ /* 0x000fca0003fa4070 */
[----:B------:R-:W-:Y:S01]  /*80f0*/  @!P6 IMAD.IADD R11, R11, 0x1, -R5 ;  /* 0x000000010b0be824 */ /* 0x000fe200078e0a05 */
[----:B------:R-:W-:-:S07]  /*8100*/  ISETP.GE.AND P2, PT, R26, RZ, PT ;  /* 0x000000ff1a00720c */ /* 0x000fce0003f46270 */
[----:B------:R-:W-:Y:S01]  /*8110*/  @!P5 IMAD.IADD R16, R16, 0x1, -R5 ;  /* 0x000000011010d824 */ /* 0x000fe200078e0a05 */
[----:B------:R-:W-:Y:S02]  /*8120*/  ISETP.GT.U32.AND P5, PT, R5, R11, PT ;  /* 0x0000000b0500720c */ /* 0x000fe40003fa4070 */
[----:B------:R-:W-:Y:S02]  /*8130*/  IABS R26, R2 ;  /* 0x00000002001a7213 */ /* 0x000fe40000000000 */
[----:B------:R-:W-:Y:S02]  /*8140*/  ISETP.GE.AND P0, PT, R23, RZ, PT ;  /* 0x000000ff1700720c */ /* 0x000fe40003f06270 */
[----:B------:R-:W-:Y:S01]  /*8150*/  IABS R23, R17 ;  /* 0x0000001100177213 */ /* 0x000fe20000000000 */
[----:B------:R-:W-:Y:S01]  /*8160*/  IMAD.HI.U32 R13, R4, R26, RZ ;  /* 0x0000001a040d7227 */ /* 0x000fe200078e00ff */
[----:B------:R-:W-:-:S05]  /*8170*/  ISETP.GE.AND P1, PT, R18, RZ, PT ;  /* 0x000000ff1200720c */ /* 0x000fca0003f26270 */
[----:B------:R-:W-:Y:S01]  /*8180*/  @!P5 IMAD.IADD R11, R11, 0x1, -R5 ;  /* 0x000000010b0bd824 */ /* 0x000fe200078e0a05 */
[----:B------:R-:W-:Y:S01]  /*8190*/  IABS R7, R9 ;  /* 0x0000000900077213 */ /* 0x000fe20000000000 */
[----:B------:R-:W-:Y:S01]  /*81a0*/  @!P3 IMAD.MOV R15, RZ, RZ, -R15 ;  /* 0x000000ffff0fb224 */ /* 0x000fe200078e0a0f */
[----:B------:R-:W-:Y:S01]  /*81b0*/  ISETP.GT.U32.AND P3, PT, R5, R10, PT ;  /* 0x0000000a0500720c */ /* 0x000fe20003f64070 */
[----:B------:R-:W-:Y:S02]  /*81c0*/  IMAD.MOV R13, RZ, RZ, -R13 ;  /* 0x000000ffff0d7224 */ /* 0x000fe400078e0a0d */
[----:B------:R-:W-:Y:S01]  /*81d0*/  @!P2 IMAD.MOV R11, RZ, RZ, -R11 ;  /* 0x000000ffff0ba224 */ /* 0x000fe200078e0a0b */
[----:B------:R-:W-:Y:S01]  /*81e0*/  ISETP.GE.AND P2, PT, R17, RZ, PT ;  /* 0x000000ff1100720c */ /* 0x000fe20003f46270 */
[----:B------:R-:W-:Y:S01]  /*81f0*/  IMAD.HI.U32 R18, R4, R23, RZ ;  /* 0x0000001704127227 */ /* 0x000fe200078e00ff */
[----:B------:R-:W1:Y:S03]  /*8200*/  S2R R17, SR_TID.X ;  /* 0x0000000000117919 */ /* 0x000e660000002100 */
[----:B------:R-:W-:-:S02]  /*8210*/  IMAD R26, R5, R13, R26 ;  /* 0x0000000d051a7224 */ /* 0x000fc400078e021a */
[----:B------:R-:W-:-:S04]  /*8220*/  IMAD.HI.U32 R13, R4, R7, RZ ;  /* 0x00000007040d7227 */ /* 0x000fc800078e00ff */
[----:B------:R-:W-:Y:S02]  /*8230*/  IMAD.MOV R18, RZ, RZ, -R18 ;  /* 0x000000ffff127224 */ /* 0x000fe400078e0a12 */
[----:B------:R-:W-:Y:S02]  /*8240*/  IMAD.MOV R13, RZ, RZ, -R13 ;  /* 0x000000ffff0d7224 */ /* 0x000fe400078e0a0d */
[C---:B------:R-:W-:Y:S02]  /*8250*/  IMAD R23, R5.reuse, R18, R23 ;  /* 0x0000001205177224 */ /* 0x040fe400078e0217 */
[----:B------:R-:W-:Y:S02]  /*8260*/  @!P3 IMAD.IADD R10, R10, 0x1, -R5 ;  /* 0x000000010a0ab824 */ /* 0x000fe400078e0a05 */
[C---:B------:R-:W-:Y:S02]  /*8270*/  IMAD R7, R5.reuse, R13, R7 ;  /* 0x0000000d05077224 */ /* 0x040fe400078e0207 */
[----:B------:R-:W-:Y:S01]  /*8280*/  @!P1 IMAD.MOV R24, RZ, RZ, -R24 ;  /* 0x000000ffff189224 */ /* 0x000fe200078e0a18 */
[----:B------:R-:W-:Y:S01]  /*8290*/  ISETP.GT.U32.AND P1, PT, R5, R23, PT ;  /* 0x000000170500720c */ /* 0x000fe20003f24070 */
[----:B------:R-:W-:Y:S01]  /*82a0*/  @!P0 IMAD.MOV R10, RZ, RZ, -R10 ;  /* 0x000000ffff0a8224 */ /* 0x000fe200078e0a0a */
[----:B0-----:R-:W-:-:S02]  /*82b0*/  IABS R6, R20 ;  /* 0x0000001400067213 */ /* 0x001fc40000000000 */
[----:B------:R-:W-:Y:S02]  /*82c0*/  ISETP.GT.U32.AND P0, PT, R5, R7, PT ;  /* 0x000000070500720c */ /* 0x000fe40003f04070 */
[----:B------:R-:W-:Y:S01]  /*82d0*/  IABS R0, R25 ;  /* 0x0000001900007213 */ /* 0x000fe20000000000 */
[----:B------:R-:W-:Y:S01]  /*82e0*/  IMAD.MOV.U32 R18, RZ, RZ, R6 ;  /* 0x000000ffff127224 */ /* 0x000fe200078e0006 */
[----:B------:R-:W-:Y:S02]  /*82f0*/  ISETP.GE.AND P5, PT, R2, RZ, PT ;  /* 0x000000ff0200720c */ /* 0x000fe40003fa6270 */
[----:B------:R-:W0:Y:S01]  /*8300*/  LDC R2, c[0x0][0x3ac] ;  /* 0x0000eb00ff027b82 */ /* 0x000e220000000800 */
[----:B------:R-:W-:-:S04]  /*8310*/  IMAD.HI.U32 R12, R4, R0, RZ ;  /* 0x00000000040c7227 */ /* 0x000fc800078e00ff */
[----:B------:R-:W-:-:S04]  /*8320*/  IMAD.HI.U32 R4, R4, R18, RZ ;  /* 0x0000001204047227 */ /* 0x000fc800078e00ff */
[--C-:B------:R-:W-:Y:S02]  /*8330*/  @!P1 IMAD.IADD R23, R23, 0x1, -R5.reuse ;  /* 0x0000000117179824 */ /* 0x100fe400078e0a05 */
[----:B------:R-:W-:Y:S02]  /*8340*/  IMAD.MOV R4, RZ, RZ, -R4 ;  /* 0x000000ffff047224 */ /* 0x000fe400078e0a04 */
[----:B------:R-:W-:Y:S01]  /*8350*/  @!P0 IMAD.IADD R7, R7, 0x1, -R5 ;  /* 0x0000000107078824 */ /* 0x000fe200078e0a05 */
[C---:B------:R-:W-:Y:S01]  /*8360*/  ISETP.GT.U32.AND P0, PT, R5.reuse, R23, PT ;  /* 0x000000170500720c */ /* 0x040fe20003f04070 */
[----:B------:R-:W-:Y:S01]  /*8370*/  @!P4 IMAD.MOV R22, RZ, RZ, -R22 ;  /* 0x000000ffff16c224 */ /* 0x000fe200078e0a16 */
[C---:B------:R-:W-:Y:S01]  /*8380*/  ISETP.GT.U32.AND P4, PT, R5.reuse, R16, PT ;  /* 0x000000100500720c */ /* 0x040fe20003f84070 */
[----:B------:R-:W-:Y:S01]  /*8390*/  IMAD R18, R5, R4, R18 ;  /* 0x0000000405127224 */ /* 0x000fe200078e0212 */
[----:B-1----:R-:W-:Y:S01]  /*83a0*/  LOP3.LUT R4, R17, 0x7, RZ, 0xc0, !PT ;  /* 0x0000000711047812 */ /* 0x002fe200078ec0ff */
[----:B------:R-:W-:Y:S01]  /*83b0*/  IMAD.MOV R12, RZ, RZ, -R12 ;  /* 0x000000ffff0c7224 */ /* 0x000fe200078e0a0c */
[----:B------:R-:W-:-:S03]  /*83c0*/  ISETP.GE.AND P6, PT, R14, RZ, PT ;  /* 0x000000ff0e00720c */ /* 0x000fc60003fc6270 */
[----:B------:R-:W-:Y:S02]  /*83d0*/  IMAD R0, R5, R12, R0 ;  /* 0x0000000c05007224 */ /* 0x000fe400078e0200 */
[----:B------:R-:W-:Y:S02]  /*83e0*/  IMAD.SHL.U32 R12, R17, 0x2, RZ ;  /* 0x00000002110c7824 */ /* 0x000fe400078e00ff */
[C---:B------:R-:W-:Y:S02]  /*83f0*/  IMAD R6, R4.reuse, 0x90, RZ ;  /* 0x0000009004067824 */ /* 0x040fe400078e02ff */
[----:B------:R-:W-:Y:S02]  /*8400*/  IMAD R13, R4, 0x110, RZ ;  /* 0x00000110040d7824 */ /* 0x000fe400078e02ff */
[--C-:B------:R-:W-:Y:S01]  /*8410*/  @!P0 IMAD.IADD R23, R23, 0x1, -R5.reuse ;  /* 0x0000000117178824 */ /* 0x100fe200078e0a05 */
[--C-:B------:R-:W-:Y:S01]  /*8420*/  LOP3.LUT R4, R6, 0x10, R12.reuse, 0x78, !PT ;  /* 0x0000001006047812 */ /* 0x100fe200078e780c */
[----:B------:R-:W-:Y:S01]  /*8430*/  @!P4 IMAD.IADD R16, R16, 0x1, -R5 ;  /* 0x000000011010c824 */ /* 0x000fe200078e0a05 */
[----:B------:R-:W-:Y:S01]  /*8440*/  LOP3.LUT R12, R13, 0x30, R12, 0x78, !PT ;  /* 0x000000300d0c7812 */ /* 0x000fe200078e780c */
[----:B------:R-:W-:Y:S01]  /*8450*/  IMAD.SHL.U32 R13, R17, 0x40, RZ ;  /* 0x00000040110d7824 */ /* 0x000fe200078e00ff */
[----:B------:R-:W-:-:S02]  /*8460*/  ISETP.GE.AND P0, PT, R25, RZ, PT ;  /* 0x000000ff1900720c */ /* 0x000fc40003f06270 */
[----:B------:R-:W-:Y:S01]  /*8470*/  LOP3.LUT R25, R17, 0x3f, RZ, 0xc0, !PT ;  /* 0x0000003f11197812 */ /* 0x000fe200078ec0ff */
[----:B------:R-:W-:Y:S01]  /*8480*/  STL [R1+0x1300], R15 ;  /* 0x0013000f01007387 */ /* 0x000fe20000100800 */
[----:B------:R-:W-:Y:S01]  /*8490*/  ISETP.GT.U32.AND P4, PT, R5, R0, PT ;  /* 0x000000000500720c */ /* 0x000fe20003f84070 */
[----:B------:R-:W-:Y:S01]  /*84a0*/  @!P6 IMAD.MOV R16, RZ, RZ, -R16 ;  /* 0x000000ffff10e224 */ /* 0x000fe200078e0a10 */
[----:B------:R-:W-:Y:S01]  /*84b0*/  LOP3.LUT R8, R4, 0x400, R13, 0xf8, !PT ;  /* 0x0000040004087812 */ /* 0x000fe200078ef80d */
[----:B------:R-:W-:Y:S01]  /*84c0*/  STL [R1+0x1304], R22 ;  /* 0x0013041601007387 */ /* 0x000fe20000100800 */
[----:B0-----:R-:W-:-:S03]  /*84d0*/  IMAD R6, R25, R2, RZ ;  /* 0x0000000219067224 */ /* 0x001fc600078e02ff */
[----:B------:R0:W-:Y:S01]  /*84e0*/  STL [R1+0x1308], R24 ;  /* 0x0013081801007387 */ /* 0x0001e20000100800 */
[----:B------:R-:W-:-:S03]  /*84f0*/  LOP3.LUT R4, R12, 0x800, R13, 0xf8, !PT ;  /* 0x000008000c047812 */ /* 0x000fc600078ef80d */
[----:B------:R-:W-:Y:S01]  /*8500*/  STL [R1+0x130c], R10 ;  /* 0x00130c0a01007387 */ /* 0x000fe20000100800 */
[----:B------:R-:W-:-:S03]  /*8510*/  IMAD R13, R2, 0x40, R6 ;  /* 0x00000040020d7824 */ /* 0x000fc600078e0206 */
[----:B------:R-:W-:Y:S04]  /*8520*/  STL [R1+0x1310], R11 ;  /* 0x0013100b01007387 */ /* 0x000fe80000100800 */
[----:B------:R-:W-:Y:S04]  /*8530*/  STL [R1+0x1314], R16 ;  /* 0x0013141001007387 */ /* 0x000fe80000100800 */
[----:B------:R1:W-:Y:S04]  /*8540*/  STL [R1+0x390], R8 ;  /* 0x0003900801007387 */ /* 0x0003e80000100800 */
[----:B------:R-:W2:Y:S01]  /*8550*/  LDL.LU R2, [R1+0x23c] ;  /* 0x00023c0001027983 */ /* 0x000ea20000300800 */
[----:B------:R-:W-:Y:S01]  /*8560*/  @!P4 IMAD.IADD R0, R0, 0x1, -R5 ;  /* 0x000000010000c824 */ /* 0x000fe200078e0a05 */
[----:B------:R-:W-:-:S02]  /*8570*/  ISETP.GT.U32.AND P4, PT, R5, R7, PT ;  /* 0x000000070500720c */ /* 0x000fc40003f84070 */
[----:B------:R3:W-:Y:S04]  /*8580*/  STL [R1+0x388], R4 ;  /* 0x0003880401007387 */ /* 0x0007e80000100800 */
[----:B0-----:R-:W4:Y:S04]  /*8590*/  LDL.LU R24, [R1+0x238] ;  /* 0x0002380001187983 */ /* 0x001f280000300800 */
[----:B------:R-:W4:Y:S04]  /*85a0*/  LDL.LU R22, [R1+0x234] ;  /* 0x0002340001167983 */ /* 0x000f280000300800 */
[----:B-1----:R-:W4:Y:S04]  /*85b0*/  LDL.LU R8, [R1+0x230] ;  /* 0x0002300001087983 */ /* 0x002f280000300800 */
[----:B------:R-:W4:Y:S01]  /*85c0*/  LDL.LU R17, [R1+0x22c] ;  /* 0x00022c0001117983 */ /* 0x000f220000300800 */
[----:B------:R-:W-:Y:S01]  /*85d0*/  @!P4 IMAD.IADD R7, R7, 0x1, -R5 ;  /* 0x000000010707c824 */ /* 0x000fe200078e0a05 */
[----:B------:R-:W-:-:S02]  /*85e0*/  ISETP.GE.AND P4, PT, R20, RZ, PT ;  /* 0x000000ff1400720c */ /* 0x000fc40003f86270 */
[----:B------:R-:W4:Y:S01]  /*85f0*/  LDL.LU R20, [R1+0x228] ;  /* 0x0002280001147983 */ /* 0x000f220000300800 */
[C---:B------:R-:W-:Y:S02]  /*8600*/  ISETP.GT.U32.AND P3, PT, R5.reuse, R26, PT ;  /* 0x0000001a0500720c */ /* 0x040fe40003f64070 */
[----:B------:R-:W-:Y:S01]  /*8610*/  ISETP.GT.U32.AND P6, PT, R5, R0, PT ;  /* 0x000000000500720c */ /* 0x000fe20003fc4070 */
[----:B------:R-:W4:Y:S01]  /*8620*/  LDL.LU R25, [R1+0x224] ;  /* 0x0002240001197983 */ /* 0x000f220000300800 */
[----:B------:R-:W-:-:S03]  /*8630*/  ISETP.GE.AND P1, PT, R9, RZ, PT ;  /* 0x000000ff0900720c */ /* 0x000fc60003f26270 */
[----:B------:R-:W4:Y:S04]  /*8640*/  LDL.LU R21, [R1+0x220] ;  /* 0x0002200001157983 */ /* 0x000f280000300800 */
[----:B------:R-:W4:Y:S02]  /*8650*/  LDL.LU R15, [R1+0x21c] ;  /* 0x00021c00010f7983 */ /* 0x000f240000300800 */
[--C-:B------:R-:W-:Y:S02]  /*8660*/  @!P3 IMAD.IADD R26, R26, 0x1, -R5.reuse ;  /* 0x000000011a1ab824 */ /* 0x100fe400078e0a05 */
[----:B------:R-:W-:Y:S01]  /*8670*/  @!P6 IMAD.IADD R0, R0, 0x1, -R5 ;  /* 0x000000010000e824 */ /* 0x000fe200078e0a05 */
[----:B------:R-:W4:Y:S02]  /*8680*/  LDL.LU R14, [R1+0x1c0] ;  /* 0x0001c000010e7983 */ /* 0x000f240000300800 */
[----:B------:R-:W-:-:S13]  /*8690*/  ISETP.GT.U32.AND P3, PT, R5, R26, PT ;  /* 0x0000001a0500720c */ /* 0x000fda0003f64070 */
[----:B------:R-:W-:Y:S01]  /*86a0*/  @!P3 IMAD.IADD R26, R26, 0x1, -R5 ;  /* 0x000000011a1ab824 */ /* 0x000fe200078e0a05 */
[----:B------:R-:W-:-:S13]  /*86b0*/  ISETP.GT.U32.AND P3, PT, R5, R18, PT ;  /* 0x000000120500720c */ /* 0x000fda0003f64070 */
[----:B------:R-:W-:-:S05]  /*86c0*/  @!P3 IMAD.IADD R18, R18, 0x1, -R5 ;  /* 0x000000011212b824 */ /* 0x000fca00078e0a05 */
[----:B------:R-:W-:Y:S02]  /*86d0*/  ISETP.GT.U32.AND P3, PT, R5, R18, PT ;  /* 0x000000120500720c */ /* 0x000fe40003f64070 */
[----:B---3--:R-:W-:Y:S01]  /*86e0*/  LEA R4, P6, R6, UR14, 0x1 ;  /* 0x0000000e06047c11 */ /* 0x008fe2000f8c08ff */
[----:B------:R-:W-:Y:S02]  /*86f0*/  @!P5 IMAD.MOV R26, RZ, RZ, -R26 ;  /* 0x000000ffff1ad224 */ /* 0x000fe400078e0a1a */
[----:B------:R-:W-:-:S08]  /*8700*/  @!P2 IMAD.MOV R23, RZ, RZ, -R23 ;  /* 0x000000ffff17a224 */ /* 0x000fd000078e0a17 */
[----:B------:R-:W-:Y:S01]  /*8710*/  @!P3 IMAD.IADD R18, R18, 0x1, -R5 ;  /* 0x000000011212b824 */ /* 0x000fe200078e0a05 */
[C---:B------:R-:W-:Y:S02]  /*8720*/  LEA R12, P3, R13.reuse, UR14, 0x1 ;  /* 0x0000000e0d0c7c11 */ /* 0x040fe4000f8608ff */
[----:B------:R-:W-:Y:S02]  /*8730*/  LEA.HI.X.SX32 R5, R6, UR15, 0x1, P6 ;  /* 0x0000000f06057c11 */ /* 0x000fe4000b0f0eff */
[----:B------:R-:W-:Y:S01]  /*8740*/  LEA.HI.X.SX32 R13, R13, UR15, 0x1, P3 ;  /* 0x0000000f0d0d7c11 */ /* 0x000fe200098f0eff */
[----:B------:R-:W-:Y:S02]  /*8750*/  @!P1 IMAD.MOV R7, RZ, RZ, -R7 ;  /* 0x000000ffff079224 */ /* 0x000fe400078e0a07 */
[----:B------:R-:W-:Y:S04]  /*8760*/  STL.64 [R1+0x1178], R4 ;  /* 0x0011780401007387 */ /* 0x000fe80000100a00 */
[----:B------:R-:W-:Y:S04]  /*8770*/  STL [R1+0x124c], R12 ;  /* 0x00124c0c01007387 */ /* 0x000fe80000100800 */
[----:B------:R-:W-:Y:S04]  /*8780*/  STL [R1+0x1248], R13 ;  /* 0x0012480d01007387 */ /* 0x000fe80000100800 */
[----:B------:R-:W-:Y:S04]  /*8790*/  STL [R1+0x1318], R26 ;  /* 0x0013181a01007387 */ /* 0x000fe80000100800 */
[----:B------:R-:W-:Y:S04]  /*87a0*/  STL [R1+0x131c], R23 ;  /* 0x00131c1701007387 */ /* 0x000fe80000100800 */
[----:B------:R0:W-:Y:S04]  /*87b0*/  STL [R1+0x1320], R7 ;  /* 0x0013200701007387 */ /* 0x0001e80000100800 */
[----:B0-----:R-:W3:Y:S04]  /*87c0*/  LDL.LU R7, [R1+0x1bc] ;  /* 0x0001bc0001077983 */ /* 0x001ee80000300800 */
[----:B------:R-:W3:Y:S01]  /*87d0*/  LDL.LU R23, [R1+0x214] ;  /* 0x0002140001177983 */ /* 0x000ee20000300800 */
[----:B------:R-:W-:-:S03]  /*87e0*/  ISETP.NE.AND P6, PT, R3, RZ, PT ;  /* 0x000000ff0300720c */ /* 0x000fc60003fc5270 */
[----:B------:R-:W3:Y:S01]  /*87f0*/  LDL.LU R26, [R1+0x210] ;  /* 0x00021000011a7983 */ /* 0x000ee20000300800 */
[----:B------:R-:W-:-:S03]  /*8800*/  LOP3.LUT R3, RZ, R3, RZ, 0x33, !PT ;  /* 0x00000003ff037212 */ /* 0x000fc600078e33ff */
[----:B------:R-:W3:Y:S04]  /*8810*/  LDL.LU R13, [R1+0x20c] ;  /* 0x00020c00010d7983 */ /* 0x000ee80000300800 */
[----:B------:R-:W3:Y:S04]  /*8820*/  LDL.LU R6, [R1+0x1ac] ;  /* 0x0001ac0001067983 */ /* 0x000ee80000300800 */
[----:B------:R-:W3:Y:S04]  /*8830*/  LDL.LU R19, [R1+0x1a8] ;  /* 0x0001a80001137983 */ /* 0x000ee80000300800 */
[----:B------:R-:W3:Y:S01]  /*8840*/  LDL.LU R9, [R1+0x208] ;  /* 0x0002080001097983 */ /* 0x000ee20000300800 */
[----:B--2---:R-:W-:-:S03]  /*8850*/  SEL R4, R3, R2, !P6 ;  /* 0x0000000203047207 */ /* 0x004fc60007000000 */
[----:B------:R-:W2:Y:S01]  /*8860*/  LDL.LU R2, [R1+0x1a0] ;  /* 0x0001a00001027983 */ /* 0x000ea20000300800 */
[C---:B----4-:R-:W-:Y:S02]  /*8870*/  SEL R11, R3.reuse, R24, !P6 ;  /* 0x00000018030b7207 */ /* 0x050fe40007000000 */
[----:B------:R-:W-:-:S03]  /*8880*/  SEL R10, R3, R22, !P6 ;  /* 0x00000016030a7207 */ /* 0x000fc60007000000 */
[----:B------:R-:W-:Y:S01]  /*8890*/  STL [R1+0x1e0], R11 ;  /* 0x0001e00b01007387 */ /* 0x000fe20000100800 */
[----:B------:R-:W-:-:S03]  /*88a0*/  SEL R5, R3, R8, !P6 ;  /* 0x0000000803057207 */ /* 0x000fc60007000000 */
[----:B------:R0:W-:Y:S01]  /*88b0*/  STL [R1+0x1dc], R10 ;  /* 0x0001dc0a01007387 */ /* 0x0001e20000100800 */
[----:B------:R-:W-:-:S03]  /*88c0*/  SEL R8, R3, R17, !P6 ;  /* 0x0000001103087207 */ /* 0x000fc60007000000 */
[----:B------:R-:W4:Y:S04]  /*88d0*/  LDL.LU R12, [R1+0x19c] ;  /* 0x00019c00010c7983 */ /* 0x000f280000300800 */
[----:B------:R1:W-:Y:S01]  /*88e0*/  STL [R1+0x1d8], R5 ;  /* 0x0001d80501007387 */ /* 0x0003e20000100800 */
[----:B0-----:R-:W-:-:S03]  /*88f0*/  SEL R10, R3, R20, !P6 ;  /* 0x00000014030a7207 */ /* 0x001fc60007000000 */
[----:B-1----:R-:W4:Y:S04]  /*8900*/  LDL.LU R5, [R1+0x198] ;  /* 0x0001980001057983 */ /* 0x002f280000300800 */
[----:B------:R0:W-:Y:S04]  /*8910*/  STL [R1+0x1d4], R8 ;  /* 0x0001d40801007387 */ /* 0x0001e80000100800 */
[----:B------:R-:W4:Y:S04]  /*8920*/  LDL.LU R17, [R1+0x194] ;  /* 0x0001940001117983 */ /* 0x000f280000300800 */
[----:B------:R-:W4:Y:S01]  /*8930*/  LDL.LU R20, [R1+0x190] ;  /* 0x0001900001147983 */ /* 0x000f220000300800 */
[----:B0-----:R-:W-:-:S03]  /*8940*/  SEL R8, R3, R25, !P6 ;  /* 0x0000001903087207 */ /* 0x001fc60007000000 */
[----:B------:R0:W-:Y:S04]  /*8950*/  STL [R1+0x1d0], R10 ;  /* 0x0001d00a01007387 */ /* 0x0001e80000100800 */
[----:B------:R-:W4:Y:S04]  /*8960*/  LDL.LU R25, [R1+0x18c] ;  /* 0x00018c0001197983 */ /* 0x000f280000300800 */
[----:B------:R1:W-:Y:S01]  /*8970*/  STL [R1+0x1cc], R8 ;  /* 0x0001cc0801007387 */ /* 0x0003e20000100800 */
[----:B0-----:R-:W-:-:S03]  /*8980*/  SEL R10, R3, R21, !P6 ;  /* 0x00000015030a7207 */ /* 0x001fc60007000000 */
[----:B------:R-:W4:Y:S01]  /*8990*/  LDL.LU R16, [R1+0x204] ;  /* 0x0002040001107983 */ /* 0x000f220000300800 */
[----:B------:R-:W-:-:S03]  /*89a0*/  SEL R14, R3, R14, !P6 ;  /* 0x0000000e030e7207 */ /* 0x000fc60007000000 */
[----:B-1----:R-:W4:Y:S04]  /*89b0*/  LDL.LU R8, [R1+0x200] ;  /* 0x0002000001087983 */ /* 0x002f280000300800 */
[----:B------:R0:W-:Y:S04]  /*89c0*/  STL [R1+0x1c8], R10 ;  /* 0x0001c80a01007387 */ /* 0x0001e80000100800 */
[----:B------:R-:W4:Y:S04]  /*89d0*/  LDL.LU R21, [R1+0x1fc] ;  /* 0x0001fc0001157983 */ /* 0x000f280000300800 */
[----:B------:R-:W4:Y:S01]  /*89e0*/  LDL.LU R11, [R1+0x1f8] ;  /* 0x0001f800010b7983 */ /* 0x000f220000300800 */
[----:B0-----:R-:W-:-:S05]  /*89f0*/  SEL R10, R3, R15, !P6 ;  /* 0x0000000f030a7207 */ /* 0x001fca0007000000 */
[----:B------:R0:W-:Y:S04]  /*8a00*/  STL [R1+0x1c4], R10 ;  /* 0x0001c40a01007387 */ /* 0x0001e80000100800 */
[----:B0-----:R-:W4:Y:S04]  /*8a10*/  LDL.LU R10, [R1+0x1f4] ;  /* 0x0001f400010a7983 */ /* 0x001f280000300800 */
[----:B------:R0:W-:Y:S04]  /*8a20*/  STL [R1+0x1c0], R14 ;  /* 0x0001c00e01007387 */ /* 0x0001e80000100800 */
[----:B------:R-:W4:Y:S04]  /*8a30*/  LDL.LU R24, [R1+0x1f0] ;  /* 0x0001f00001187983 */ /* 0x000f280000300800 */
[----:B------:R-:W4:Y:S04]  /*8a40*/  LDL.LU R22, [R1+0x1ec] ;  /* 0x0001ec0001167983 */ /* 0x000f280000300800 */
[----:B------:R-:W4:Y:S04]  /*8a50*/  LDL.LU R15, [R1+0x118] ;  /* 0x00011800010f7983 */ /* 0x000f280000300800 */
[----:B0-----:R-:W4:Y:S01]  /*8a60*/  LDL.LU R14, [R1+0x114] ;  /* 0x00011400010e7983 */ /* 0x001f220000300800 */
[----:B---3--:R-:W-:-:S05]  /*8a70*/  SEL R7, R3, R7, !P6 ;  /* 0x0000000703077207 */ /* 0x008fca0007000000 */
[----:B------:R0:W-:Y:S02]  /*8a80*/  STL [R1+0x1bc], R7 ;  /* 0x0001bc0701007387 */ /* 0x0001e40000100800 */
[C---:B0-----:R-:W-:Y:S02]  /*8a90*/  SEL R7, R3.reuse, R23, !P6 ;  /* 0x0000001703077207 */ /* 0x041fe40007000000 */
[----:B------:R-:W-:-:S03]  /*8aa0*/  SEL R23, R3, R26, !P6 ;  /* 0x0000001a03177207 */ /* 0x000fc60007000000 */
[----:B------:R0:W-:Y:S04]  /*8ab0*/  STL [R1+0x1b8], R7 ;  /* 0x0001b80701007387 */ /* 0x0001e80000100800 */
[----:B------:R-:W-:Y:S01]  /*8ac0*/  STL [R1+0x1b4], R23 ;  /* 0x0001b41701007387 */ /* 0x000fe20000100800 */
[C---:B0-----:R-:W-:Y:S02]  /*8ad0*/  SEL R7, R3.reuse, R13, !P6 ;  /* 0x0000000d03077207 */ /* 0x041fe40007000000 */
[C---:B------:R-:W-:Y:S02]  /*8ae0*/  SEL R13, R3.reuse, R6, !P6 ;  /* 0x00000006030d7207 */ /* 0x040fe40007000000 */
[C---:B------:R-:W-:Y:S01]  /*8af0*/  SEL R6, R3.reuse, R19, !P6 ;  /* 0x0000001303067207 */ /* 0x040fe20007000000 */
[----:B------:R0:W-:Y:S04]  /*8b00*/  STL [R1+0x1b0], R7 ;  /* 0x0001b00701007387 */ /* 0x0001e80000100800 */
[----:B------:R-:W-:Y:S01]  /*8b10*/  STL [R1+0x1ac], R13 ;  /* 0x0001ac0d01007387 */ /* 0x000fe20000100800 */
[----:B0-----:R-:W-:-:S03]  /*8b20*/  SEL R7, R3, R9, !P6 ;  /* 0x0000000903077207 */ /* 0x001fc60007000000 */
[----:B------:R0:W-:Y:S04]  /*8b30*/  STL [R1+0x1a8], R6 ;  /* 0x0001a80601007387 */ /* 0x0001e80000100800 */
[----:B0-----:R-:W3:Y:S04]  /*8b40*/  LDL.LU R6, [R1+0x110] ;  /* 0x0001100001067983 */ /* 0x001ee80000300800 */
[----:B------:R-:W-:Y:S04]  /*8b50*/  STL [R1+0x1a4], R7 ;  /* 0x0001a40701007387 */ /* 0x000fe80000100800 */
[----:B------:R-:W3:Y:S01]  /*8b60*/  LDL.LU R19, [R1+0x108] ;  /* 0x0001080001137983 */ /* 0x000ee20000300800 */
[----:B--2---:R-:W-:-:S05]  /*8b70*/  SEL R2, R3, R2, !P6 ;  /* 0x0000000203027207 */ /* 0x004fca0007000000 */
[----:B------:R0:W-:Y:S04]  /*8b80*/  STL [R1+0x1a0], R2 ;  /* 0x0001a00201007387 */ /* 0x0001e80000100800 */
[----:B------:R-:W2:Y:S04]  /*8b90*/  LDL.LU R9, [R1+0x104] ;  /* 0x0001040001097983 */ /* 0x000ea80000300800 */
[----:B0-----:R-:W2:Y:S01]  /*8ba0*/  LDL.LU R2, [R1+0x100] ;  /* 0x0001000001027983 */ /* 0x001ea20000300800 */
[----:B----4-:R-:W-:-:S05]  /*8bb0*/  SEL R12, R3, R12, !P6 ;  /* 0x0000000c030c7207 */ /* 0x010fca0007000000 */
[----:B------:R-:W-:Y:S01]  /*8bc0*/  STL [R1+0x19c], R12 ;  /* 0x00019c0c01007387 */ /* 0x000fe20000100800 */
[C---:B------:R-:W-:Y:S02]  /*8bd0*/  SEL R7, R3.reuse, R5, !P6 ;  /* 0x0000000503077207 */ /* 0x040fe40007000000 */
[C---:B------:R-:W-:Y:S02]  /*8be0*/  SEL R5, R3.reuse, R17, !P6 ;  /* 0x0000001103057207 */ /* 0x040fe40007000000 */
[----:B------:R-:W4:Y:S04]  /*8bf0*/  LDL.LU R17, [R1+0xfc] ;  /* 0x0000fc0001117983 */ /* 0x000f280000300800 */
[----:B------:R0:W-:Y:S04]  /*8c00*/  STL [R1+0x198], R7 ;  /* 0x0001980701007387 */ /* 0x0001e80000100800 */
[----:B------:R1:W-:Y:S01]  /*8c10*/  STL [R1+0x194], R5 ;  /* 0x0001940501007387 */ /* 0x0003e20000100800 */
[----:B0-----:R-:W-:-:S03]  /*8c20*/  SEL R7, R3, R20, !P6 ;  /* 0x0000001403077207 */ /* 0x001fc60007000000 */
[----:B------:R-:W4:Y:S01]  /*8c30*/  LDL.LU R20, [R1+0xf8] ;  /* 0x0000f80001147983 */ /* 0x000f220000300800 */
[C---:B-1----:R-:W-:Y:S02]  /*8c40*/  SEL R5, R3.reuse, R25, !P6 ;  /* 0x0000001903057207 */ /* 0x042fe40007000000 */
[C---:B------:R-:W-:Y:S01]  /*8c50*/  SEL R12, R3.reuse, R16, !P6 ;  /* 0x00000010030c7207 */ /* 0x040fe20007000000 */
[----:B------:R0:W-:Y:S04]  /*8c60*/  STL [R1+0x190], R7 ;  /* 0x0001900701007387 */ /* 0x0001e80000100800 */
[----:B------:R-:W4:Y:S04]  /*8c70*/  LDL.LU R25, [R1+0x40] ;  /* 0x0000400001197983 */ /* 0x000f280000300800 */
[----:B------:R1:W-:Y:S01]  /*8c80*/  STL [R1+0x18c], R5 ;  /* 0x00018c0501007387 */ /* 0x0003e20000100800 */
[----:B0-----:R-:W-:-:S03]  /*8c90*/  SEL R7, R3, R8, !P6 ;  /* 0x0000000803077207 */ /* 0x001fc60007000000 */
[----:B------:R-:W-:Y:S04]  /*8ca0*/  STL [R1+0x188], R12 ;  /* 0x0001880c01007387 */ /* 0x000fe80000100800 */
[----:B------:R-:W4:Y:S01]  /*8cb0*/  LDL.LU R8, [R1+0xf4] ;  /* 0x0000f40001087983 */ /* 0x000f220000300800 */
[----:B-1----:R-:W-:-:S03]  /*8cc0*/  SEL R5, R3, R21, !P6 ;  /* 0x0000001503057207 */ /* 0x002fc60007000000 */
[----:B------:R0:W-:Y:S04]  /*8cd0*/  STL [R1+0x184], R7 ;  /* 0x0001840701007387 */ /* 0x0001e80000100800 */
[----:B------:R-:W4:Y:S01]  /*8ce0*/  LDL.LU R21, [R1+0x3c] ;  /* 0x00003c0001157983 */ /* 0x000f220000300800 */
[----:B0-----:R-:W-:-:S03]  /*8cf0*/  SEL R7, R3, R11, !P6 ;  /* 0x0000000b03077207 */ /* 0x001fc60007000000 */
[----:B------:R0:W-:Y:S01]  /*8d00*/  STL [R1+0x180], R5 ;  /* 0x0001800501007387 */ /* 0x0001e20000100800 */
[----:B------:R-:W-:-:S03]  /*8d10*/  SEL R10, R3, R10, !P6 ;  /* 0x0000000a030a7207 */ /* 0x000fc60007000000 */
[----:B------:R1:W-:Y:S01]  /*8d20*/  STL [R1+0x17c], R7 ;  /* 0x00017c0701007387 */ /* 0x0003e20000100800 */
[----:B0-----:R-:W-:-:S03]  /*8d30*/  SEL R5, R3, R24, !P6 ;  /* 0x0000001803057207 */ /* 0x001fc60007000000 */
[----:B------:R0:W-:Y:S01]  /*8d40*/  STL [R1+0x178], R10 ;  /* 0x0001780a01007387 */ /* 0x0001e20000100800 */
[----:B-1----:R-:W-:-:S03]  /*8d50*/  SEL R7, R3, R22, !P6 ;  /* 0x0000001603077207 */ /* 0x002fc60007000000 */
[----:B------:R-:W-:Y:S04]  /*8d60*/  STL [R1+0x174], R5 ;  /* 0x0001740501007387 */ /* 0x000fe80000100800 */
[----:B------:R1:W-:Y:S01]  /*8d70*/  STL [R1+0x170], R7 ;  /* 0x0001700701007387 */ /* 0x0003e20000100800 */
[----:B0-----:R-:W-:-:S03]  /*8d80*/  SEL R10, R3, R15, !P6 ;  /* 0x0000000f030a7207 */ /* 0x001fc60007000000 */
[----:B-1----:R-:W4:Y:S01]  /*8d90*/  LDL.LU R7, [R1+0x34] ;  /* 0x0000340001077983 */ /* 0x002f220000300800 */
[----:B------:R-:W-:-:S03]  /*8da0*/  SEL R5, R3, R14, !P6 ;  /* 0x0000000e03057207 */ /* 0x000fc60007000000 */
[----:B------:R-:W-:Y:S04]  /*8db0*/  STL [R1+0x164], R10 ;  /* 0x0001640a01007387 */ /* 0x000fe80000100800 */
[----:B------:R-:W4:Y:S04]  /*8dc0*/  LDL.LU R23, [R1+0xf0] ;  /* 0x0000f00001177983 */ /* 0x000f280000300800 */
[----:B------:R0:W-:Y:S04]  /*8dd0*/  STL [R1+0x160], R5 ;  /* 0x0001600501007387 */ /* 0x0001e80000100800 */
[----:B------:R-:W4:Y:S04]  /*8de0*/  LDL.LU R26, [R1+0x30] ;  /* 0x00003000011a7983 */ /* 0x000f280000300800 */
[----:B------:R-:W4:Y:S04]  /*8df0*/  LDL.LU R13, [R1+0x10] ;  /* 0x00001000010d7983 */ /* 0x000f280000300800 */
[----:B------:R-:W4:Y:S04]  /*8e00*/  LDL.LU R12, [R1+0xc] ;  /* 0x00000c00010c7983 */ /* 0x000f280000300800 */
[----:B0-----:R-:W4:Y:S04]  /*8e10*/  LDL.LU R5, [R1+0x8] ;  /* 0x0000080001057983 */ /* 0x001f280000300800 */
[----:B------:R-:W4:Y:S04]  /*8e20*/  LDL.LU R16, [R1+0x4] ;  /* 0x0000040001107983 */ /* 0x000f280000300800 */
[----:B------:R-:W4:Y:S01]  /*8e30*/  LDL.LU R14, [R1] ;  /* 0x00000000010e7983 */ /* 0x000f220000300800 */
[----:B---3--:R-:W-:-:S02]  /*8e40*/  SEL R11, R3, R6, !P6 ;  /* 0x00000006030b7207 */ /* 0x008fc40007000000 */
[----:B------:R-:W-:-:S03]  /*8e50*/  SEL R10, R3, R19, !P6 ;  /* 0x00000013030a7207 */ /* 0x000fc60007000000 */
[----:B------:R0:W-:Y:S04]  /*8e60*/  STL [R1+0x15c], R11 ;  /* 0x00015c0b01007387 */ /* 0x0001e80000100800 */
[----:B------:R1:W-:Y:S04]  /*8e70*/  STL [R1+0x158], R10 ;  /* 0x0001580a01007387 */ /* 0x0003e80000100800 */
[----:B0-----:R-:W3:Y:S01]  /*8e80*/  LDL.LU R11, [R1+0xd0] ;  /* 0x0000d000010b7983 */ /* 0x001ee20000300800 */
[C---:B--2---:R-:W-:Y:S02]  /*8e90*/  SEL R6, R3.reuse, R9, !P6 ;  /* 0x0000000903067207 */ /* 0x044fe40007000000 */
[----:B------:R-:W-:-:S03]  /*8ea0*/  SEL R2, R3, R2, !P6 ;  /* 0x0000000203027207 */ /* 0x000fc60007000000 */
[----:B------:R-:W-:Y:S04]  /*8eb0*/  STL [R1+0x154], R6 ;  /* 0x0001540601007387 */ /* 0x000fe80000100800 */
[----:B-1----:R-:W2:Y:S04]  /*8ec0*/  LDL.LU R10, [R1+0xdc] ;  /* 0x0000dc00010a7983 */ /* 0x002ea80000300800 */
[----:B------:R0:W-:Y:S04]  /*8ed0*/  STL [R1+0x150], R2 ;  /* 0x0001500201007387 */ /* 0x0001e80000100800 */
[----:B------:R-:W2:Y:S04]  /*8ee0*/  LDL.LU R9, [R1+0xe4] ;  /* 0x0000e40001097983 */ /* 0x000ea80000300800 */
[----:B0-----:R-:W2:Y:S01]  /*8ef0*/  LDL.LU R2, [R1+0xec] ;  /* 0x0000ec0001027983 */ /* 0x001ea20000300800 */
[----:B----4-:R-:W-:-:S05]  /*8f00*/  SEL R6, R3, R17, !P6 ;  /* 0x0000001103067207 */ /* 0x010fca0007000000 */
[----:B------:R0:W-:Y:S01]  /*8f10*/  STL [R1+0x14c], R6 ;  /* 0x00014c0601007387 */ /* 0x0001e20000100800 */
[----:B------:R-:W-:-:S03]  /*8f20*/  SEL R15, R3, R20, !P6 ;  /* 0x00000014030f7207 */ /* 0x000fc60007000000 */
[----:B------:R-:W4:Y:S04]  /*8f30*/  LDL.LU R20, [R1+0xd4] ;  /* 0x0000d40001147983 */ /* 0x000f280000300800 */
[----:B------:R-:W-:Y:S01]  /*8f40*/  STL [R1+0x148], R15 ;  /* 0x0001480f01007387 */ /* 0x000fe20000100800 */
[----:B0-----:R-:W-:-:S03]  /*8f50*/  SEL R6, R3, R25, !P6 ;  /* 0x0000001903067207 */ /* 0x001fc60007000000 */
[----:B------:R-:W4:Y:S04]  /*8f60*/  LDL.LU R24, [R1+0xd8] ;  /* 0x0000d80001187983 */ /* 0x000f280000300800 */
[----:B------:R-:W4:Y:S04]  /*8f70*/  LDL.LU R17, [R1+0xc8] ;  /* 0x0000c80001117983 */ /* 0x000f280000300800 */
[----:B------:R0:W-:Y:S01]  /*8f80*/  STL [R1+0x140], R6 ;  /* 0x0001400601007387 */ /* 0x0001e20000100800 */
[----:B------:R-:W-:-:S03]  /*8f90*/  SEL R8, R3, R8, !P6 ;  /* 0x0000000803087207 */ /* 0x000fc60007000000 */
[----:B------:R-:W4:Y:S04]  /*8fa0*/  LDL.LU R25, [R1+0xcc] ;  /* 0x0000cc0001197983 */ /* 0x000f280000300800 */
[----:B------:R-:W4:Y:S01]  /*8fb0*/  LDL.LU R22, [R1+0x70] ;  /* 0x0000700001167983 */ /* 0x000f220000300800 */
[----:B0-----:R-:W-:-:S03]  /*8fc0*/  SEL R6, R3, R21, !P6 ;  /* 0x0000001503067207 */ /* 0x001fc60007000000 */
[----:B------:R-:W-:Y:S04]  /*8fd0*/  STL [R1+0x13c], R8 ;  /* 0x00013c0801007387 */ /* 0x000fe80000100800 */
[----:B------:R-:W4:Y:S04]  /*8fe0*/  LDL.LU R15, [R1+0x78] ;  /* 0x00007800010f7983 */ /* 0x000f280000300800 */
[----:B------:R0:W-:Y:S04]  /*8ff0*/  STL [R1+0x138], R6 ;  /* 0x0001380601007387 */ /* 0x0001e80000100800 */
[----:B0-----:R-:W4:Y:S04]  /*9000*/  LDL.LU R6, [R1+0x98] ;  /* 0x0000980001067983 */ /* 0x001f280000300800 */
[----:B------:R-:W4:Y:S04]  /*9010*/  LDL.LU R19, [R1+0xb8] ;  /* 0x0000b80001137983 */ /* 0x000f280000300800 */
[----:B------:R-:W4:Y:S04]  /*9020*/  LDL.LU R8, [R1+0xbc] ;  /* 0x0000bc0001087983 */ /* 0x000f280000300800 */
[----:B------:R-:W4:Y:S01]  /*9030*/  LDL.LU R21, [R1+0xc4] ;  /* 0x0000c40001157983 */ /* 0x000f220000300800 */
[----:B------:R-:W-:-:S05]  /*9040*/  SEL R7, R3, R7, !P6 ;  /* 0x0000000703077207 */ /* 0x000fca0007000000 */
        /* <DEDUP_REMOVED lines=8> */
[----:B------:R0:W-:Y:S01]  /*90d0*/  STL [R1+0x128], R7 ;  /* 0x0001280701007387 */ /* 0x0001e20000100800 */
[----:B------:R-:W-:-:S03]  /*90e0*/  SEL R5, R3, R14, !P6 ;  /* 0x0000000e03057207 */ /* 0x000fc60007000000 */
[----:B------:R-:W-:Y:S01]  /*90f0*/  STL [R1+0x124], R13 ;  /* 0x0001240d01007387 */ /* 0x000fe20000100800 */
[----:B0-----:R-:W-:-:S03]  /*9100*/  SEL R7, R3, R16, !P6 ;  /* 0x0000001003077207 */ /* 0x001fc60007000000 */
[----:B------:R0:W-:Y:S04]  /*9110*/  STL [R1+0x120], R12 ;  /* 0x0001200c01007387 */ /* 0x0001e80000100800 */
[----:B------:R1:W-:Y:S01]  /*9120*/  STL [R1+0x11c], R7 ;  /* 0x00011c0701007387 */ /* 0x0003e20000100800 */
[----:B0-----:R-:W-:-:S03]  /*9130*/  SEL R12, R3, R29, !P6 ;  /* 0x0000001d030c7207 */ /* 0x001fc60007000000 */
[----:B------:R0:W-:Y:S01]  /*9140*/  STL [R1+0x118], R5 ;  /* 0x0001180501007387 */ /* 0x0001e20000100800 */
[----:B-1----:R-:W-:-:S03]  /*9150*/  SEL R7, R3, R28, !P6 ;  /* 0x0000001c03077207 */ /* 0x002fc60007000000 */
[----:B------:R-:W-:Y:S04]  /*9160*/  STL [R1+0x114], R12 ;  /* 0x0001140c01007387 */ /* 0x000fe80000100800 */
[----:B------:R-:W4:Y:S01]  /*9170*/  LDL.LU R14, [R1+0x1e4] ;  /* 0x0001e400010e7983 */ /* 0x000f220000300800 */
[----:B0-----:R-:W-:-:S03]  /*9180*/  SEL R5, R3, R27, !P6 ;  /* 0x0000001b03057207 */ /* 0x001fc60007000000 */
[----:B------:R2:W-:Y:S01]  /*9190*/  STL [R1+0x110], R7 ;  /* 0x0001100701007387 */ /* 0x0005e20000100800 */
[----:B---3--:R-:W-:-:S03]  /*91a0*/  SEL R11, R3, R11, !P6 ;  /* 0x0000000b030b7207 */ /* 0x008fc60007000000 */
[----:B------:R0:W-:Y:S04]  /*91b0*/  STL [R1+0x108], R5 ;  /* 0x0001080501007387 */ /* 0x0001e80000100800 */
[----:B------:R-:W-:Y:S01]  /*91c0*/  STL [R1+0x104], R11 ;  /* 0x0001040b01007387 */ /* 0x000fe20000100800 */
[C---:B--2---:R-:W-:Y:S02]  /*91d0*/  SEL R7, R3.reuse, R10, !P6 ;  /* 0x0000000a03077207 */ /* 0x044fe40007000000 */
[C---:B0-----:R-:W-:Y:S02]  /*91e0*/  SEL R5, R3.reuse, R9, !P6 ;  /* 0x0000000903057207 */ /* 0x041fe40007000000 */
[----:B------:R-:W2:Y:S04]  /*91f0*/  LDL.LU R9, [R1+0x1e8] ;  /* 0x0001e80001097983 */ /* 0x000ea80000300800 */
[----:B------:R0:W-:Y:S04]  /*9200*/  STL [R1+0x100], R7 ;  /* 0x0001000701007387 */ /* 0x0001e80000100800 */
[----:B------:R4:W-:Y:S01]  /*9210*/  STL [R1+0xfc], R5 ;  /* 0x0000fc0501007387 */ /* 0x0009e20000100800 */
[----:B0-----:R-:W-:-:S03]  /*9220*/  SEL R7, R3, R2, !P6 ;  /* 0x0000000203077207 */ /* 0x001fc60007000000 */
[----:B------:R-:W3:Y:S04]  /*9230*/  LDL.LU R2, [R1+0xb0] ;  /* 0x0000b00001027983 */ /* 0x000ee80000300800 */
[----:B------:R0:W-:Y:S01]  /*9240*/  STL [R1+0xf8], R7 ;  /* 0x0000f80701007387 */ /* 0x0001e20000100800 */
[----:B----4-:R-:W-:-:S03]  /*9250*/  SEL R5, R3, R20, !P6 ;  /* 0x0000001403057207 */ /* 0x010fc60007000000 */
[----:B------:R-:W4:Y:S01]  /*9260*/  LDL.LU R20, [R1+0xb4] ;  /* 0x0000b40001147983 */ /* 0x000f220000300800 */
[----:B------:R-:W-:-:S03]  /*9270*/  SEL R10, R3, R24, !P6 ;  /* 0x00000018030a7207 */ /* 0x000fc60007000000 */
        /* <DEDUP_REMOVED lines=10> */
[----:B------:R1:W-:Y:S04]  /*9320*/  STL [R1+0xdc], R7 ;  /* 0x0000dc0701007387 */ /* 0x0003e80000100800 */
[----:B------:R-:W-:Y:S01]  /*9330*/  STL [R1+0xd8], R10 ;  /* 0x0000d80a01007387 */ /* 0x000fe20000100800 */
[C---:B0-----:R-:W-:Y:S02]  /*9340*/  SEL R5, R3.reuse, R6, !P6 ;  /* 0x0000000603057207 */ /* 0x041fe40007000000 */
[----:B-1----:R-:W-:-:S03]  /*9350*/  SEL R7, R3, R19, !P6 ;  /* 0x0000001303077207 */ /* 0x002fc60007000000 */
[----:B------:R0:W-:Y:S01]  /*9360*/  STL [R1+0xd4], R5 ;  /* 0x0000d40501007387 */ /* 0x0001e20000100800 */
[----:B------:R-:W-:-:S03]  /*9370*/  SEL R6, R3, R8, !P6 ;  /* 0x0000000803067207 */ /* 0x000fc60007000000 */
[----:B------:R1:W-:Y:S01]  /*9380*/  STL [R1+0xd0], R7 ;  /* 0x0000d00701007387 */ /* 0x0003e20000100800 */
[----:B0-----:R-:W-:-:S03]  /*9390*/  SEL R5, R3, R21, !P6 ;  /* 0x0000001503057207 */ /* 0x001fc60007000000 */
[----:B-1----:R-:W4:Y:S04]  /*93a0*/  LDL.LU R7, [R1+0xa4] ;  /* 0x0000a40001077983 */ /* 0x002f280000300800 */
[----:B------:R0:W-:Y:S04]  /*93b0*/  STL [R1+0xcc], R6 ;  /* 0x0000cc0601007387 */ /* 0x0001e80000100800 */
[----:B------:R-:W4:Y:S04]  /*93c0*/  LDL.LU R23, [R1+0xa0] ;  /* 0x0000a00001177983 */ /* 0x000f280000300800 */
[----:B------:R1:W-:Y:S04]  /*93d0*/  STL [R1+0xc8], R5 ;  /* 0x0000c80501007387 */ /* 0x0003e80000100800 */
[----:B------:R-:W4:Y:S04]  /*93e0*/  LDL.LU R26, [R1+0x9c] ;  /* 0x00009c00011a7983 */ /* 0x000f280000300800 */
[----:B------:R-:W4:Y:S04]  /*93f0*/  LDL.LU R16, [R1+0x8c] ;  /* 0x00008c0001107983 */ /* 0x000f280000300800 */
[----:B------:R-:W4:Y:S04]  /*9400*/  LDL.LU R11, [R1+0x90] ;  /* 0x00009000010b7983 */ /* 0x000f280000300800 */
[----:B------:R-:W4:Y:S04]  /*9410*/  LDL.LU R10, [R1+0x94] ;  /* 0x00009400010a7983 */ /* 0x000f280000300800 */
[----:B------:R-:W4:Y:S04]  /*9420*/  LDL.LU R24, [R1+0x168] ;  /* 0x0001680001187983 */ /* 0x000f280000300800 */
[----:B------:R-:W4:Y:S04]  /*9430*/  LDL.LU R22, [R1+0x16c] ;  /* 0x00016c0001167983 */ /* 0x000f280000300800 */
[----:B------:R-:W4:Y:S04]  /*9440*/  LDL.LU R15, [R1+0x88] ;  /* 0x00008800010f7983 */ /* 0x000f280000300800 */
[----:B0-----:R-:W4:Y:S04]  /*9450*/  LDL.LU R6, [R1+0x84] ;  /* 0x0000840001067983 */ /* 0x001f280000300800 */
[----:B-1----:R-:W4:Y:S04]  /*9460*/  LDL.LU R5, [R1+0x80] ;  /* 0x0000800001057983 */ /* 0x002f280000300800 */
[----:B------:R-:W4:Y:S04]  /*9470*/  LDL.LU R19, [R1+0x7c] ;  /* 0x00007c0001137983 */ /* 0x000f280000300800 */
[----:B------:R-:W4:Y:S01]  /*9480*/  LDL.LU R8, [R1+0x6c] ;  /* 0x00006c0001087983 */ /* 0x000f220000300800 */
[----:B------:R-:W-:-:S05]  /*9490*/  SEL R12, R3, R14, !P6 ;  /* 0x0000000e030c7207 */ /* 0x000fca0007000000 */
[----:B------:R2:W-:Y:S04]  /*94a0*/  STL [R1+0xc4], R12 ;  /* 0x0000c40c01007387 */ /* 0x0005e80000100800 */
[----:B------:R-:W4:Y:S04]  /*94b0*/  LDL.LU R29, [R1+0x68] ;  /* 0x00006800011d7983 */ /* 0x000f280000300800 */
[----:B------:R-:W4:Y:S01]  /*94c0*/  LDL.LU R28, [R1+0x64] ;  /* 0x00006400011c7983 */ /* 0x000f220000300800 */
[----:B--2---:R-:W-:-:S05]  /*94d0*/  SEL R12, R3, R9, !P6 ;  /* 0x00000009030c7207 */ /* 0x004fca0007000000 */
[----:B------:R-:W-:Y:S04]  /*94e0*/  STL [R1+0xbc], R12 ;  /* 0x0000bc0c01007387 */ /* 0x000fe80000100800 */
[----:B------:R-:W2:Y:S01]  /*94f0*/  LDL.LU R27, [R1+0x60] ;  /* 0x00006000011b7983 */ /* 0x000ea20000300800 */
[----:B---3--:R-:W-:-:S05]  /*9500*/  SEL R9, R3, R2, !P6 ;  /* 0x0000000203097207 */ /* 0x008fca0007000000 */
[----:B------:R0:W-:Y:S04]  /*9510*/  STL [R1+0xb8], R9 ;  /* 0x0000b80901007387 */ /* 0x0001e80000100800 */
[----:B------:R-:W3:Y:S04]  /*9520*/  LDL.LU R21, [R1+0x5c] ;  /* 0x00005c0001157983 */ /* 0x000ee80000300800 */
[----:B------:R-:W3:Y:S01]  /*9530*/  LDL.LU R14, [R1+0x58] ;  /* 0x00005800010e7983 */ /* 0x000ee20000300800 */
[----:B----4-:R-:W-:-:S05]  /*9540*/  SEL R2, R3, R20, !P6 ;  /* 0x0000001403027207 */ /* 0x010fca0007000000 */
[----:B------:R1:W-:Y:S04]  /*9550*/  STL [R1+0xb4], R2 ;  /* 0x0000b40201007387 */ /* 0x0003e80000100800 */
[----:B------:R-:W4:Y:S04]  /*9560*/  LDL.LU R20, [R1+0x54] ;  /* 0x0000540001147983 */ /* 0x000f280000300800 */
[----:B0-----:R-:W4:Y:S01]  /*9570*/  LDL.LU R9, [R1+0x50] ;  /* 0x0000500001097983 */ /* 0x001f220000300800 */
[----:B-1----:R-:W-:-:S05]  /*9580*/  SEL R2, R3, R17, !P6 ;  /* 0x0000001103027207 */ /* 0x002fca0007000000 */
[----:B------:R0:W-:Y:S01]  /*9590*/  STL [R1+0xb0], R2 ;  /* 0x0000b00201007387 */ /* 0x0001e20000100800 */
[----:B------:R-:W-:-:S03]  /*95a0*/  SEL R12, R3, R25, !P6 ;  /* 0x00000019030c7207 */ /* 0x000fc60007000000 */
[----:B0-----:R-:W4:Y:S04]  /*95b0*/  LDL.LU R2, [R1+0x4c] ;  /* 0x00004c0001027983 */ /* 0x001f280000300800 */
[----:B------:R0:W-:Y:S04]  /*95c0*/  STL [R1+0xac], R12 ;  /* 0x0000ac0c01007387 */ /* 0x0001e80000100800 */
[----:B------:R-:W4:Y:S04]  /*95d0*/  LDL.LU R17, [R1+0x10c] ;  /* 0x00010c0001117983 */ /* 0x000f280000300800 */
[----:B------:R-:W4:Y:S04]  /*95e0*/  LDL.LU R25, [R1+0xc0] ;  /* 0x0000c00001197983 */ /* 0x000f280000300800 */
[----:B------:R-:W4:Y:S04]  /*95f0*/  LDL.LU R13, [R1+0xe8] ;  /* 0x0000e800010d7983 */ /* 0x000f280000300800 */
[----:B0-----:R-:W4:Y:S01]  /*9600*/  LDL.LU R12, [R1+0xe0] ;  /* 0x0000e000010c7983 */ /* 0x001f220000300800 */
[----:B------:R-:W-:-:S05]  /*9610*/  SEL R7, R3, R7, !P6 ;  /* 0x0000000703077207 */ /* 0x000fca0007000000 */
[----:B------:R0:W-:Y:S01]  /*9620*/  STL [R1+0xa8], R7 ;  /* 0x0000a80701007387 */ /* 0x0001e20000100800 */
[----:B------:R-:W-:-:S03]  /*9630*/  SEL R23, R3, R23, !P6 ;  /* 0x0000001703177207 */ /* 0x000fc60007000000 */
[----:B0-----:R-:W4:Y:S01]  /*9640*/  LDL.LU R7, [R1+0x1320] ;  /* 0x0013200001077983 */ /* 0x001f220000300800 */
[----:B------:R-:W-:-:S03]  /*9650*/  SEL R26, R3, R26, !P6 ;  /* 0x0000001a031a7207 */ /* 0x000fc60007000000 */
[----:B------:R0:W-:Y:S01]  /*9660*/  STL [R1+0xa4], R23 ;  /* 0x0000a41701007387 */ /* 0x0001e20000100800 */
[C---:B------:R-:W-:Y:S02]  /*9670*/  SEL R16, R3.reuse, R16, !P6 ;  /* 0x0000001003107207 */ /* 0x040fe40007000000 */
[C---:B------:R-:W-:Y:S01]  /*9680*/  SEL R11, R3.reuse, R11, !P6 ;  /* 0x0000000b030b7207 */ /* 0x040fe20007000000 */
[----:B0-----:R-:W4:Y:S01]  /*9690*/  LDL.LU R23, [R1+0x131c] ;  /* 0x00131c0001177983 */ /* 0x001f220000300800 */
[----:B------:R-:W-:-:S03]  /*96a0*/  SEL R10, R3, R10, !P6 ;  /* 0x0000000a030a7207 */ /* 0x000fc60007000000 */
[----:B------:R0:W-:Y:S01]  /*96b0*/  STL [R1+0xa0], R26 ;  /* 0x0000a01a01007387 */ /* 0x0001e20000100800 */
[C---:B------:R-:W-:Y:S02]  /*96c0*/  SEL R24, R3.reuse, R24, !P6 ;  /* 0x0000001803187207 */ /* 0x040fe40007000000 */
[C---:B------:R-:W-:Y:S01]  /*96d0*/  SEL R22, R3.reuse, R22, !P6 ;  /* 0x0000001603167207 */ /* 0x040fe20007000000 */
[----:B0-----:R-:W4:Y:S04]  /*96e0*/  LDL.LU R26, [R1+0x1318] ;  /* 0x00131800011a7983 */ /* 0x001f280000300800 */
[----:B------:R0:W-:Y:S01]  /*96f0*/  STL [R1+0x9c], R16 ;  /* 0x00009c1001007387 */ /* 0x0001e20000100800 */
[C---:B------:R-:W-:Y:S02]  /*9700*/  SEL R15, R3.reuse, R15, !P6 ;  /* 0x0000000f030f7207 */ /* 0x040fe40007000000 */
[C---:B------:R-:W-:Y:S01]  /*9710*/  SEL R6, R3.reuse, R6, !P6 ;  /* 0x0000000603067207 */ /* 0x040fe20007000000 */
[----:B0-----:R-:W4:Y:S04]  /*9720*/  LDL.LU R16, [R1+0x1314] ;  /* 0x0013140001107983 */ /* 0x001f280000300800 */
[----:B------:R0:W-:Y:S01]  /*9730*/  STL [R1+0x98], R11 ;  /* 0x0000980b01007387 */ /* 0x0001e20000100800 */
[----:B------:R-:W-:-:S03]  /*9740*/  SEL R5, R3, R5, !P6 ;  /* 0x0000000503057207 */ /* 0x000fc60007000000 */
        /* <DEDUP_REMOVED lines=13> */
[----:B------:R0:W-:Y:S04]  /*9820*/  STL [R1+0x84], R6 ;  /* 0x0000840601007387 */ /* 0x0001e80000100800 */
        /* <DEDUP_REMOVED lines=10> */
[----:B0-----:R-:W4:Y:S01]  /*98d0*/  LDL.LU R28, [R1+0x48] ;  /* 0x00004800011c7983 */ /* 0x001f220000300800 */
[----:B--2---:R-:W-:-:S05]  /*98e0*/  SEL R27, R3, R27, !P6 ;  /* 0x0000001b031b7207 */ /* 0x004fca0007000000 */
[----:B------:R0:W-:Y:S04]  /*98f0*/  STL [R1+0x68], R27 ;  /* 0x0000681b01007387 */ /* 0x0001e80000100800 */
[----:B0-----:R-:W2:Y:S01]  /*9900*/  LDL.LU R27, [R1+0x44] ;  /* 0x00004400011b7983 */ /* 0x001ea20000300800 */
[C---:B---3--:R-:W-:Y:S02]  /*9910*/  SEL R21, R3.reuse, R21, !P6 ;  /* 0x0000001503157207 */ /* 0x048fe40007000000 */
[----:B------:R-:W-:-:S03]  /*9920*/  SEL R14, R3, R14, !P6 ;  /* 0x0000000e030e7207 */ /* 0x000fc60007000000 */
[----:B------:R0:W-:Y:S04]  /*9930*/  STL [R1+0x64], R21 ;  /* 0x0000641501007387 */ /* 0x0001e80000100800 */
[----:B0-----:R-:W3:Y:S01]  /*9940*/  LDL.LU R21, [R1+0x12f0] ;  /* 0x0012f00001157983 */ /* 0x001ee20000300800 */
[----:B----4-:R-:W-:-:S03]  /*9950*/  SEL R20, R3, R20, !P6 ;  /* 0x0000001403147207 */ /* 0x010fc60007000000 */
[----:B------:R0:W-:Y:S04]  /*9960*/  STL [R1+0x60], R14 ;  /* 0x0000600e01007387 */ /* 0x0001e80000100800 */
[----:B0-----:R-:W4:Y:S04]  /*9970*/  LDL.LU R14, [R1+0x12ec] ;  /* 0x0012ec00010e7983 */ /* 0x001f280000300800 */
[----:B------:R0:W-:Y:S04]  /*9980*/  STL [R1+0x5c], R20 ;  /* 0x00005c1401007387 */ /* 0x0001e80000100800 */
[----:B0-----:R-:W2:Y:S01]  /*9990*/  LDL.LU R20, [R1+0x12e8] ;  /* 0x0012e80001147983 */ /* 0x001ea20000300800 */
[----:B------:R-:W-:-:S02]  /*99a0*/  SEL R9, R3, R9, !P6 ;  /* 0x0000000903097207 */ /* 0x000fc40007000000 */
[C---:B------:R-:W-:Y:S02]  /*99b0*/  SEL R2, R3.reuse, R2, !P6 ;  /* 0x0000000203027207 */ /* 0x040fe40007000000 */
[C---:B------:R-:W-:Y:S02]  /*99c0*/  SEL R17, R3.reuse, R17, !P6 ;  /* 0x0000001103117207 */ /* 0x040fe40007000000 */
[C---:B------:R-:W-:Y:S02]  /*99d0*/  SEL R25, R3.reuse, R25, !P6 ;  /* 0x0000001903197207 */ /* 0x040fe40007000000 */
[----:B--2---:R-:W-:-:S05]  /*99e0*/  SEL R20, R3, R20, !P6 ;  /* 0x0000001403147207 */ /* 0x004fca0007000000 */
[----:B------:R0:W-:Y:S04]  /*99f0*/  STL [R1+0x58], R20 ;  /* 0x0000581401007387 */ /* 0x0001e80000100800 */
[----:B0-----:R-:W2:Y:S04]  /*9a00*/  LDL.LU R20, [R1+0x2c] ;  /* 0x00002c0001147983 */ /* 0x001ea80000300800 */
[----:B------:R0:W-:Y:S04]  /*9a10*/  STL [R1+0x54], R9 ;  /* 0x0000540901007387 */ /* 0x0001e80000100800 */
[----:B0-----:R-:W2:Y:S04]  /*9a20*/  LDL.LU R9, [R1+0x12e4] ;  /* 0x0012e40001097983 */ /* 0x001ea80000300800 */
[----:B------:R0:W-:Y:S04]  /*9a30*/  STL [R1+0x50], R2 ;  /* 0x0000500201007387 */ /* 0x0001e80000100800 */
[----:B0-----:R-:W3:Y:S04]  /*9a40*/  LDL.LU R2, [R1+0x12e0] ;  /* 0x0012e00001027983 */ /* 0x001ee80000300800 */
[----:B------:R0:W-:Y:S04]  /*9a50*/  STL [R1+0x4c], R17 ;  /* 0x00004c1101007387 */ /* 0x0001e80000100800 */
[----:B0-----:R-:W3:Y:S04]  /*9a60*/  LDL.LU R17, [R1+0x12dc] ;  /* 0x0012dc0001117983 */ /* 0x001ee80000300800 */
[----:B------:R0:W-:Y:S04]  /*9a70*/  STL [R1+0x40], R25 ;  /* 0x0000401901007387 */ /* 0x0001e80000100800 */
[----:B0-----:R-:W3:Y:S01]  /*9a80*/  LDL.LU R25, [R1+0x12d8] ;  /* 0x0012d80001197983 */ /* 0x001ee20000300800 */
[----:B------:R-:W-:-:S05]  /*9a90*/  SEL R13, R3, R13, !P6 ;  /* 0x0000000d030d7207 */ /* 0x000fca0007000000 */
[----:B------:R0:W-:Y:S02]  /*9aa0*/  STL [R1+0x3c], R13 ;  /* 0x00003c0d01007387 */ /* 0x0001e40000100800 */
[C---:B0-----:R-:W-:Y:S02]  /*9ab0*/  SEL R13, R3.reuse, R12, !P6 ;  /* 0x0000000c030d7207 */ /* 0x041fe40007000000 */
[C---:B--2---:R-:W-:Y:S02]  /*9ac0*/  SEL R9, R3.reuse, R9, !P6 ;  /* 0x0000000903097207 */ /* 0x044fe40007000000 */
[C---:B---3--:R-:W-:Y:S02]  /*9ad0*/  SEL R12, R3.reuse, R25, !P6 ;  /* 0x00000019030c7207 */ /* 0x048fe40007000000 */
[----:B------:R-:W2:Y:S04]  /*9ae0*/  LDL.LU R25, [R1+0x28] ;  /* 0x0000280001197983 */ /* 0x000ea80000300800 */
[----:B------:R0:W-:Y:S04]  /*9af0*/  STL [R1+0x34], R13 ;  /* 0x0000340d01007387 */ /* 0x0001e80000100800 */
[----:B------:R1:W-:Y:S01]  /*9b00*/  STL [R1+0x30], R12 ;  /* 0x0000300c01007387 */ /* 0x0003e20000100800 */
[----:B0-----:R-:W-:-:S03]  /*9b10*/  SEL R13, R3, R17, !P6 ;  /* 0x00000011030d7207 */ /* 0x001fc60007000000 */
[----:B------:R-:W3:Y:S01]  /*9b20*/  LDL.LU R17, [R1+0x24] ;  /* 0x0000240001117983 */ /* 0x000ee20000300800 */
[----:B-1----:R-:W-:-:S03]  /*9b30*/  SEL R12, R3, R2, !P6 ;  /* 0x00000002030c7207 */ /* 0x002fc60007000000 */
[----:B------:R-:W-:Y:S04]  /*9b40*/  STL [R1+0x14], R13 ;  /* 0x0000140d01007387 */ /* 0x000fe80000100800 */
[----:B------:R-:W3:Y:S04]  /*9b50*/  LDL.LU R2, [R1+0x18] ;  /* 0x0000180001027983 */ /* 0x000ee80000300800 */
[----:B------:R4:W-:Y:S02]  /*9b60*/  STL [R1+0x10], R12 ;  /* 0x0000100c01007387 */ /* 0x0009e40000100800 */
[----:B----4-:R-:W-:-:S02]  /*9b70*/  SEL R12, R3, R14, !P6 ;  /* 0x0000000e030c7207 */ /* 0x010fc40007000000 */
[----:B------:R-:W4:Y:S04]  /*9b80*/  LDL.LU R14, [R1+0x1c] ;  /* 0x00001c00010e7983 */ /* 0x000f280000300800 */
[----:B------:R-:W-:Y:S04]  /*9b90*/  STL [R1+0xc], R9 ;  /* 0x00000c0901007387 */ /* 0x000fe80000100800 */
[----:B------:R0:W-:Y:S04]  /*9ba0*/  STL [R1+0x1250], R12 ;  /* 0x0012500c01007387 */ /* 0x0001e80000100800 */
[----:B0-----:R-:W4:Y:S01]  /*9bb0*/  LDL.LU R12, [R1+0x20] ;  /* 0x00002000010c7983 */ /* 0x001f220000300800 */
[----:B------:R-:W-:-:S02]  /*9bc0*/  SEL R13, R3, R5, !P6 ;  /* 0x00000005030d7207 */ /* 0x000fc40007000000 */
[C---:B------:R-:W-:Y:S02]  /*9bd0*/  SEL R5, R3.reuse, R21, !P6 ;  /* 0x0000001503057207 */ /* 0x040fe40007000000 */
[C---:B------:R-:W-:Y:S02]  /*9be0*/  SEL R29, R3.reuse, R29, !P6 ;  /* 0x0000001d031d7207 */ /* 0x040fe40007000000 */
[C---:B------:R-:W-:Y:S01]  /*9bf0*/  SEL R28, R3.reuse, R28, !P6 ;  /* 0x0000001c031c7207 */ /* 0x040fe20007000000 */
[----:B------:R-:W-:Y:S01]  /*9c00*/  STL [R1+0x1254], R13 ;  /* 0x0012540d01007387 */ /* 0x000fe20000100800 */
[----:B------:R-:W-:-:S03]  /*9c10*/  SEL R27, R3, R27, !P6 ;  /* 0x0000001b031b7207 */ /* 0x000fc60007000000 */
[----:B------:R-:W-:Y:S01]  /*9c20*/  STL [R1+0x1258], R5 ;  /* 0x0012580501007387 */ /* 0x000fe20000100800 */
[----:B------:R-:W-:-:S03]  /*9c30*/  SEL R21, R3, R20, !P6 ;  /* 0x0000001403157207 */ /* 0x000fc60007000000 */
[----:B------:R-:W-:Y:S04]  /*9c40*/  STL [R1+0x125c], R29 ;  /* 0x00125c1d01007387 */ /* 0x000fe80000100800 */
[----:B------:R-:W-:Y:S04]  /*9c50*/  STL [R1+0x1260], R28 ;  /* 0x0012601c01007387 */ /* 0x000fe80000100800 */
[----:B------:R-:W-:Y:S01]  /*9c60*/  STL [R1+0x1264], R27 ;  /* 0x0012641b01007387 */ /* 0x000fe20000100800 */
[C---:B------:R-:W-:Y:S02]  /*9c70*/  SEL R9, R3.reuse, R8, !P6 ;  /* 0x0000000803097207 */ /* 0x040fe40007000000 */
[----:B--2---:R-:W-:-:S05]  /*9c80*/  SEL R25, R3, R25, !P6 ;  /* 0x0000001903197207 */ /* 0x004fca0007000000 */
[----:B------:R-:W-:Y:S04]  /*9c90*/  STL [R1+0x1268], R25 ;  /* 0x0012681901007387 */ /* 0x000fe80000100800 */
[----:B------:R-:W2:Y:S04]  /*9ca0*/  LDL.LU R20, [R1+0x218] ;  /* 0x0002180001147983 */ /* 0x000ea80000300800 */
[----:B------:R0:W-:Y:S04]  /*9cb0*/  STL [R1+0x126c], R21 ;  /* 0x00126c1501007387 */ /* 0x0001e80000100800 */
[----:B------:R-:W-:Y:S01]  /*9cc0*/  STL [R1+0x1270], R9 ;  /* 0x0012700901007387 */ /* 0x000fe20000100800 */
[----:B---3--:R-:W-:-:S05]  /*9cd0*/  SEL R2, R3, R2, !P6 ;  /* 0x0000000203027207 */ /* 0x008fca0007000000 */
[----:B------:R1:W-:Y:S01]  /*9ce0*/  STL [R1+0x1274], R2 ;  /* 0x0012740201007387 */ /* 0x0003e20000100800 */
[----:B----4-:R-:W-:-:S05]  /*9cf0*/  SEL R14, R3, R14, !P6 ;  /* 0x0000000e030e7207 */ /* 0x010fca0007000000 */
[----:B------:R-:W-:Y:S01]  /*9d00*/  STL [R1+0x1278], R14 ;  /* 0x0012780e01007387 */ /* 0x000fe20000100800 */
[----:B------:R-:W-:-:S05]  /*9d10*/  SEL R8, R3, R12, !P6 ;  /* 0x0000000c03087207 */ /* 0x000fca0007000000 */
[----:B------:R-:W-:Y:S04]  /*9d20*/  STL [R1+0x127c], R8 ;  /* 0x00127c0801007387 */ /* 0x000fe80000100800 */
[----:B0-----:R-:W3:Y:S04]  /*9d30*/  LDL.LU R21, [R1+0x1e0] ;  /* 0x0001e00001157983 */ /* 0x001ee80000300800 */
[----:B------:R-:W4:Y:S04]  /*9d40*/  LDL.LU R25, [R1+0x1dc] ;  /* 0x0001dc0001197983 */ /* 0x000f280000300800 */
[----:B------:R-:W4:Y:S04]  /*9d50*/  LDL.LU R27, [R1+0x1d8] ;  /* 0x0001d800011b7983 */ /* 0x000f280000300800 */
[----:B------:R-:W4:Y:S04]  /*9d60*/  LDL.LU R28, [R1+0x1d4] ;  /* 0x0001d400011c7983 */ /* 0x000f280000300800 */
[----:B------:R-:W4:Y:S04]  /*9d70*/  LDL.LU R29, [R1+0x1d0] ;  /* 0x0001d000011d7983 */ /* 0x000f280000300800 */
[----:B------:R-:W4:Y:S01]  /*9d80*/  LDL.LU R5, [R1+0x1cc] ;  /* 0x0001cc0001057983 */ /* 0x000f220000300800 */
[----:B------:R-:W-:-:S02]  /*9d90*/  SEL R17, R3, R17, !P6 ;  /* 0x0000001103117207 */ /* 0x000fc40007000000 */
[C---:B------:R-:W-:Y:S01]  /*9da0*/  SEL R19, R3.reuse, R19, !P6 ;  /* 0x0000001303137207 */ /* 0x040fe20007000000 */
[----:B------:R-:W4:Y:S01]  /*9db0*/  LDL.LU R13, [R1+0x1c8] ;  /* 0x0001c800010d7983 */ /* 0x000f220000300800 */
[C---:B------:R-:W-:Y:S02]  /*9dc0*/  SEL R6, R3.reuse, R6, !P6 ;  /* 0x0000000603067207 */ /* 0x040fe40007000000 */
[C---:B------:R-:W-:Y:S01]  /*9dd0*/  SEL R15, R3.reuse, R15, !P6 ;  /* 0x0000000f030f7207 */ /* 0x040fe20007000000 */
[----:B------:R-:W4:Y:S01]  /*9de0*/  LDL.LU R12, [R1+0x1c4] ;  /* 0x0001c400010c7983 */ /* 0x000f220000300800 */
[C---:B------:R-:W-:Y:S02]  /*9df0*/  SEL R22, R3.reuse, R22, !P6 ;  /* 0x0000001603167207 */ /* 0x040fe40007000000 */
[C---:B------:R-:W-:Y:S01]  /*9e00*/  SEL R24, R3.reuse, R24, !P6 ;  /* 0x0000001803187207 */ /* 0x040fe20007000000 */
[----:B------:R-:W-:Y:S01]  /*9e10*/  STL [R1+0x1280], R17 ;  /* 0x0012801101007387 */ /* 0x000fe20000100800 */
[C---:B------:R-:W-:Y:S01]  /*9e20*/  SEL R10, R3.reuse, R10, !P6 ;  /* 0x0000000a030a7207 */ /* 0x040fe20007000000 */
[----:B------:R-:W-:Y:S01]  /*9e30*/  @!P0 IMAD.MOV R0, RZ, RZ, -R0 ;  /* 0x000000ffff008224 */ /* 0x000fe200078e0a00 */
[C---:B------:R-:W-:Y:S01]  /*9e40*/  SEL R11, R3.reuse, R11, !P6 ;  /* 0x0000000b030b7207 */ /* 0x040fe20007000000 */
[----:B------:R-:W-:Y:S01]  /*9e50*/  STL [R1+0x1284], R19 ;  /* 0x0012841301007387 */ /* 0x000fe20000100800 */
[----:B------:R-:W-:-:S03]  /*9e60*/  SEL R16, R3, R16, !P6 ;  /* 0x0000001003107207 */ /* 0x000fc60007000000 */
[----:B------:R-:W-:Y:S01]  /*9e70*/  STL [R1+0x1288], R6 ;  /* 0x0012880601007387 */ /* 0x000fe20000100800 */
[----:B------:R-:W-:-:S03]  /*9e80*/  SEL R26, R3, R26, !P6 ;  /* 0x0000001a031a7207 */ /* 0x000fc60007000000 */
[----:B------:R-:W-:Y:S01]  /*9e90*/  STL [R1+0x128c], R15 ;  /* 0x00128c0f01007387 */ /* 0x000fe20000100800 */
[----:B------:R-:W-:-:S03]  /*9ea0*/  SEL R23, R3, R23, !P6 ;  /* 0x0000001703177207 */ /* 0x000fc60007000000 */
[----:B------:R-:W-:Y:S01]  /*9eb0*/  STL [R1+0x1290], R22 ;  /* 0x0012901601007387 */ /* 0x000fe20000100800 */
[----:B------:R-:W-:-:S03]  /*9ec0*/  SEL R7, R3, R7, !P6 ;  /* 0x0000000703077207 */ /* 0x000fc60007000000 */
[----:B------:R-:W-:Y:S01]  /*9ed0*/  STL [R1+0x1294], R24 ;  /* 0x0012941801007387 */ /* 0x000fe20000100800 */
[----:B------:R-:W-:Y:S01]  /*9ee0*/  @!P4 IMAD.MOV R18, RZ, RZ, -R18 ;  /* 0x000000ffff12c224 */ /* 0x000fe200078e0a12 */
[C---:B------:R-:W-:Y:S02]  /*9ef0*/  SEL R0, R3.reuse, R0, !P6 ;  /* 0x0000000003007207 */ /* 0x040fe40007000000 */
[----:B------:R-:W-:Y:S04]  /*9f00*/  STL [R1+0x1298], R10 ;  /* 0x0012980a01007387 */ /* 0x000fe80000100800 */
[----:B------:R-:W-:Y:S04]  /*9f10*/  STL [R1+0x129c], R11 ;  /* 0x00129c0b01007387 */ /* 0x000fe80000100800 */
[----:B------:R-:W-:Y:S04]  /*9f20*/  STL [R1+0x12a0], R16 ;  /* 0x0012a01001007387 */ /* 0x000fe80000100800 */
[----:B------:R-:W-:Y:S01]  /*9f30*/  STL [R1+0x12a4], R26 ;  /* 0x0012a41a01007387 */ /* 0x000fe20000100800 */
[----:B------:R-:W-:-:S03]  /*9f40*/  SEL R3, R3, R18, !P6 ;  /* 0x0000001203037207 */ /* 0x000fc60007000000 */
[----:B------:R-:W-:Y:S04]  /*9f50*/  STL [R1+0x12a8], R23 ;  /* 0x0012a81701007387 */ /* 0x000fe80000100800 */
[----:B------:R-:W-:Y:S01]  /*9f60*/  STL [R1+0x12ac], R7 ;  /* 0x0012ac0701007387 */ /* 0x000fe20000100800 */
[----:B------:R-:W-:Y:S02]  /*9f70*/  IMAD R4, R4, UR7, RZ ;  /* 0x0000000704047c24 */ /* 0x000fe4000f8e02ff */
[----:B--2---:R-:W-:-:S05]  /*9f80*/  IMAD R20, R20, UR6, RZ ;  /* 0x0000000614147c24 */ /* 0x004fca000f8e02ff */
[----:B-1----:R-:W-:-:S05]  /*9f90*/  LEA R2, P0, R20, UR12, 0x1 ;  /* 0x0000000c14027c11 */ /* 0x002fca000f8008ff */
[----:B------:R-:W-:Y:S04]  /*9fa0*/  STL [R1+0x47c], R2 ;  /* 0x00047c0201007387 */ /* 0x000fe80000100800 */
[----:B------:R0:W-:Y:S04]  /*9fb0*/  STL [R1+0x12b0], R0 ;  /* 0x0012b00001007387 */ /* 0x0001e80000100800 */
[----:B------:R-:W-:Y:S01]  /*9fc0*/  STL [R1+0x12b4], R3 ;  /* 0x0012b40301007387 */ /* 0x000fe20000100800 */
[----:B0-----:R-:W-:-:S05]  /*9fd0*/  LEA.HI.X.SX32 R0, R20, UR13, 0x1, P0 ;  /* 0x0000000d14007c11 */ /* 0x001fca00080f0eff */
[----:B------:R0:W-:Y:S01]  /*9fe0*/  STL [R1+0x478], R0 ;  /* 0x0004780001007387 */ /* 0x0001e20000100800 */
[----:B---3--:R-:W-:Y:S02]  /*9ff0*/  IMAD R18, R21, UR7, RZ ;  /* 0x0000000715127c24 */ /* 0x008fe4000f8e02ff */
[----:B----4-:R-:W-:-:S03]  /*a000*/  IMAD R20, R25, UR7, RZ ;  /* 0x0000000719147c24 */ /* 0x010fc6000f8e02ff */
[----:B------:R-:W-:Y:S01]  /*a010*/  STL [R1+0x12b8], R18 ;  /* 0x0012b81201007387 */ /* 0x000fe20000100800 */
[----:B0-----:R-:W-:-:S03]  /*a020*/  IMAD R0, R27, UR7, RZ ;  /* 0x000000071b007c24 */ /* 0x001fc6000f8e02ff */
[----:B------:R-:W-:Y:S04]  /*a030*/  STL [R1+0x12bc], R20 ;  /* 0x0012bc1401007387 */ /* 0x000fe80000100800 */
[----:B------:R-:W-:Y:S01]  /*a040*/  STL [R1+0x4dc], R4 ;  /* 0x0004dc0401007387 */ /* 0x000fe20000100800 */
[----:B------:R-:W-:-:S03]  /*a050*/  IMAD R2, R28, UR7, RZ ;  /* 0x000000071c027c24 */ /* 0x000fc6000f8e02ff */
[----:B------:R-:W-:Y:S04]  /*a060*/  STL [R1+0x1180], R4 ;  /* 0x0011800401007387 */ /* 0x000fe80000100800 */
[----:B------:R0:W-:Y:S01]  /*a070*/  STL [R1+0x18], R0 ;  /* 0x0000180001007387 */ /* 0x0001e20000100800 */
[----:B------:R-:W-:-:S03]  /*a080*/  IMAD R3, R5, UR7, RZ ;  /* 0x0000000705037c24 */ /* 0x000fc6000f8e02ff */
[----:B------:R1:W-:Y:S01]  /*a090*/  STL [R1+0x1c], R2 ;  /* 0x00001c0201007387 */ /* 0x0003e20000100800 */
[----:B0-----:R-:W-:-:S05]  /*a0a0*/  IMAD R0, R29, UR7, RZ ;  /* 0x000000071d007c24 */ /* 0x001fca000f8e02ff */
[----:B------:R0:W-:Y:S04]  /*a0b0*/  STL [R1+0x144], R0 ;  /* 0x0001440001007387 */ /* 0x0001e80000100800 */
[----:B------:R-:W-:Y:S04]  /*a0c0*/  STL [R1+0x168], R3 ;  /* 0x0001680301007387 */ /* 0x000fe80000100800 */
[----:B------:R-:W2:Y:S01]  /*a0d0*/  LDL.LU R4, [R1+0x1b8] ;  /* 0x0001b80001047983 */ /* 0x000ea20000300800 */
[----:B-1----:R-:W-:Y:S02]  /*a0e0*/  IMAD R2, R13, UR7, RZ ;  /* 0x000000070d027c24 */ /* 0x002fe4000f8e02ff */
[----:B0-----:R-:W-:-:S03]  /*a0f0*/  IMAD R0, R12, UR7, RZ ;  /* 0x000000070c007c24 */ /* 0x001fc6000f8e02ff */
[----:B------:R-:W-:Y:S04]  /*a100*/  STL [R1+0x16c], R2 ;  /* 0x00016c0201007387 */ /* 0x000fe80000100800 */
[----:B--2---:R0:W-:Y:S04]  /*a110*/  STL [R1+0x12d0], R4 ;  /* 0x0012d00401007387 */ /* 0x0041e80000100800 */
[----:B------:R-:W-:Y:S04]  /*a120*/  STL [R1+0x1c4], R0 ;  /* 0x0001c40001007387 */ /* 0x000fe80000100800 */
[----:B0-----:R-:W2:Y:S04]  /*a130*/  LDL.LU R4, [R1+0x1bc] ;  /* 0x0001bc0001047983 */ /* 0x001ea80000300800 */
[----:B--2---:R0:W-:Y:S04]  /*a140*/  STL [R1+0x12d4], R4 ;  /* 0x0012d40401007387 */ /* 0x0041e80000100800 */
[----:B0-----:R-:W2:Y:S04]  /*a150*/  LDL.LU R4, [R1+0x1c0] ;  /* 0x0001c00001047983 */ /* 0x001ea80000300800 */
[----:B------:R-:W3:Y:S04]  /*a160*/  LDL.LU R20, [R1+0x1b4] ;  /* 0x0001b40001147983 */ /* 0x000ee80000300800 */
[----:B------:R-:W4:Y:S04]  /*a170*/  LDL.LU R18, [R1+0x1b0] ;  /* 0x0001b00001127983 */ /* 0x000f280000300800 */
[----:B------:R-:W3:Y:S04]  /*a180*/  LDL.LU R3, [R1+0x1ac] ;  /* 0x0001ac0001037983 */ /* 0x000ee80000300800 */
        /* <DEDUP_REMOVED lines=24> */
[----:B------:R-:W3:Y:S01]  /*a310*/  LDL.LU R12, [R1+0x13c] ;  /* 0x00013c00010c7983 */ /* 0x000ee20000300800 */
[----:B--2---:R-:W-:-:S05]  /*a320*/  IMAD R4, R4, UR7, RZ ;  /* 0x0000000704047c24 */ /* 0x004fca000f8e02ff */
[----:B------:R0:W-:Y:S04]  /*a330*/  STL [R1+0x1c0], R4 ;  /* 0x0001c00401007387 */ /* 0x0001e80000100800 */
[----:B0-----:R-:W2:Y:S02]  /*a340*/  LDL.LU R4, [R1+0x12d4] ;  /* 0x0012d40001047983 */ /* 0x001ea40000300800 */
[----:B--2---:R-:W-:-:S05]  /*a350*/  IMAD R4, R4, UR7, RZ ;  /* 0x0000000704047c24 */ /* 0x004fca000f8e02ff */
[----:B------:R0:W-:Y:S04]  /*a360*/  STL [R1+0x1d0], R4 ;  /* 0x0001d00401007387 */ /* 0x0001e80000100800 */
[----:B0-----:R-:W2:Y:S01]  /*a370*/  LDL.LU R4, [R1+0x12d0] ;  /* 0x0012d00001047983 */ /* 0x001ea20000300800 */
[----:B---3--:R-:W-:Y:S02]  /*a380*/  IMAD R20, R20, UR7, RZ ;  /* 0x0000000714147c24 */ /* 0x008fe4000f8e02ff */
[----:B----4-:R-:W-:Y:S02]  /*a390*/  IMAD R18, R18, UR7, RZ ;  /* 0x0000000712127c24 */ /* 0x010fe4000f8e02ff */
[----:B------:R-:W-:Y:S02]  /*a3a0*/  IMAD R0, R0, UR7, RZ ;  /* 0x0000000700007c24 */ /* 0x000fe4000f8e02ff */
[----:B--2---:R-:W-:-:S05]  /*a3b0*/  IMAD R4, R4, UR7, RZ ;  /* 0x0000000704047c24 */ /* 0x004fca000f8e02ff */
[----:B------:R0:W-:Y:S04]  /*a3c0*/  STL [R1+0x1d4], R4 ;  /* 0x0001d40401007387 */ /* 0x0001e80000100800 */
[----:B------:R-:W-:Y:S01]  /*a3d0*/  STL [R1+0x1e8], R20 ;  /* 0x0001e81401007387 */ /* 0x000fe20000100800 */
[----:B0-----:R-:W-:Y:S02]  /*a3e0*/  IMAD R4, R3, UR7, RZ ;  /* 0x0000000703047c24 */ /* 0x001fe4000f8e02ff */
[----:B------:R-:W-:Y:S01]  /*a3f0*/  IMAD R3, R7, UR7, RZ ;  /* 0x0000000707037c24 */ /* 0x000fe2000f8e02ff */
[----:B------:R-:W-:Y:S04]  /*a400*/  STL [R1+0x1ec], R18 ;  /* 0x0001ec1201007387 */ /* 0x000fe80000100800 */
[----:B------:R0:W-:Y:S04]  /*a410*/  STL [R1+0x1ac], R4 ;  /* 0x0001ac0401007387 */ /* 0x0001e80000100800 */
[----:B------:R1:W-:Y:S04]  /*a420*/  STL [R1+0x1a8], R0 ;  /* 0x0001a80001007387 */ /* 0x0003e80000100800 */
[----:B------:R2:W-:Y:S01]  /*a430*/  STL [R1+0x1f8], R3 ;  /* 0x0001f80301007387 */ /* 0x0005e20000100800 */
[----:B0-----:R-:W-:-:S02]  /*a440*/  IMAD R4, R23, UR7, RZ ;  /* 0x0000000717047c24 */ /* 0x001fc4000f8e02ff */
[----:B-1----:R-:W-:-:S03]  /*a450*/  IMAD R0, R26, UR7, RZ ;  /* 0x000000071a007c24 */ /* 0x002fc6000f8e02ff */
[----:B------:R0:W-:Y:S01]  /*a460*/  STL [R1+0x1fc], R4 ;  /* 0x0001fc0401007387 */ /* 0x0001e20000100800 */
[----:B--2---:R-:W-:-:S03]  /*a470*/  IMAD R3, R16, UR7, RZ ;  /* 0x0000000710037c24 */ /* 0x004fc6000f8e02ff */
[----:B------:R1:W-:Y:S04]  /*a480*/  STL [R1+0x19c], R0 ;  /* 0x00019c0001007387 */ /* 0x0003e80000100800 */
[----:B------:R2:W-:Y:S01]  /*a490*/  STL [R1+0x198], R3 ;  /* 0x0001980301007387 */ /* 0x0005e20000100800 */
[----:B0-----:R-:W-:Y:S02]  /*a4a0*/  IMAD R4, R11, UR7, RZ ;  /* 0x000000070b047c24 */ /* 0x001fe4000f8e02ff */
        /* <DEDUP_REMOVED lines=19> */
[----:B------:R-:W-:Y:S01]  /*a5e0*/  STL [R1+0x254], R4 ;  /* 0x0002540401007387 */ /* 0x000fe20000100800 */
[----:B--2---:R-:W-:-:S03]  /*a5f0*/  IMAD R3, R9, UR7, RZ ;  /* 0x0000000709037c24 */ /* 0x004fc6000f8e02ff */
[----:B------:R0:W-:Y:S01]  /*a600*/  STL [R1+0x260], R0 ;  /* 0x0002600001007387 */ /* 0x0001e20000100800 */
[----:B------:R-:W-:-:S03]  /*a610*/  IMAD R2, R21, UR7, RZ ;  /* 0x0000000715027c24 */ /* 0x000fc6000f8e02ff */
[----:B------:R1:W-:Y:S01]  /*a620*/  STL [R1+0x264], R3 ;  /* 0x0002640301007387 */ /* 0x0003e20000100800 */
[----:B0-----:R-:W-:-:S03]  /*a630*/  IMAD R0, R25, UR7, RZ ;  /* 0x0000000719007c24 */ /* 0x001fc6000f8e02ff */
[----:B------:R0:W-:Y:S01]  /*a640*/  STL [R1+0x278], R2 ;  /* 0x0002780201007387 */ /* 0x0001e20000100800 */
[----:B-1----:R-:W-:-:S03]  /*a650*/  IMAD R3, R27, UR7, RZ ;  /* 0x000000071b037c24 */ /* 0x002fc6000f8e02ff */
[----:B------:R1:W-:Y:S04]  /*a660*/  STL [R1+0x27c], R0 ;  /* 0x00027c0001007387 */ /* 0x0003e80000100800 */
[----:B------:R2:W-:Y:S01]  /*a670*/  STL [R1+0x288], R3 ;  /* 0x0002880301007387 */ /* 0x0005e20000100800 */
[----:B0-----:R-:W-:Y:S02]  /*a680*/  IMAD R2, R28, UR7, RZ ;  /* 0x000000071c027c24 */ /* 0x001fe4000f8e02ff */
[----:B-1----:R-:W-:-:S03]  /*a690*/  IMAD R0, R29, UR7, RZ ;  /* 0x000000071d007c24 */ /* 0x002fc6000f8e02ff */
[----:B------:R0:W-:Y:S01]  /*a6a0*/  STL [R1+0x28c], R2 ;  /* 0x00028c0201007387 */ /* 0x0001e20000100800 */
[----:B--2---:R-:W-:-:S03]  /*a6b0*/  IMAD R3, R5, UR7, RZ ;  /* 0x0000000705037c24 */ /* 0x004fc6000f8e02ff */
[----:B------:R1:W-:Y:S04]  /*a6c0*/  STL [R1+0x298], R0 ;  /* 0x0002980001007387 */ /* 0x0003e80000100800 */
[----:B------:R-:W-:Y:S04]  /*a6d0*/  STL [R1+0x29c], R3 ;  /* 0x00029c0301007387 */ /* 0x000fe80000100800 */
[----:B------:R-:W2:Y:S01]  /*a6e0*/  LDL.LU R4, [R1+0x130] ;  /* 0x0001300001047983 */ /* 0x000ea20000300800 */
[----:B0-----:R-:W-:Y:S02]  /*a6f0*/  IMAD R2, R13, UR7, RZ ;  /* 0x000000070d027c24 */ /* 0x001fe4000f8e02ff */
[----:B-1----:R-:W-:-:S03]  /*a700*/  IMAD R0, R12, UR7, RZ ;  /* 0x000000070c007c24 */ /* 0x002fc6000f8e02ff */
        /* <DEDUP_REMOVED lines=140> */
[----:B------:R-:W-:-:S02]  /*afd0*/  IMAD R7, R7, UR7, RZ ;  /* 0x0000000707077c24 */ /* 0x000fc4000f8e02ff */
[----:B------:R-:W-:Y:S02]  /*afe0*/  IMAD R23, R23, UR7, RZ ;  /* 0x0000000717177c24 */ /* 0x000fe4000f8e02ff */
[----:B------:R-:W-:Y:S02]  /*aff0*/  IMAD R26, R26, UR7, RZ ;  /* 0x000000071a1a7c24 */ /* 0x000fe4000f8e02ff */
[----:B------:R-:W-:Y:S02]  /*b000*/  IMAD R16, R16, UR7, RZ ;  /* 0x0000000710107c24 */ /* 0x000fe4000f8e02ff */
[----:B------:R-:W-:Y:S02]  /*b010*/  IMAD R11, R11, UR7, RZ ;  /* 0x000000070b0b7c24 */ /* 0x000fe4000f8e02ff */
        /* <DEDUP_REMOVED lines=19> */
[----:B--2---:R-:W-:-:S05]  /*b150*/  IMAD R20, R20, UR7, RZ ;  /* 0x0000000714147c24 */ /* 0x004fca000f8e02ff */
[----:B------:R0:W-:Y:S04]  /*b160*/  STL [R1+0x450], R20 ;  /* 0x0004501401007387 */ /* 0x0001e80000100800 */
[----:B0-----:R-:W2:Y:S04]  /*b170*/  LDL.LU R20, [R1+0x12bc] ;  /* 0x0012bc0001147983 */ /* 0x001ea80000300800 */
[----:B------:R0:W-:Y:S04]  /*b180*/  STL [R1+0x458], R18 ;  /* 0x0004581201007387 */ /* 0x0001e80000100800 */
[----:B0-----:R-:W3:Y:S04]  /*b190*/  LDL.LU R18, [R1+0x12b8] ;  /* 0x0012b80001127983 */ /* 0x001ee80000300800 */
[----:B------:R0:W-:Y:S04]  /*b1a0*/  STL [R1+0x468], R3 ;  /* 0x0004680301007387 */ /* 0x0001e80000100800 */
[----:B0-----:R-:W4:Y:S04]  /*b1b0*/  LDL.LU R3, [R1+0x12b4] ;  /* 0x0012b40001037983 */ /* 0x001f280000300800 */
[----:B------:R0:W-:Y:S04]  /*b1c0*/  STL [R1+0x470], R0 ;  /* 0x0004700001007387 */ /* 0x0001e80000100800 */
[----:B0-----:R-:W2:Y:S04]  /*b1d0*/  LDL.LU R0, [R1+0x12b0] ;  /* 0x0012b00001007983 */ /* 0x001ea80000300800 */
        /* <DEDUP_REMOVED lines=45> */
[----:B0-----:R-:W3:Y:S04]  /*b4b0*/  LDL.LU R13, [R1+0x1254] ;  /* 0x00125400010d7983 */ /* 0x001ee80000300800 */
[----:B------:R0:W-:Y:S04]  /*b4c0*/  STL [R1+0x1b0], R12 ;  /* 0x0001b00c01007387 */ /* 0x0001e80000100800 */
[----:B0-----:R-:W3:Y:S01]  /*b4d0*/  LDL.LU R12, [R1+0x1250] ;  /* 0x00125000010c7983 */ /* 0x001ee20000300800 */
[----:B------:R-:W-:-:S05]  /*b4e0*/  IMAD R4, R4, UR7, RZ ;  /* 0x0000000704047c24 */ /* 0x000fca000f8e02ff */
[----:B------:R3:W-:Y:S01]  /*b4f0*/  STL [R1+0x18c], R4 ;  /* 0x00018c0401007387 */ /* 0x0007e20000100800 */
[----:B--2---:R-:W-:Y:S02]  /*b500*/  IMAD R5, R5, UR7, RZ ;  /* 0x0000000705057c24 */ /* 0x004fe4000f8e02ff */
[----:B---3--:R-:W-:Y:S02]  /*b510*/  IMAD R4, R12, UR7, RZ ;  /* 0x000000070c047c24 */ /* 0x008fe4000f8e02ff */
[----:B------:R-:W2:Y:S04]  /*b520*/  LDL.LU R12, [R1+0x124c] ;  /* 0x00124c00010c7983 */ /* 0x000ea80000300800 */
[----:B------:R0:W-:Y:S02]  /*b530*/  STL [R1+0x188], R4 ;  /* 0x0001880401007387 */ /* 0x0001e40000100800 */
[----:B0-----:R-:W-:-:S02]  /*b540*/  IMAD R4, R13, UR7, RZ ;  /* 0x000000070d047c24 */ /* 0x001fc4000f8e02ff */
[----:B------:R-:W2:Y:S04]  /*b550*/  LDL.LU R13, [R1+0x1248] ;  /* 0x00124800010d7983 */ /* 0x000ea80000300800 */
[----:B------:R0:W-:Y:S02]  /*b560*/  STL [R1+0x174], R4 ;  /* 0x0001740401007387 */ /* 0x0001e40000100800 */
[----:B0-----:R-:W-:Y:S02]  /*b570*/  IMAD R4, R29, UR7, RZ ;  /* 0x000000071d047c24 */ /* 0x001fe4000f8e02ff */
[----:B------:R-:W3:Y:S04]  /*b580*/  LDL.LU R29, [R1+0x1c4] ;  /* 0x0001c400011d7983 */ /* 0x000ee80000300800 */
[----:B------:R0:W-:Y:S04]  /*b590*/  STL [R1+0x170], R5 ;  /* 0x0001700501007387 */ /* 0x0001e80000100800 */
[----:B------:R1:W-:Y:S01]  /*b5a0*/  STL [R1+0x14c], R4 ;  /* 0x00014c0401007387 */ /* 0x0003e20000100800 */
[----:B0-----:R-:W-:-:S03]  /*b5b0*/  IMAD R5, R28, UR7, RZ ;  /* 0x000000071c057c24 */ /* 0x001fc6000f8e02ff */
[----:B------:R-:W2:Y:S01]  /*b5c0*/  LDL.LU R28, [R1+0x16c] ;  /* 0x00016c00011c7983 */ /* 0x000ea20000300800 */
[----:B-1----:R-:W-:-:S03]  /*b5d0*/  IMAD R4, R27, UR7, RZ ;  /* 0x000000071b047c24 */ /* 0x002fc6000f8e02ff */
[----:B------:R0:W-:Y:S04]  /*b5e0*/  STL [R1+0x148], R5 ;  /* 0x0001480501007387 */ /* 0x0001e80000100800 */
[----:B------:R-:W2:Y:S01]  /*b5f0*/  LDL.LU R27, [R1+0x1c0] ;  /* 0x0001c000011b7983 */ /* 0x000ea20000300800 */
[----:B0-----:R-:W-:-:S03]  /*b600*/  IMAD R5, R25, UR7, RZ ;  /* 0x0000000719057c24 */ /* 0x001fc6000f8e02ff */
[----:B------:R0:W-:Y:S04]  /*b610*/  STL [R1+0x124], R4 ;  /* 0x0001240401007387 */ /* 0x0001e80000100800 */
[----:B------:R-:W2:Y:S04]  /*b620*/  LDL.LU R25, [R1+0x210] ;  /* 0x0002100001197983 */ /* 0x000ea80000300800 */
[----:B------:R1:W-:Y:S01]  /*b630*/  STL [R1+0x120], R5 ;  /* 0x0001200501007387 */ /* 0x0003e20000100800 */
[----:B0-----:R-:W-:-:S03]  /*b640*/  IMAD R4, R21, UR7, RZ ;  /* 0x0000000715047c24 */ /* 0x001fc6000f8e02ff */
[----:B------:R-:W2:Y:S01]  /*b650*/  LDL.LU R21, [R1+0x19c] ;  /* 0x00019c0001157983 */ /* 0x000ea20000300800 */
[----:B-1----:R-:W-:-:S03]  /*b660*/  IMAD R5, R9, UR7, RZ ;  /* 0x0000000709057c24 */ /* 0x002fc6000f8e02ff */
        /* <DEDUP_REMOVED lines=24> */
[----:B--2---:R-:W-:Y:S04]  /*b7f0*/  STL.64 [R1+0x1240], R14 ;  /* 0x0012400e01007387 */ /* 0x004fe80000100a00 */
[----:B------:R0:W-:Y:S02]  /*b800*/  STL [R1+0xfc], R4 ;  /* 0x0000fc0401007387 */ /* 0x0001e40000100800 */
[----:B0-----:R-:W-:Y:S02]  /*b810*/  IMAD R4, R22, UR7, RZ ;  /* 0x0000000716047c24 */ /* 0x001fe4000f8e02ff */
[----:B------:R-:W2:Y:S04]  /*b820*/  LDL.LU R22, [R1+0x198] ;  /* 0x0001980001167983 */ /* 0x000ea80000300800 */
        /* <DEDUP_REMOVED lines=10> */
[----:B------:R-:W3:Y:S01]  /*b8d0*/  LDL.LU R16, [R1+0x18] ;  /* 0x0000180001107983 */ /* 0x000ee20000300800 */
[----:B------:R-:W-:Y:S02]  /*b8e0*/  IMAD R26, R26, UR7, RZ ;  /* 0x000000071a1a7c24 */ /* 0x000fe4000f8e02ff */
[----:B------:R-:W-:Y:S01]  /*b8f0*/  IMAD R23, R23, UR7, RZ ;  /* 0x0000000717177c24 */ /* 0x000fe2000f8e02ff */
[----:B------:R0:W-:Y:S01]  /*b900*/  STL [R1+0xe8], R4 ;  /* 0x0000e80401007387 */ /* 0x0001e20000100800 */
[----:B------:R-:W-:-:S04]  /*b910*/  IMAD.WIDE R14, R18, 0x2, R12 ;  /* 0x00000002120e7825 */ /* 0x000fc800078e020c */
[----:B-1----:R-:W-:Y:S01]  /*b920*/  IMAD R5, R7, UR7, RZ ;  /* 0x0000000707057c24 */ /* 0x002fe2000f8e02ff */
[----:B------:R-:W-:Y:S04]  /*b930*/  STL [R1+0xe4], R26 ;  /* 0x0000e41a01007387 */ /* 0x000fe80000100800 */
[----:B------:R-:W-:Y:S01]  /*b940*/  STL [R1+0xe0], R23 ;  /* 0x0000e01701007387 */ /* 0x000fe20000100800 */
[----:B0-----:R-:W-:-:S03]  /*b950*/  IMAD R4, R0, UR7, RZ ;  /* 0x0000000700047c24 */ /* 0x001fc6000f8e02ff */
[----:B------:R-:W-:Y:S04]  /*b960*/  STL [R1+0xdc], R5 ;  /* 0x0000dc0501007387 */ /* 0x000fe80000100800 */
[----:B------:R0:W-:Y:S04]  /*b970*/  STL.64 [R1+0xd0], R14 ;  /* 0x0000d00e01007387 */ /* 0x0001e80000100a00 */
[----:B------:R-:W-:Y:S04]  /*b980*/  STL [R1+0xd8], R4 ;  /* 0x0000d80401007387 */ /* 0x000fe80000100800 */
[----:B------:R-:W-:Y:S01]  /*b990*/  STL [R1+0x1184], R4 ;  /* 0x0011840401007387 */ /* 0x000fe20000100800 */
[----:B0-----:R-:W-:-:S05]  /*b9a0*/  IMAD.WIDE R14, R20, 0x2, R12 ;  /* 0x00000002140e7825 */ /* 0x001fca00078e020c */
[----:B------:R2:W-:Y:S04]  /*b9b0*/  STL.64 [R1+0xc8], R14 ;  /* 0x0000c80e01007387 */ /* 0x0005e80000100a00 */
[----:B------:R3:W-:Y:S01]  /*b9c0*/  STL [R1+0x1188], R5 ;  /* 0x0011880501007387 */ /* 0x0007e20000100800 */
[----:B----4-:R-:W-:Y:S02]  /*b9d0*/  IMAD R0, R3, UR7, RZ ;  /* 0x0000000703007c24 */ /* 0x010fe4000f8e02ff */
[----:B--2---:R-:W-:-:S04]  /*b9e0*/  IMAD.WIDE R14, R11, 0x2, R12 ;  /* 0x000000020b0e7825 */ /* 0x004fc800078e020c */
[----:B---3--:R-:W-:-:S05]  /*b9f0*/  IMAD.WIDE R4, R16, 0x2, R12 ;  /* 0x0000000210047825 */ /* 0x008fca00078e020c */
[----:B------:R0:W-:Y:S04]  /*ba00*/  STL.64 [R1+0xc0], R4 ;  /* 0x0000c00401007387 */ /* 0x0001e80000100a00 */
[----:B------:R-:W-:Y:S04]  /*ba10*/  STL.64 [R1+0x1190], R10 ;  /* 0x0011900a01007387 */ /* 0x000fe80000100a00 */
[----:B------:R1:W-:Y:S01]  /*ba20*/  STL.64 [R1+0xb8], R14 ;  /* 0x0000b80e01007387 */ /* 0x0003e20000100a00 */
[----:B0-----:R-:W-:-:S05]  /*ba30*/  IMAD.WIDE R4, R10, 0x2, R12 ;  /* 0x000000020a047825 */ /* 0x001fca00078e020c */
[----:B------:R0:W-:Y:S01]  /*ba40*/  STL.64 [R1+0xb0], R4 ;  /* 0x0000b00401007387 */ /* 0x0001e20000100a00 */
[----:B-1----:R-:W-:-:S03]  /*ba50*/  IMAD.WIDE R14, R6, 0x2, R12 ;  /* 0x00000002060e7825 */ /* 0x002fc600078e020c */
[----:B------:R-:W2:Y:S04]  /*ba60*/  LDL R10, [R1+0x184] ;  /* 0x00018400010a7983 */ /* 0x000ea80000100800 */
[----:B------:R1:W-:Y:S01]  /*ba70*/  STL.64 [R1+0xa8], R14 ;  /* 0x0000a80e01007387 */ /* 0x0003e20000100a00 */
[----:B0-----:R-:W-:-:S03]  /*ba80*/  IMAD.WIDE R4, R28, 0x2, R12 ;  /* 0x000000021c047825 */ /* 0x001fc600078e020c */
[----:B------:R-:W3:Y:S04]  /*ba90*/  LDL R11, [R1+0x180] ;  /* 0x00018000010b7983 */ /* 0x000ee80000100800 */
[----:B------:R0:W-:Y:S01]  /*baa0*/  STL.64 [R1+0xa0], R4 ;  /* 0x0000a00401007387 */ /* 0x0001e20000100a00 */
[----:B-1----:R-:W-:-:S03]  /*bab0*/  IMAD.WIDE R14, R29, 0x2, R12 ;  /* 0x000000021d0e7825 */ /* 0x002fc600078e020c */
[----:B------:R-:W4:Y:S04]  /*bac0*/  LDL R3, [R1+0x250] ;  /* 0x0002500001037983 */ /* 0x000f280000100800 */
[----:B------:R-:W2:Y:S04]  /*bad0*/  LDL R7, [R1+0x254] ;  /* 0x0002540001077983 */ /* 0x000ea80000100800 */
[----:B0-----:R-:W2:Y:S04]  /*bae0*/  LDL R5, [R1+0x238] ;  /* 0x0002380001057983 */ /* 0x001ea80000100800 */
[----:B------:R-:W2:Y:S04]  /*baf0*/  LDL R4, [R1+0x23c] ;  /* 0x00023c0001047983 */ /* 0x000ea80000100800 */
[----:B------:R0:W-:Y:S04]  /*bb00*/  STL.64 [R1+0x1198], R28 ;  /* 0x0011981c01007387 */ /* 0x0001e80000100a00 */
[----:B0-----:R-:W2:Y:S04]  /*bb10*/  LDL R28, [R1+0x220] ;  /* 0x00022000011c7983 */ /* 0x001ea80000100800 */
[----:B------:R0:W-:Y:S04]  /*bb20*/  STL.64 [R1+0x98], R14 ;  /* 0x0000980e01007387 */ /* 0x0001e80000100a00 */
[----:B------:R-:W2:Y:S04]  /*bb30*/  LDL R29, [R1+0x224] ;  /* 0x00022400011d7983 */ /* 0x000ea80000100800 */
[----:B------:R1:W-:Y:S01]  /*bb40*/  STL.64 [R1+0x11a0], R26 ;  /* 0x0011a01a01007387 */ /* 0x0003e20000100a00 */
[----:B0-----:R-:W-:-:S03]  /*bb50*/  IMAD.WIDE R14, R27, 0x2, R12 ;  /* 0x000000021b0e7825 */ /* 0x001fc600078e020c */
[----:B-1----:R-:W2:Y:S04]  /*bb60*/  LDL R27, [R1+0x214] ;  /* 0x00021400011b7983 */ /* 0x002ea80000100800 */
[----:B------:R0:W-:Y:S02]  /*bb70*/  STL.64 [R1+0x90], R14 ;  /* 0x0000900e01007387 */ /* 0x0001e40000100a00 */
[----:B0-----:R-:W-:-:S05]  /*bb80*/  IMAD.WIDE R14, R2, 0x2, R12 ;  /* 0x00000002020e7825 */ /* 0x001fca00078e020c */
[----:B------:R0:W-:Y:S02]  /*bb90*/  STL.64 [R1+0x88], R14 ;  /* 0x0000880e01007387 */ /* 0x0001e40000100a00 */
[----:B0-----:R-:W-:-:S05]  /*bba0*/  IMAD.WIDE R14, R8, 0x2, R12 ;  /* 0x00000002080e7825 */ /* 0x001fca00078e020c */
[----:B------:R0:W-:Y:S02]  /*bbb0*/  STL.64 [R1+0x80], R14 ;  /* 0x0000800e01007387 */ /* 0x0001e40000100a00 */
[----:B0-----:R-:W-:-:S05]  /*bbc0*/  IMAD.WIDE R14, R9, 0x2, R12 ;  /* 0x00000002090e7825 */ /* 0x001fca00078e020c */
[----:B------:R0:W-:Y:S04]  /*bbd0*/  STL.64 [R1+0x78], R14 ;  /* 0x0000780e01007387 */ /* 0x0001e80000100a00 */
[----:B0-----:R-:W2:Y:S04]  /*bbe0*/  LDL.LU.64 R14, [R1+0x1240] ;  /* 0x00124000010e7983 */ /* 0x001ea80000300a00 */
[----:B------:R0:W-:Y:S02]  /*bbf0*/  STL.64 [R1+0x11a8], R8 ;  /* 0x0011a80801007387 */ /* 0x0001e40000100a00 */
[----:B0-----:R-:W-:-:S05]  /*bc00*/  IMAD.WIDE R8, R24, 0x2, R12 ;  /* 0x0000000218087825 */ /* 0x001fca00078e020c */
[----:B------:R2:W-:Y:S02]  /*bc10*/  STL.64 [R1+0x70], R8 ;  /* 0x0000700801007387 */ /* 0x0005e40000100a00 */
[----:B--2---:R-:W-:-:S05]  /*bc20*/  IMAD.WIDE R8, R15, 0x2, R12 ;  /* 0x000000020f087825 */ /* 0x004fca00078e020c */
[----:B------:R0:W-:Y:S04]  /*bc30*/  STL.64 [R1+0x68], R8 ;  /* 0x0000680801007387 */ /* 0x0001e80000100a00 */
[----:B------:R1:W-:Y:S01]  /*bc40*/  STL.64 [R1+0x11b0], R14 ;  /* 0x0011b00e01007387 */ /* 0x0003e20000100a00 */
[----:B0-----:R-:W-:-:S05]  /*bc50*/  IMAD.WIDE R8, R14, 0x2, R12 ;  /* 0x000000020e087825 */ /* 0x001fca00078e020c */
[----:B------:R0:W-:Y:S01]  /*bc60*/  STL.64 [R1+0x60], R8 ;  /* 0x0000600801007387 */ /* 0x0001e20000100a00 */
[----:B-1----:R-:W-:-:S03]  /*bc70*/  IMAD.WIDE R14, R19, 0x2, R12 ;  /* 0x00000002130e7825 */ /* 0x002fc600078e020c */
[----:B------:R-:W-:Y:S01]  /*bc80*/  STL.64 [R1+0x11b8], R16 ;  /* 0x0011b81001007387 */ /* 0x000fe20000100a00 */
[----:B0-----:R-:W-:-:S05]  /*bc90*/  IMAD.WIDE R8, R17, 0x2, R12 ;  /* 0x0000000211087825 */ /* 0x001fca00078e020c */
[----:B------:R0:W-:Y:S04]  /*bca0*/  STL.64 [R1+0x58], R8 ;  /* 0x0000580801007387 */ /* 0x0001e80000100a00 */
[----:B------:R-:W-:Y:S04]  /*bcb0*/  STL.64 [R1+0x11c0], R18 ;  /* 0x0011c01201007387 */ /* 0x000fe80000100a00 */
[----:B------:R1:W-:Y:S01]  /*bcc0*/  STL.64 [R1+0x50], R14 ;  /* 0x0000500e01007387 */ /* 0x0003e20000100a00 */
[----:B0-----:R-:W-:-:S03]  /*bcd0*/  IMAD.WIDE R8, R21, 0x2, R12 ;  /* 0x0000000215087825 */ /* 0x001fc600078e020c */
[----:B------:R-:W-:Y:S04]  /*bce0*/  STL.64 [R1+0x11c8], R20 ;  /* 0x0011c81401007387 */ /* 0x000fe80000100a00 */
[----:B------:R0:W-:Y:S01]  /*bcf0*/  STL.64 [R1+0x48], R8 ;  /* 0x0000480801007387 */ /* 0x0001e20000100a00 */
[----:B-1----:R-:W-:-:S03]  /*bd00*/  IMAD.WIDE R14, R22, 0x2, R12 ;  /* 0x00000002160e7825 */ /* 0x002fc600078e020c */
[----:B------:R-:W-:Y:S04]  /*bd10*/  STL.64 [R1+0x11d0], R22 ;  /* 0x0011d01601007387 */ /* 0x000fe80000100a00 */
[----:B------:R1:W-:Y:S01]  /*bd20*/  STL.64 [R1+0x40], R14 ;  /* 0x0000400e01007387 */ /* 0x0003e20000100a00 */
[----:B0-----:R-:W-:-:S03]  /*bd30*/  IMAD.WIDE R8, R25, 0x2, R12 ;  /* 0x0000000219087825 */ /* 0x001fc600078e020c */
[----:B------:R-:W-:Y:S01]  /*bd40*/  STL.64 [R1+0x11d8], R24 ;  /* 0x0011d81801007387 */ /* 0x000fe20000100a00 */
[----:B------:R-:W-:-:S03]  /*bd50*/  IMAD.WIDE R16, R27, 0x2, R12 ;  /* 0x000000021b107825 */ /* 0x000fc600078e020c */
[----:B------:R0:W-:Y:S01]  /*bd60*/  STL.64 [R1+0x38], R8 ;  /* 0x0000380801007387 */ /* 0x0001e20000100a00 */
[----:B-1----:R-:W-:-:S03]  /*bd70*/  IMAD.WIDE R14, R29, 0x2, R12 ;  /* 0x000000021d0e7825 */ /* 0x002fc600078e020c */
[----:B------:R1:W-:Y:S01]  /*bd80*/  STL.64 [R1+0x128], R16 ;  /* 0x0001281001007387 */ /* 0x0003e20000100a00 */
[----:B0-----:R-:W-:-:S04]  /*bd90*/  IMAD.WIDE R8, R28, 0x2, R12 ;  /* 0x000000021c087825 */ /* 0x001fc800078e020c */
[--C-:B-1----:R-:W-:Y:S01]  /*bda0*/  IMAD.WIDE R16, R10, 0x2, R12.reuse ;  /* 0x000000020a107825 */ /* 0x102fe200078e020c */
[----:B------:R3:W-:Y:S04]  /*bdb0*/  STL.64 [R1+0x138], R8 ;  /* 0x0001380801007387 */ /* 0x0007e80000100a00 */
[----:B------:R0:W-:Y:S04]  /*bdc0*/  STL.64 [R1+0x150], R14 ;  /* 0x0001500e01007387 */ /* 0x0001e80000100a00 */
[----:B------:R-:W-:Y:S01]  /*bdd0*/  STL.64 [R1+0x160], R16 ;  /* 0x0001601001007387 */ /* 0x000fe20000100a00 */
[----:B---3--:R-:W-:-:S04]  /*bde0*/  IMAD.WIDE R8, R11, 0x2, R12 ;  /* 0x000000020b087825 */ /* 0x008fc800078e020c */
[--C-:B0-----:R-:W-:Y:S01]  /*bdf0*/  IMAD.WIDE R14, R5, 0x2, R12.reuse ;  /* 0x00000002050e7825 */ /* 0x101fe200078e020c */
[----:B------:R4:W-:Y:S03]  /*be00*/  STL.64 [R1+0x178], R8 ;  /* 0x0001780801007387 */ /* 0x0009e60000100a00 */
[--C-:B------:R-:W-:Y:S01]  /*be10*/  IMAD.WIDE R10, R4, 0x2, R12.reuse ;  /* 0x00000002040a7825 */ /* 0x100fe200078e020c */
[----:B------:R-:W-:Y:S04]  /*be20*/  STL.64 [R1+0x190], R14 ;  /* 0x0001900e01007387 */ /* 0x000fe80000100a00 */
[----:B------:R-:W-:Y:S01]  /*be30*/  STL.64 [R1+0x1a0], R10 ;  /* 0x0001a00a01007387 */ /* 0x000fe20000100a00 */
[----:B----4-:R-:W-:-:S03]  /*be40*/  IMAD.WIDE R8, R3, 0x2, R12 ;  /* 0x0000000203087825 */ /* 0x010fc600078e020c */
[----:B------:R-:W2:Y:S04]  /*be50*/  LDL R24, [R1+0x29c] ;  /* 0x00029c0001187983 */ /* 0x000ea80000100800 */
[----:B------:R-:W-:Y:S04]  /*be60*/  STL.64 [R1+0x1b8], R8 ;  /* 0x0001b80801007387 */ /* 0x000fe80000100a00 */
[----:B------:R-:W3:Y:S01]  /*be70*/  LDL R25, [R1+0x2a8] ;  /* 0x0002a80001197983 */ /* 0x000ee20000100800 */
[----:B------:R-:W-:-:S05]  /*be80*/  IMAD.WIDE R4, R7, 0x2, R12 ;  /* 0x0000000207047825 */ /* 0x000fca00078e020c */
[----:B------:R-:W-:Y:S04]  /*be90*/  STL.64 [R1+0x1c8], R4 ;  /* 0x0001c80401007387 */ /* 0x000fe80000100a00 */
[----:B---3--:R0:W-:Y:S04]  /*bea0*/  STL [R1+0x1220], R25 ;  /* 0x0012201901007387 */ /* 0x0081e80000100800 */
[----:B0-----:R-:W3:Y:S04]  /*beb0*/  LDL R25, [R1+0x298] ;  /* 0x0002980001197983 */ /* 0x001ee80000100800 */
[----:B--2---:R0:W-:Y:S04]  /*bec0*/  STL [R1+0x1224], R24 ;  /* 0x0012241801007387 */ /* 0x0041e80000100800 */
[----:B0-----:R-:W2:Y:S04]  /*bed0*/  LDL R24, [R1+0x28c] ;  /* 0x00028c0001187983 */ /* 0x001ea80000100800 */
        /* <DEDUP_REMOVED lines=11> */
[----:B------:R-:W2:Y:S04]  /*bf90*/  LDL R22, [R1+0x2ac] ;  /* 0x0002ac0001167983 */ /* 0x000ea80000100800 */
[----:B------:R-:W4:Y:S04]  /*bfa0*/  LDL R23, [R1+0x2b8] ;  /* 0x0002b80001177983 */ /* 0x000f280000100800 */
[----:B------:R-:W2:Y:S04]  /*bfb0*/  LDL R20, [R1+0x2bc] ;  /* 0x0002bc0001147983 */ /* 0x000ea80000100800 */
        /* <DEDUP_REMOVED lines=18> */
[----:B------:R-:W2:Y:S01]  /*c0e0*/  LDL R7, [R1+0x3b0] ;  /* 0x0003b00001077983 */ /* 0x000ea20000100800 */
[----:B---3--:R-:W-:-:S05]  /*c0f0*/  IMAD.WIDE R24, R25, 0x2, R12 ;  /* 0x0000000219187825 */ /* 0x008fca00078e020c */
[----:B------:R0:W-:Y:S04]  /*c100*/  STL.64 [R1+0x1e0], R24 ;  /* 0x0001e01801007387 */ /* 0x0001e80000100a00 */
[----:B0-----:R-:W3:Y:S02]  /*c110*/  LDL.LU R24, [R1+0x123c] ;  /* 0x00123c0001187983 */ /* 0x001ee40000300800 */
        /* <DEDUP_REMOVED lines=22> */
[----:B------:R2:W-:Y:S02]  /*c280*/  STL.64 [R1+0x280], R24 ;  /* 0x0002801801007387 */ /* 0x0005e40000100a00 */
[----:B--2---:R-:W-:-:S04]  /*c290*/  IMAD.WIDE R24, R22, 0x2, R12 ;  /* 0x0000000216187825 */ /* 0x004fc800078e020c */
[--C-:B----4-:R-:W-:Y:S01]  /*c2a0*/  IMAD.WIDE R22, R23, 0x2, R12.reuse ;  /* 0x0000000217167825 */ /* 0x110fe200078e020c */
[----:B------:R0:W-:Y:S04]  /*c2b0*/  STL.64 [R1+0x290], R24 ;  /* 0x0002901801007387 */ /* 0x0001e80000100a00 */
[----:B------:R1:W-:Y:S01]  /*c2c0*/  STL.64 [R1+0x2a0], R22 ;  /* 0x0002a01601007387 */ /* 0x0003e20000100a00 */
[----:B0-----:R-:W-:-:S04]  /*c2d0*/  IMAD.WIDE R24, R20, 0x2, R12 ;  /* 0x0000000214187825 */ /* 0x001fc800078e020c */
[--C-:B------:R-:W-:Y:S01]  /*c2e0*/  IMAD.WIDE R20, R21, 0x2, R12.reuse ;  /* 0x0000000215147825 */ /* 0x100fe200078e020c */
[----:B------:R-:W-:Y:S03]  /*c2f0*/  STL.64 [R1+0x2b0], R24 ;  /* 0x0002b01801007387 */ /* 0x000fe60000100a00 */
[--C-:B-1----:R-:W-:Y:S01]  /*c300*/  IMAD.WIDE R22, R18, 0x2, R12.reuse ;  /* 0x0000000212167825 */ /* 0x102fe200078e020c */
[----:B------:R0:W-:Y:S03]  /*c310*/  STL.64 [R1+0x2c8], R20 ;  /* 0x0002c81401007387 */ /* 0x0001e60000100a00 */
[--C-:B------:R-:W-:Y:S01]  /*c320*/  IMAD.WIDE R18, R19, 0x2, R12.reuse ;  /* 0x0000000213127825 */ /* 0x100fe200078e020c */
[----:B------:R-:W-:Y:S04]  /*c330*/  STL.64 [R1+0x2e0], R22 ;  /* 0x0002e01601007387 */ /* 0x000fe80000100a00 */
        /* <DEDUP_REMOVED lines=11> */
[----:B------:R0:W-:Y:S03]  /*c3f0*/  STL.64 [R1+0x368], R16 ;  /* 0x0003681001007387 */ /* 0x0001e60000100a00 */
[--C-:B-1----:R-:W-:Y:S01]  /*c400*/  IMAD.WIDE R14, R26, 0x2, R12.reuse ;  /* 0x000000021a0e7825 */ /* 0x102fe200078e020c */
[----:B------:R1:W-:Y:S04]  /*c410*/  STL.64 [R1+0x380], R8 ;  /* 0x0003800801007387 */ /* 0x0003e80000100a00 */
[----:B------:R2:W-:Y:S01]  /*c420*/  STL.64 [R1+0x3a8], R14 ;  /* 0x0003a80e01007387 */ /* 0x0005e20000100a00 */
[----:B0-----:R-:W-:-:S04]  /*c430*/  IMAD.WIDE R16, R27, 0x2, R12 ;  /* 0x000000021b107825 */ /* 0x001fc800078e020c */
[--C-:B-1----:R-:W-:Y:S01]  /*c440*/  IMAD.WIDE R8, R28, 0x2, R12.reuse ;  /* 0x000000021c087825 */ /* 0x102fe200078e020c */
[----:B------:R0:W-:Y:S03]  /*c450*/  STL.64 [R1+0x3c0], R16 ;  /* 0x0003c01001007387 */ /* 0x0001e60000100a00 */
[--C-:B--2---:R-:W-:Y:S01]  /*c460*/  IMAD.WIDE R14, R29, 0x2, R12.reuse ;  /* 0x000000021d0e7825 */ /* 0x104fe200078e020c */
[----:B------:R1:W-:Y:S04]  /*c470*/  STL.64 [R1+0x3d8], R8 ;  /* 0x0003d80801007387 */ /* 0x0003e80000100a00 */
[----:B------:R2:W-:Y:S01]  /*c480*/  STL.64 [R1+0x3f0], R14 ;  /* 0x0003f00e01007387 */ /* 0x0005e20000100a00 */
[----:B0-----:R-:W-:-:S04]  /*c490*/  IMAD.WIDE R16, R10, 0x2, R12 ;  /* 0x000000020a107825 */ /* 0x001fc800078e020c */
[--C-:B-1----:R-:W-:Y:S01]  /*c4a0*/  IMAD.WIDE R8, R11, 0x2, R12.reuse ;  /* 0x000000020b087825 */ /* 0x102fe200078e020c */
[----:B------:R-:W-:Y:S03]  /*c4b0*/  STL.64 [R1+0x408], R16 ;  /* 0x0004081001007387 */ /* 0x000fe60000100a00 */
[--C-:B--2---:R-:W-:Y:S01]  /*c4c0*/  IMAD.WIDE R14, R5, 0x2, R12.reuse ;  /* 0x00000002050e7825 */ /* 0x104fe200078e020c */
[----:B------:R0:W-:Y:S03]  /*c4d0*/  STL.64 [R1+0x420], R8 ;  /* 0x0004200801007387 */ /* 0x0001e60000100a00 */
[--C-:B------:R-:W-:Y:S01]  /*c4e0*/  IMAD.WIDE R10, R4, 0x2, R12.reuse ;  /* 0x00000002040a7825 */ /* 0x100fe200078e020c */
[----:B------:R-:W-:Y:S04]  /*c4f0*/  STL.64 [R1+0x438], R14 ;  /* 0x0004380e01007387 */ /* 0x000fe80000100a00 */
[----:B------:R-:W-:Y:S01]  /*c500*/  STL.64 [R1+0x448], R10 ;  /* 0x0004480a01007387 */ /* 0x000fe20000100a00 */
[----:B0-----:R-:W-:-:S03]  /*c510*/  IMAD.WIDE R8, R3, 0x2, R12 ;  /* 0x0000000203087825 */ /* 0x001fc600078e020c */
        /* <DEDUP_REMOVED lines=180> */
[----:B0-----:R-:W2:Y:S04]  /*d060*/  LDL.LU.64 R24, [R1+0x11d8] ;  /* 0x0011d80001187983 */ /* 0x001ea80000300a00 */
[----:B------:R0:W-:Y:S02]  /*d070*/  STL.64 [R1+0x9e0], R22 ;  /* 0x0009e01601007387 */ /* 0x0001e40000100a00 */
[----:B0-----:R-:W-:-:S04]  /*d080*/  IMAD.WIDE R22, R20, 0x2, R12 ;  /* 0x0000000214167825 */ /* 0x001fc800078e020c */
[--C-:B------:R-:W-:Y:S01]  /*d090*/  IMAD.WIDE R20, R21, 0x2, R12.reuse ;  /* 0x0000000215147825 */ /* 0x100fe200078e020c */
[----:B------:R0:W-:Y:S04]  /*d0a0*/  STL.64 [R1+0x9f0], R22 ;  /* 0x0009f01601007387 */ /* 0x0001e80000100a00 */
[----:B0-----:R-:W3:Y:S04]  /*d0b0*/  LDL.LU.64 R22, [R1+0x11d0] ;  /* 0x0011d00001167983 */ /* 0x001ee80000300a00 */
[----:B------:R0:W-:Y:S02]  /*d0c0*/  STL.64 [R1+0xa00], R20 ;  /* 0x000a001401007387 */ /* 0x0001e40000100a00 */
[----:B0-----:R-:W-:-:S04]  /*d0d0*/  IMAD.WIDE R20, R18, 0x2, R12 ;  /* 0x0000000212147825 */ /* 0x001fc800078e020c */
[--C-:B------:R-:W-:Y:S01]  /*d0e0*/  IMAD.WIDE R18, R19, 0x2, R12.reuse ;  /* 0x0000000213127825 */ /* 0x100fe200078e020c */
[----:B------:R0:W-:Y:S04]  /*d0f0*/  STL.64 [R1+0xa10], R20 ;  /* 0x000a101401007387 */ /* 0x0001e80000100a00 */
[----:B0-----:R-:W4:Y:S04]  /*d100*/  LDL.LU.64 R20, [R1+0x11c8] ;  /* 0x0011c80001147983 */ /* 0x001f280000300a00 */
[----:B------:R0:W-:Y:S02]  /*d110*/  STL.64 [R1+0xa20], R18 ;  /* 0x000a201201007387 */ /* 0x0001e40000100a00 */
[----:B0-----:R-:W-:-:S04]  /*d120*/  IMAD.WIDE R18, R16, 0x2, R12 ;  /* 0x0000000210127825 */ /* 0x001fc800078e020c */
[--C-:B------:R-:W-:Y:S01]  /*d130*/  IMAD.WIDE R16, R17, 0x2, R12.reuse ;  /* 0x0000000211107825 */ /* 0x100fe200078e020c */
[----:B------:R0:W-:Y:S04]  /*d140*/  STL.64 [R1+0xa30], R18 ;  /* 0x000a301201007387 */ /* 0x0001e80000100a00 */
[----:B0-----:R-:W2:Y:S04]  /*d150*/  LDL.LU.64 R18, [R1+0x11c0] ;  /* 0x0011c00001127983 */ /* 0x001ea80000300a00 */
        /* <DEDUP_REMOVED lines=16> */
[----:B0-----:R-:W-:-:S05]  /*d260*/  IMAD.WIDE R26, R28, 0x2, R12 ;  /* 0x000000021c1a7825 */ /* 0x001fca00078e020c */
[----:B------:R0:W-:Y:S04]  /*d270*/  STL.64 [R1+0xab0], R26 ;  /* 0x000ab01a01007387 */ /* 0x0001e80000100a00 */
[----:B0-----:R-:W2:Y:S01]  /*d280*/  LDL.LU.64 R26, [R1+0x11a0] ;  /* 0x0011a000011a7983 */ /* 0x001ea20000300a00 */
[----:B------:R-:W-:-:S05]  /*d290*/  IMAD.WIDE R28, R29, 0x2, R12 ;  /* 0x000000021d1c7825 */ /* 0x000fca00078e020c */
        /* <DEDUP_REMOVED lines=9> */
[----:B0-----:R-:W4:Y:S04]  /*d330*/  LDL.LU.64 R10, [R1+0x1190] ;  /* 0x00119000010a7983 */ /* 0x001f280000300a00 */
[----:B------:R0:W-:Y:S02]  /*d340*/  STL.64 [R1+0xb00], R4 ;  /* 0x000b000401007387 */ /* 0x0001e40000100a00 */
[----:B0-----:R-:W-:-:S05]  /*d350*/  IMAD.WIDE R4, R3, 0x2, R12 ;  /* 0x0000000203047825 */ /* 0x001fca00078e020c */
[----:B------:R0:W-:Y:S02]  /*d360*/  STL.64 [R1+0xb10], R4 ;  /* 0x000b100401007387 */ /* 0x0001e40000100a00 */
[----:B0-----:R-:W-:-:S05]  /*d370*/  IMAD.WIDE R4, R7, 0x2, R12 ;  /* 0x0000000207047825 */ /* 0x001fca00078e020c */
[----:B------:R2:W-:Y:S02]  /*d380*/  STL.64 [R1+0xb20], R4 ;  /* 0x000b200401007387 */ /* 0x0005e40000100a00 */
[----:B--2---:R-:W-:-:S05]  /*d390*/  IMAD.WIDE R4, R26, 0x2, R12 ;  /* 0x000000021a047825 */ /* 0x004fca00078e020c */
[----:B------:R3:W-:Y:S02]  /*d3a0*/  STL.64 [R1+0xb30], R4 ;  /* 0x000b300401007387 */ /* 0x0007e40000100a00 */
[----:B---3--:R-:W-:-:S05]  /*d3b0*/  IMAD.WIDE R4, R23, 0x2, R12 ;  /* 0x0000000217047825 */ /* 0x008fca00078e020c */
[----:B------:R0:W-:Y:S04]  /*d3c0*/  STL.64 [R1+0xb40], R4 ;  /* 0x000b400401007387 */ /* 0x0001e80000100a00 */
[----:B0-----:R-:W2:Y:S02]  /*d3d0*/  LDL.LU R5, [R1+0x1188] ;  /* 0x0011880001057983 */ /* 0x001ea40000300800 */
[----:B--2---:R-:W-:-:S05]  /*d3e0*/  IMAD.WIDE R4, R5, 0x2, R12 ;  /* 0x0000000205047825 */ /* 0x004fca00078e020c */
[----:B------:R0:W-:Y:S04]  /*d3f0*/  STL.64 [R1+0xb50], R4 ;  /* 0x000b500401007387 */ /* 0x0001e80000100a00 */
[----:B0-----:R-:W2:Y:S02]  /*d400*/  LDL.LU R4, [R1+0x1184] ;  /* 0x0011840001047983 */ /* 0x001ea40000300800 */
[----:B--2---:R-:W-:-:S05]  /*d410*/  IMAD.WIDE R4, R4, 0x2, R12 ;  /* 0x0000000204047825 */ /* 0x004fca00078e020c */
[----:B------:R0:W-:Y:S04]  /*d420*/  STL.64 [R1+0xb60], R4 ;  /* 0x000b600401007387 */ /* 0x0001e80000100a00 */
[----:B0-----:R-:W2:Y:S02]  /*d430*/  LDL.LU R4, [R1+0x1180] ;  /* 0x0011800001047983 */ /* 0x001ea40000300800 */
[----:B--2---:R-:W-:-:S05]  /*d440*/  IMAD.WIDE R4, R4, 0x2, R12 ;  /* 0x0000000204047825 */ /* 0x004fca00078e020c */
[----:B------:R0:W-:Y:S04]  /*d450*/  STL.64 [R1+0xb80], R4 ;  /* 0x000b800401007387 */ /* 0x0001e80000100a00 */
[----:B0-----:R-:W2:Y:S01]  /*d460*/  LDL.LU.64 R4, [R1+0x1178] ;  /* 0x0011780001047983 */ /* 0x001ea20000300a00 */
[----:B------:R-:W-:-:S05]  /*d470*/  IMAD.WIDE R12, R0, 0x2, R12 ;  /* 0x00000002000c7825 */ /* 0x000fca00078e020c */
[----:B------:R2:W-:Y:S02]  /*d480*/  STL.64 [R1+0xb70], R12 ;  /* 0x000b700c01007387 */ /* 0x0005e40000100a00 */
[----:B--2---:R-:W-:-:S05]  /*d490*/  IMAD.WIDE R12, R18, 0x2, R4 ;  /* 0x00000002120c7825 */ /* 0x004fca00078e0204 */
[----:B------:R4:W-:Y:S02]  /*d4a0*/  STL.64 [R1+0x30], R12 ;  /* 0x0000300c01007387 */ /* 0x0009e40000100a00 */
[----:B----4-:R-:W-:-:S05]  /*d4b0*/  IMAD.WIDE R12, R20, 0x2, R4 ;  /* 0x00000002140c7825 */ /* 0x010fca00078e0204 */
[----:B------:R0:W-:Y:S02]  /*d4c0*/  STL.64 [R1+0x28], R12 ;  /* 0x0000280c01007387 */ /* 0x0001e40000100a00 */
[----:B0-----:R-:W-:-:S05]  /*d4d0*/  IMAD.WIDE R12, R16, 0x2, R4 ;  /* 0x00000002100c7825 */ /* 0x001fca00078e0204 */
[----:B------:R0:W-:Y:S02]  /*d4e0*/  STL.64 [R1+0x20], R12 ;  /* 0x0000200c01007387 */ /* 0x0001e40000100a00 */
[----:B0-----:R-:W-:-:S05]  /*d4f0*/  IMAD.WIDE R12, R11, 0x2, R4 ;  /* 0x000000020b0c7825 */ /* 0x001fca00078e0204 */
[----:B------:R0:W-:Y:S01]  /*d500*/  STL.64 [R1+0x18], R12 ;  /* 0x0000180c01007387 */ /* 0x0001e20000100a00 */
[----:B------:R-:W-:-:S04]  /*d510*/  IMAD.WIDE R26, R27, 0x2, R4 ;  /* 0x000000021b1a7825 */ /* 0x000fc800078e0204 */
[----:B0-----:R-:W-:-:S04]  /*d520*/  IMAD.WIDE R12, R10, 0x2, R4 ;  /* 0x000000020a0c7825 */ /* 0x001fc800078e0204 */
[----:B------:R-:W-:-:S04]  /*d530*/  IMAD.WIDE R10, R6, 0x2, R4 ;  /* 0x00000002060a7825 */ /* 0x000fc800078e0204 */
[--C-:B------:R-:W-:Y:S01]  /*d540*/  IMAD.WIDE R6, R28, 0x2, R4.reuse ;  /* 0x000000021c067825 */ /* 0x100fe200078e0204 */
[----:B------:R-:W-:Y:S03]  /*d550*/  STL.64 [R1+0x10], R12 ;  /* 0x0000100c01007387 */ /* 0x000fe60000100a00 */
[--C-:B------:R-:W-:Y:S01]  /*d560*/  IMAD.WIDE R28, R29, 0x2, R4.reuse ;  /* 0x000000021d1c7825 */ /* 0x100fe200078e0204 */
[----:B------:R0:W-:Y:S03]  /*d570*/  STL.64 [R1+0x8], R10 ;  /* 0x0000080a01007387 */ /* 0x0001e60000100a00 */
[--C-:B------:R-:W-:Y:S01]  /*d580*/  IMAD.WIDE R2, R2, 0x2, R4.reuse ;  /* 0x0000000202027825 */ /* 0x100fe200078e0204 */
[----:B------:R-:W-:Y:S04]  /*d590*/  STL.64 [R1+0x1128], R28 ;  /* 0x0011281c01007387 */ /* 0x000fe80000100a00 */
[----:B------:R1:W-:Y:S04]  /*d5a0*/  STL.64 [R1], R6 ;  /* 0x0000000601007387 */ /* 0x0003e80000100a00 */
[----:B------:R-:W-:Y:S01]  /*d5b0*/  STL.64 [R1+0x1130], R26 ;  /* 0x0011301a01007387 */ /* 0x000fe20000100a00 */
[----:B0-----:R-:W-:-:S03]  /*d5c0*/  IMAD.WIDE R10, R24, 0x2, R4 ;  /* 0x00000002180a7825 */ /* 0x001fc600078e0204 */
[----:B------:R-:W-:Y:S01]  /*d5d0*/  STL.64 [R1+0x1120], R2 ;  /* 0x0011200201007387 */ /* 0x000fe20000100a00 */
[----:B-1----:R-:W-:-:S04]  /*d5e0*/  IMAD.WIDE R6, R8, 0x2, R4 ;  /* 0x0000000208067825 */ /* 0x002fc800078e0204 */
[--C-:B------:R-:W-:Y:S01]  /*d5f0*/  IMAD.WIDE R8, R9, 0x2, R4.reuse ;  /* 0x0000000209087825 */ /* 0x100fe200078e0204 */
[----:B------:R0:W-:Y:S03]  /*d600*/  STL.64 [R1+0x1118], R6 ;  /* 0x0011180601007387 */ /* 0x0001e60000100a00 */
[--C-:B------:R-:W-:Y:S01]  /*d610*/  IMAD.WIDE R12, R15, 0x2, R4.reuse ;  /* 0x000000020f0c7825 */ /* 0x100fe200078e0204 */
[----:B0-----:R-:W2:Y:S04]  /*d620*/  LDL.LU R6, [R1+0x214] ;  /* 0x0002140001067983 */ /* 0x001ea80000300800 */
[----:B------:R0:W-:Y:S04]  /*d630*/  STL.64 [R1+0x1110], R8 ;  /* 0x0011100801007387 */ /* 0x0001e80000100a00 */
[----:B------:R-:W3:Y:S01]  /*d640*/  LDL.LU R7, [R1+0x184] ;  /* 0x0001840001077983 */ /* 0x000ee20000300800 */
[----:B------:R-:W-:-:S03]  /*d650*/  IMAD.WIDE R14, R14, 0x2, R4 ;  /* 0x000000020e0e7825 */ /* 0x000fc600078e0204 */
[----:B0-----:R-:W4:Y:S04]  /*d660*/  LDL.LU R9, [R1+0x180] ;  /* 0x0001800001097983 */ /* 0x001f280000300800 */
[----:B------:R-:W-:Y:S04]  /*d670*/  STL.64 [R1+0x1138], R10 ;  /* 0x0011380a01007387 */ /* 0x000fe80000100a00 */
[----:B------:R-:W3:Y:S04]  /*d680*/  LDL.LU R26, [R1+0x238] ;  /* 0x00023800011a7983 */ /* 0x000ee80000300800 */
[----:B------:R-:W3:Y:S04]  /*d690*/  LDL.LU R27, [R1+0x250] ;  /* 0x00025000011b7983 */ /* 0x000ee80000300800 */
[----:B------:R0:W-:Y:S04]  /*d6a0*/  STL.64 [R1+0x1140], R12 ;  /* 0x0011400c01007387 */ /* 0x0001e80000100a00 */
[----:B0-----:R-:W3:Y:S04]  /*d6b0*/  LDL.LU R12, [R1+0x224] ;  /* 0x00022400010c7983 */ /* 0x001ee80000300800 */
[----:B------:R-:W4:Y:S04]  /*d6c0*/  LDL.LU R13, [R1+0x23c] ;  /* 0x00023c00010d7983 */ /* 0x000f280000300800 */
[----:B------:R-:W4:Y:S04]  /*d6d0*/  LDL.LU R28, [R1+0x254] ;  /* 0x00025400011c7983 */ /* 0x000f280000300800 */
[----:B------:R-:W4:Y:S04]  /*d6e0*/  LDL.LU R10, [R1+0x260] ;  /* 0x00026000010a7983 */ /* 0x000f280000300800 */
[----:B------:R-:W4:Y:S04]  /*d6f0*/  LDL.LU R29, [R1+0x264] ;  /* 0x00026400011d7983 */ /* 0x000f280000300800 */
[----:B------:R0:W-:Y:S04]  /*d700*/  STL.64 [R1+0x1148], R14 ;  /* 0x0011480e01007387 */ /* 0x0001e80000100a00 */
[----:B0-----:R-:W4:Y:S04]  /*d710*/  LDL.LU R15, [R1+0x220] ;  /* 0x00022000010f7983 */ /* 0x001f280000300800 */
[----:B------:R-:W4:Y:S04]  /*d720*/  LDL.LU R11, [R1+0x278] ;  /* 0x00027800010b7983 */ /* 0x000f280000300800 */
[----:B------:R-:W4:Y:S04]  /*d730*/  LDL.LU R8, [R1+0x27c] ;  /* 0x00027c0001087983 */ /* 0x000f280000300800 */
[----:B------:R-:W4:Y:S01]  /*d740*/  LDL.LU R2, [R1+0x288] ;  /* 0x0002880001027983 */ /* 0x000f220000300800 */
[----:B------:R-:W-:-:S04]  /*d750*/  IMAD.WIDE R16, R17, 0x2, R4 ;  /* 0x0000000211107825 */ /* 0x000fc800078e0204 */
[--C-:B------:R-:W-:Y:S01]  /*d760*/  IMAD.WIDE R18, R19, 0x2, R4.reuse ;  /* 0x0000000213127825 */ /* 0x100fe200078e0204 */
[----:B------:R2:W-:Y:S03]  /*d770*/  STL.64 [R1+0x1150], R16 ;  /* 0x0011501001007387 */ /* 0x0005e60000100a00 */
[--C-:B------:R-:W-:Y:S01]  /*d780*/  IMAD.WIDE R20, R21, 0x2, R4.reuse ;  /* 0x0000000215147825 */ /* 0x100fe200078e0204 */
[----:B------:R-:W-:Y:S04]  /*d790*/  STL.64 [R1+0x1158], R18 ;  /* 0x0011581201007387 */ /* 0x000fe80000100a00 */
[----:B------:R-:W-:Y:S01]  /*d7a0*/  STL.64 [R1+0x1160], R20 ;  /* 0x0011601401007387 */ /* 0x000fe20000100a00 */
[----:B------:R-:W-:-:S03]  /*d7b0*/  IMAD.WIDE R22, R22, 0x2, R4 ;  /* 0x0000000216167825 */ /* 0x000fc600078e0204 */
[----:B------:R-:W4:Y:S01]  /*d7c0*/  LDL.LU R3, [R1+0x28c] ;  /* 0x00028c0001037983 */ /* 0x000f220000300800 */
[----:B------:R-:W-:-:S03]  /*d7d0*/  IMAD.WIDE R24, R25, 0x2, R4 ;  /* 0x0000000219187825 */ /* 0x000fc600078e0204 */
[----:B------:R-:W-:Y:S04]  /*d7e0*/  STL.64 [R1+0x1168], R22 ;  /* 0x0011681601007387 */ /* 0x000fe80000100a00 */
[----:B------:R-:W-:Y:S01]  /*d7f0*/  STL.64 [R1+0x1170], R24 ;  /* 0x0011701801007387 */ /* 0x000fe20000100a00 */
[----:B--2---:R-:W-:-:S03]  /*d800*/  IMAD.WIDE R16, R6, 0x2, R4 ;  /* 0x0000000206107825 */ /* 0x004fc600078e0204 */
[----:B------:R-:W2:Y:S04]  /*d810*/  LDL.LU R6, [R1+0x298] ;  /* 0x0002980001067983 */ /* 0x000ea80000300800 */
[----:B------:R3:W-:Y:S02]  /*d820*/  STL.64 [R1+0x130], R16 ;  /* 0x0001301001007387 */ /* 0x0007e40000100a00 */
[----:B---3--:R-:W-:-:S04]  /*d830*/  IMAD.WIDE R16, R12, 0x2, R4 ;  /* 0x000000020c107825 */ /* 0x008fc800078e0204 */
[----:B----4-:R-:W-:-:S04]  /*d840*/  IMAD.WIDE R18, R15, 0x2, R4 ;  /* 0x000000020f127825 */ /* 0x010fc800078e0204 */
[--C-:B------:R-:W-:Y:S01]  /*d850*/  IMAD.WIDE R14, R7, 0x2, R4.reuse ;  /* 0x00000002070e7825 */ /* 0x100fe200078e0204 */
[----:B------:R-:W-:Y:S04]  /*d860*/  STL.64 [R1+0x140], R18 ;  /* 0x0001401201007387 */ /* 0x000fe80000100a00 */
[----:B------:R-:W3:Y:S04]  /*d870*/  LDL.LU R7, [R1+0x29c] ;  /* 0x00029c0001077983 */ /* 0x000ee80000300800 */
[----:B------:R0:W-:Y:S04]  /*d880*/  STL.64 [R1+0x158], R16 ;  /* 0x0001581001007387 */ /* 0x0001e80000100a00 */
[----:B------:R1:W-:Y:S01]  /*d890*/  STL.64 [R1+0x168], R14 ;  /* 0x0001680e01007387 */ /* 0x0003e20000100a00 */
[----:B0-----:R-:W-:-:S03]  /*d8a0*/  IMAD.WIDE R16, R9, 0x2, R4 ;  /* 0x0000000209107825 */ /* 0x001fc600078e0204 */
[----:B------:R-:W4:Y:S01]  /*d8b0*/  LDL.LU R9, [R1+0x2a8] ;  /* 0x0002a80001097983 */ /* 0x000f220000300800 */
[----:B-1----:R-:W-:-:S03]  /*d8c0*/  IMAD.WIDE R14, R26, 0x2, R4 ;  /* 0x000000021a0e7825 */ /* 0x002fc600078e0204 */
[----:B------:R-:W-:Y:S04]  /*d8d0*/  STL.64 [R1+0x180], R16 ;  /* 0x0001801001007387 */ /* 0x000fe80000100a00 */
[----:B------:R-:W4:Y:S04]  /*d8e0*/  LDL.LU R26, [R1+0x2ac] ;  /* 0x0002ac00011a7983 */ /* 0x000f280000300800 */
[----:B------:R0:W-:Y:S02]  /*d8f0*/  STL.64 [R1+0x198], R14 ;  /* 0x0001980e01007387 */ /* 0x0001e40000100a00 */
[----:B0-----:R-:W-:-:S02]  /*d900*/  IMAD.WIDE R14, R27, 0x2, R4 ;  /* 0x000000021b0e7825 */ /* 0x001fc400078e0204 */
[----:B------:R-:W4:Y:S02]  /*d910*/  LDL.LU R27, [R1+0x2b8] ;  /* 0x0002b800011b7983 */ /* 0x000f240000300800 */
[----:B------:R-:W-:-:S05]  /*d920*/  IMAD.WIDE R12, R13, 0x2, R4 ;  /* 0x000000020d0c7825 */ /* 0x000fca00078e0204 */
[----:B------:R0:W-:Y:S04]  /*d930*/  STL.64 [R1+0x1a8], R12 ;  /* 0x0001a80c01007387 */ /* 0x0001e80000100a00 */
[----:B------:R-:W-:Y:S01]  /*d940*/  STL.64 [R1+0x1c0], R14 ;  /* 0x0001c00e01007387 */ /* 0x000fe20000100a00 */
[----:B0-----:R-:W-:-:S03]  /*d950*/  IMAD.WIDE R12, R28, 0x2, R4 ;  /* 0x000000021c0c7825 */ /* 0x001fc600078e0204 */
[----:B------:R-:W4:Y:S04]  /*d960*/  LDL.LU R28, [R1+0x2bc] ;  /* 0x0002bc00011c7983 */ /* 0x000f280000300800 */
[----:B------:R0:W-:Y:S02]  /*d970*/  STL.64 [R1+0x1d0], R12 ;  /* 0x0001d00c01007387 */ /* 0x0001e40000100a00 */
[--C-:B0-----:R-:W-:Y:S02]  /*d980*/  IMAD.WIDE R12, R29, 0x2, R4.reuse ;  /* 0x000000021d0c7825 */ /* 0x101fe400078e0204 */
[----:B------:R-:W4:Y:S02]  /*d990*/  LDL.LU R29, [R1+0x2c0] ;  /* 0x0002c000011d7983 */ /* 0x000f240000300800 */
[----:B------:R-:W-:-:S04]  /*d9a0*/  IMAD.WIDE R14, R10, 0x2, R4 ;  /* 0x000000020a0e7825 */ /* 0x000fc800078e0204 */
[--C-:B------:R-:W-:Y:S01]  /*d9b0*/  IMAD.WIDE R10, R11, 0x2, R4.reuse ;  /* 0x000000020b0a7825 */ /* 0x100fe200078e0204 */
[----:B------:R-:W-:Y:S04]  /*d9c0*/  STL.64 [R1+0x1e8], R14 ;  /* 0x0001e80e01007387 */ /* 0x000fe80000100a00 */
[----:B------:R0:W-:Y:S02]  /*d9d0*/  STL.64 [R1+0x1f8], R12 ;  /* 0x0001f80c01007387 */ /* 0x0001e40000100a00 */
[--C-:B0-----:R-:W-:Y:S02]  /*d9e0*/  IMAD.WIDE R12, R8, 0x2, R4.reuse ;  /* 0x00000002080c7825 */ /* 0x101fe400078e0204 */
[----:B------:R-:W4:Y:S04]  /*d9f0*/  LDL.LU R8, [R1+0x2d0] ;  /* 0x0002d00001087983 */ /* 0x000f280000300800 */
[----:B------:R0:W-:Y:S04]  /*da00*/  STL.64 [R1+0x210], R10 ;  /* 0x0002100a01007387 */ /* 0x0001e80000100a00 */
[----:B------:R-:W-:Y:S04]  /*da10*/  STL.64 [R1+0x220], R12 ;  /* 0x0002200c01007387 */ /* 0x000fe80000100a00 */
[----:B------:R-:W4:Y:S01]  /*da20*/  LDL.LU R20, [R1+0x2d8] ;  /* 0x0002d80001147983 */ /* 0x000f220000300800 */
[----:B0-----:R-:W-:-:S03]  /*da30*/  IMAD.WIDE R10, R2, 0x2, R4 ;  /* 0x00000002020a7825 */ /* 0x001fc600078e0204 */
[----:B------:R-:W4:Y:S04]  /*da40*/  LDL.LU R21, [R1+0x2e8] ;  /* 0x0002e80001157983 */ /* 0x000f280000300800 */
[----:B------:R0:W-:Y:S04]  /*da50*/  STL.64 [R1+0x238], R10 ;  /* 0x0002380a01007387 */ /* 0x0001e80000100a00 */
[----:B------:R-:W4:Y:S04]  /*da60*/  LDL.LU R18, [R1+0x2f0] ;  /* 0x0002f00001127983 */ /* 0x000f280000300800 */
[----:B------:R-:W4:Y:S04]  /*da70*/  LDL.LU R19, [R1+0x300] ;  /* 0x0003000001137983 */ /* 0x000f280000300800 */
[----:B------:R-:W4:Y:S01]  /*da80*/  LDL.LU R16, [R1+0x308] ;  /* 0x0003080001107983 */ /* 0x000f220000300800 */
[----:B0-----:R-:W-:-:S03]  /*da90*/  IMAD.WIDE R10, R3, 0x2, R4 ;  /* 0x00000002030a7825 */ /* 0x001fc600078e0204 */
[----:B------:R-:W4:Y:S04]  /*daa0*/  LDL.LU R2, [R1+0x318] ;  /* 0x0003180001027983 */ /* 0x000f280000300800 */
[----:B------:R-:W4:Y:S04]  /*dab0*/  LDL.LU R17, [R1+0x320] ;  /* 0x0003200001117983 */ /* 0x000f280000300800 */
[----:B------:R-:W4:Y:S04]  /*dac0*/  LDL.LU R14, [R1+0x330] ;  /* 0x00033000010e7983 */ /* 0x000f280000300800 */
[----:B------:R2:W-:Y:S04]  /*dad0*/  STL.64 [R1+0x250], R10 ;  /* 0x0002500a01007387 */ /* 0x0005e80000100a00 */
[----:B------:R-:W4:Y:S04]  /*dae0*/  LDL.LU R3, [R1+0x340] ;  /* 0x0003400001037983 */ /* 0x000f280000300800 */
[----:B------:R-:W4:Y:S04]  /*daf0*/  LDL.LU R15, [R1+0x348] ;  /* 0x00034800010f7983 */ /* 0x000f280000300800 */
[----:B------:R-:W4:Y:S01]  /*db00*/  LDL.LU R12, [R1+0x358] ;  /* 0x00035800010c7983 */ /* 0x000f220000300800 */
[----:B--2---:R-:W-:-:S05]  /*db10*/  IMAD.WIDE R10, R6, 0x2, R4 ;  /* 0x00000002060a7825 */ /* 0x004fca00078e0204 */
[----:B------:R3:W-:Y:S04]  /*db20*/  STL.64 [R1+0x260], R10 ;  /* 0x0002600a01007387 */ /* 0x0007e80000100a00 */
[----:B------:R-:W2:Y:S01]  /*db30*/  LDL.LU R6, [R1+0x360] ;  /* 0x0003600001067983 */ /* 0x000ea20000300800 */
[----:B---3--:R-:W-:-:S03]  /*db40*/  IMAD.WIDE R10, R7, 0x2, R4 ;  /* 0x00000002070a7825 */ /* 0x008fc600078e0204 */
[----:B------:R-:W3:Y:S04]  /*db50*/  LDL.LU R7, [R1+0x370] ;  /* 0x0003700001077983 */ /* 0x000ee80000300800 */
[----:B------:R0:W-:Y:S01]  /*db60*/  STL.64 [R1+0x278], R10 ;  /* 0x0002780a01007387 */ /* 0x0001e20000100a00 */
[----:B----4-:R-:W-:-:S03]  /*db70*/  IMAD.WIDE R22, R9, 0x2, R4 ;  /* 0x0000000209167825 */ /* 0x010fc600078e0204 */
[----:B------:R-:W4:Y:S04]  /*db80*/  LDL.LU R9, [R1+0x378] ;  /* 0x0003780001097983 */ /* 0x000f280000300800 */
[----:B------:R-:W-:Y:S01]  /*db90*/  STL.64 [R1+0x288], R22 ;  /* 0x0002881601007387 */ /* 0x000fe20000100a00 */
[----:B0-----:R-:W-:-:S03]  /*dba0*/  IMAD.WIDE R10, R26, 0x2, R4 ;  /* 0x000000021a0a7825 */ /* 0x001fc600078e0204 */
[----:B------:R-:W4:Y:S04]  /*dbb0*/  LDL.LU R13, [R1+0x394] ;  /* 0x00039400010d7983 */ /* 0x000f280000300800 */
[----:B------:R-:W4:Y:S04]  /*dbc0*/  LDL.LU R26, [R1+0x3a0] ;  /* 0x0003a000011a7983 */ /* 0x000f280000300800 */
[----:B------:R0:W-:Y:S02]  /*dbd0*/  STL.64 [R1+0x298], R10 ;  /* 0x0002980a01007387 */ /* 0x0001e40000100a00 */
[----:B0-----:R-:W-:-:S02]  /*dbe0*/  IMAD.WIDE R10, R27, 0x2, R4 ;  /* 0x000000021b0a7825 */ /* 0x001fc400078e0204 */
[----:B------:R-:W4:Y:S04]  /*dbf0*/  LDL.LU R27, [R1+0x3b0] ;  /* 0x0003b000011b7983 */ /* 0x000f280000300800 */
[----:B------:R0:W-:Y:S01]  /*dc00*/  STL.64 [R1+0x2a8], R10 ;  /* 0x0002a80a01007387 */ /* 0x0001e20000100a00 */
[----:B------:R-:W-:-:S03]  /*dc10*/  IMAD.WIDE R22, R28, 0x2, R4 ;  /* 0x000000021c167825 */ /* 0x000fc600078e0204 */
[----:B0-----:R-:W4:Y:S04]  /*dc20*/  LDL.LU R10, [R1+0x3b8] ;  /* 0x0003b800010a7983 */ /* 0x001f280000300800 */
[----:B------:R-:W4:Y:S04]  /*dc30*/  LDL.LU R28, [R1+0x3c8] ;  /* 0x0003c800011c7983 */ /* 0x000f280000300800 */
[----:B------:R0:W-:Y:S04]  /*dc40*/  STL.64 [R1+0x2b8], R22 ;  /* 0x0002b81601007387 */ /* 0x0001e80000100a00 */
[----:B------:R-:W4:Y:S01]  /*dc50*/  LDL.LU R11, [R1+0x3d0] ;  /* 0x0003d000010b7983 */ /* 0x000f220000300800 */
[----:B0-----:R-:W-:-:S03]  /*dc60*/  IMAD.WIDE R22, R29, 0x2, R4 ;  /* 0x000000021d167825 */ /* 0x001fc600078e0204 */
[----:B------:R-:W4:Y:S04]  /*dc70*/  LDL.LU R29, [R1+0x3e0] ;  /* 0x0003e000011d7983 */ /* 0x000f280000300800 */
[----:B------:R0:W-:Y:S01]  /*dc80*/  STL.64 [R1+0x2c0], R22 ;  /* 0x0002c01601007387 */ /* 0x0001e20000100a00 */
[----:B------:R-:W-:-:S03]  /*dc90*/  IMAD.WIDE R24, R8, 0x2, R4 ;  /* 0x0000000208187825 */ /* 0x000fc600078e0204 */
[----:B------:R-:W4:Y:S04]  /*dca0*/  LDL.LU R8, [R1+0x3e8] ;  /* 0x0003e80001087983 */ /* 0x000f280000300800 */
[----:B------:R1:W-:Y:S01]  /*dcb0*/  STL.64 [R1+0x2d0], R24 ;  /* 0x0002d01801007387 */ /* 0x0003e20000100a00 */
[----:B0-----:R-:W-:-:S04]  /*dcc0*/  IMAD.WIDE R22, R20, 0x2, R4 ;  /* 0x0000000214167825 */ /* 0x001fc800078e0204 */
[--C-:B------:R-:W-:Y:S01]  /*dcd0*/  IMAD.WIDE R20, R21, 0x2, R4.reuse ;  /* 0x0000000215147825 */ /* 0x100fe200078e0204 */
[----:B------:R0:W-:Y:S04]  /*dce0*/  STL.64 [R1+0x2d8], R22 ;  /* 0x0002d81601007387 */ /* 0x0001e80000100a00 */
[----:B------:R0:W-:Y:S01]  /*dcf0*/  STL.64 [R1+0x2e8], R20 ;  /* 0x0002e81401007387 */ /* 0x0001e20000100a00 */
[----:B-1----:R-:W-:-:S04]  /*dd00*/  IMAD.WIDE R24, R18, 0x2, R4 ;  /* 0x0000000212187825 */ /* 0x002fc800078e0204 */
[--C-:B0-----:R-:W-:Y:S01]  /*dd10*/  IMAD.WIDE R22, R19, 0x2, R4.reuse ;  /* 0x0000000213167825 */ /* 0x101fe200078e0204 */
[----:B------:R-:W-:Y:S03]  /*dd20*/  STL.64 [R1+0x2f0], R24 ;  /* 0x0002f01801007387 */ /* 0x000fe60000100a00 */
[--C-:B------:R-:W-:Y:S01]  /*dd30*/  IMAD.WIDE R20, R16, 0x2, R4.reuse ;  /* 0x0000000210147825 */ /* 0x100fe200078e0204 */
[----:B------:R-:W-:Y:S03]  /*dd40*/  STL.64 [R1+0x300], R22 ;  /* 0x0003001601007387 */ /* 0x000fe60000100a00 */
[--C-:B------:R-:W-:Y:S02]  /*dd50*/  IMAD.WIDE R18, R2, 0x2, R4.reuse ;  /* 0x0000000202127825 */ /* 0x100fe400078e0204 */
[----:B------:R-:W4:Y:S04]  /*dd60*/  LDL.LU R2, [R1+0x3f8] ;  /* 0x0003f80001027983 */ /* 0x000f280000300800 */
[----:B------:R0:W-:Y:S04]  /*dd70*/  STL.64 [R1+0x308], R20 ;  /* 0x0003081401007387 */ /* 0x0001e80000100a00 */
[----:B------:R1:W-:Y:S01]  /*dd80*/  STL.64 [R1+0x318], R18 ;  /* 0x0003181201007387 */ /* 0x0003e20000100a00 */
[----:B0-----:R-:W-:-:S04]  /*dd90*/  IMAD.WIDE R20, R17, 0x2, R4 ;  /* 0x0000000211147825 */ /* 0x001fc800078e0204 */
[--C-:B-1----:R-:W-:Y:S01]  /*dda0*/  IMAD.WIDE R18, R14, 0x2, R4.reuse ;  /* 0x000000020e127825 */ /* 0x102fe200078e0204 */
        /* <DEDUP_REMOVED lines=8> */
[--C-:B--2---:R-:W-:Y:S02]  /*de30*/  IMAD.WIDE R14, R6, 0x2, R4.reuse ;  /* 0x00000002060e7825 */ /* 0x104fe400078e0204 */
[----:B------:R-:W2:Y:S04]  /*de40*/  LDL.LU R6, [R1+0x410] ;  /* 0x0004100001067983 */ /* 0x000ea80000300800 */
[----:B------:R3:W-:Y:S04]  /*de50*/  STL.64 [R1+0x358], R16 ;  /* 0x0003581001007387 */ /* 0x0007e80000100a00 */
[----:B------:R4:W-:Y:S01]  /*de60*/  STL.64 [R1+0x360], R14 ;  /* 0x0003600e01007387 */ /* 0x0009e20000100a00 */
[----:B---3--:R-:W-:-:S03]  /*de70*/  IMAD.WIDE R16, R7, 0x2, R4 ;  /* 0x0000000207107825 */ /* 0x008fc600078e0204 */
[----:B------:R-:W3:Y:S04]  /*de80*/  LDL.LU R7, [R1+0x418] ;  /* 0x0004180001077983 */ /* 0x000ee80000300800 */
[----:B------:R-:W-:Y:S01]  /*de90*/  STL.64 [R1+0x370], R16 ;  /* 0x0003701001007387 */ /* 0x000fe20000100a00 */
[----:B----4-:R-:W-:-:S03]  /*dea0*/  IMAD.WIDE R14, R9, 0x2, R4 ;  /* 0x00000002090e7825 */ /* 0x010fc600078e0204 */
[----:B------:R-:W4:Y:S04]  /*deb0*/  LDL.LU R9, [R1+0x428] ;  /* 0x0004280001097983 */ /* 0x000f280000300800 */
[----:B------:R0:W-:Y:S01]  /*dec0*/  STL.64 [R1+0x378], R14 ;  /* 0x0003780e01007387 */ /* 0x0001e20000100a00 */
[----:B------:R-:W-:-:S04]  /*ded0*/  IMAD.WIDE R12, R13, 0x2, R4 ;  /* 0x000000020d0c7825 */ /* 0x000fc800078e0204 */
[--C-:B0-----:R-:W-:Y:S02]  /*dee0*/  IMAD.WIDE R14, R26, 0x2, R4.reuse ;  /* 0x000000021a0e7825 */ /* 0x101fe400078e0204 */
[----:B------:R-:W4:Y:S04]  /*def0*/  LDL.LU R26, [R1+0x430] ;  /* 0x00043000011a7983 */ /* 0x000f280000300800 */
[----:B------:R0:W-:Y:S04]  /*df00*/  STL.64 [R1+0x398], R12 ;  /* 0x0003980c01007387 */ /* 0x0001e80000100a00 */
[----:B------:R1:W-:Y:S01]  /*df10*/  STL.64 [R1+0x3a0], R14 ;  /* 0x0003a00e01007387 */ /* 0x0003e20000100a00 */
[----:B0-----:R-:W-:-:S03]  /*df20*/  IMAD.WIDE R12, R27, 0x2, R4 ;  /* 0x000000021b0c7825 */ /* 0x001fc600078e0204 */
[----:B------:R-:W4:Y:S04]  /*df30*/  LDL.LU R27, [R1+0x440] ;  /* 0x00044000011b7983 */ /* 0x000f280000300800 */
[----:B------:R0:W-:Y:S01]  /*df40*/  STL.64 [R1+0x3b0], R12 ;  /* 0x0003b00c01007387 */ /* 0x0001e20000100a00 */
[----:B-1----:R-:W-:-:S04]  /*df50*/  IMAD.WIDE R14, R10, 0x2, R4 ;  /* 0x000000020a0e7825 */ /* 0x002fc800078e0204 */
[--C-:B0-----:R-:W-:Y:S02]  /*df60*/  IMAD.WIDE R12, R28, 0x2, R4.reuse ;  /* 0x000000021c0c7825 */ /* 0x101fe400078e0204 */
[----:B------:R-:W4:Y:S04]  /*df70*/  LDL.LU R28, [R1+0x450] ;  /* 0x00045000011c7983 */ /* 0x000f280000300800 */
[----:B------:R-:W-:Y:S04]  /*df80*/  STL.64 [R1+0x3b8], R14 ;  /* 0x0003b80e01007387 */ /* 0x000fe80000100a00 */
[----:B------:R0:W-:Y:S02]  /*df90*/  STL.64 [R1+0x3c8], R12 ;  /* 0x0003c80c01007387 */ /* 0x0001e40000100a00 */
[----:B0-----:R-:W-:-:S02]  /*dfa0*/  IMAD.WIDE R12, R29, 0x2, R4 ;  /* 0x000000021d0c7825 */ /* 0x001fc400078e0204 */
[----:B------:R-:W4:Y:S02]  /*dfb0*/  LDL.LU R29, [R1+0x458] ;  /* 0x00045800011d7983 */ /* 0x000f240000300800 */
[----:B------:R-:W-:-:S05]  /*dfc0*/  IMAD.WIDE R10, R11, 0x2, R4 ;  /* 0x000000020b0a7825 */ /* 0x000fca00078e0204 */
        /* <DEDUP_REMOVED lines=8> */
[----:B------:R-:W4:Y:S04]  /*e050*/  LDL.LU R16, [R1+0x4a0] ;  /* 0x0004a00001107983 */ /* 0x000f280000300800 */
[----:B0-----:R-:W4:Y:S04]  /*e060*/  LDL.LU R11, [R1+0x4a8] ;  /* 0x0004a800010b7983 */ /* 0x001f280000300800 */
[----:B------:R-:W4:Y:S04]  /*e070*/  LDL.LU R17, [R1+0x4b8] ;  /* 0x0004b80001117983 */ /* 0x000f280000300800 */
[----:B------:R-:W4:Y:S01]  /*e080*/  LDL.LU R14, [R1+0x4c0] ;  /* 0x0004c000010e7983 */ /* 0x000f220000300800 */
[----:B------:R-:W-:-:S05]  /*e090*/  IMAD.WIDE R12, R2, 0x2, R4 ;  /* 0x00000002020c7825 */ /* 0x000fca00078e0204 */
[----:B------:R0:W-:Y:S04]  /*e0a0*/  STL.64 [R1+0x3f8], R12 ;  /* 0x0003f80c01007387 */ /* 0x0001e80000100a00 */
[----:B------:R-:W4:Y:S04]  /*e0b0*/  LDL.LU R2, [R1+0x4c4] ;  /* 0x0004c40001027983 */ /* 0x000f280000300800 */
[----:B------:R-:W4:Y:S04]  /*e0c0*/  LDL.LU R15, [R1+0x4c8] ;  /* 0x0004c800010f7983 */ /* 0x000f280000300800 */
[----:B0-----:R-:W4:Y:S01]  /*e0d0*/  LDL.LU R12, [R1+0x4cc] ;  /* 0x0004cc00010c7983 */ /* 0x001f220000300800 */
[----:B------:R-:W-:-:S05]  /*e0e0*/  IMAD.WIDE R22, R3, 0x2, R4 ;  /* 0x0000000203167825 */ /* 0x000fca00078e0204 */
[----:B------:R2:W-:Y:S04]  /*e0f0*/  STL.64 [R1+0x400], R22 ;  /* 0x0004001601007387 */ /* 0x0005e80000100a00 */
[----:B------:R-:W4:Y:S01]  /*e100*/  LDL.LU R3, [R1+0x4d0] ;  /* 0x0004d00001037983 */ /* 0x000f220000300800 */
[----:B--2---:R-:W-:-:S03]  /*e110*/  IMAD.WIDE R22, R6, 0x2, R4 ;  /* 0x0000000206167825 */ /* 0x004fc600078e0204 */
[----:B------:R-:W2:Y:S04]  /*e120*/  LDL.LU R6, [R1+0x4d4] ;  /* 0x0004d40001067983 */ /* 0x000ea80000300800 */
[----:B------:R4:W-:Y:S01]  /*e130*/  STL.64 [R1+0x410], R22 ;  /* 0x0004101601007387 */ /* 0x0009e20000100a00 */
[----:B---3--:R-:W-:-:S03]  /*e140*/  IMAD.WIDE R24, R7, 0x2, R4 ;  /* 0x0000000207187825 */ /* 0x008fc600078e0204 */
[----:B------:R-:W3:Y:S04]  /*e150*/  LDL.LU R7, [R1+0x4d8] ;  /* 0x0004d80001077983 */ /* 0x000ee80000300800 */
[----:B------:R0:W-:Y:S04]  /*e160*/  STL.64 [R1+0x418], R24 ;  /* 0x0004181801007387 */ /* 0x0001e80000100a00 */
[----:B------:R-:W3:Y:S04]  /*e170*/  LDL.LU R13, [R1+0x26c] ;  /* 0x00026c00010d7983 */ /* 0x000ee80000300800 */
[----:B------:R-:W3:Y:S01]  /*e180*/  LDL.LU R8, [R1+0x268] ;  /* 0x0002680001087983 */ /* 0x000ee20000300800 */
[----:B----4-:R-:W-:-:S05]  /*e190*/  IMAD.WIDE R22, R9, 0x2, R4 ;  /* 0x0000000209167825 */ /* 0x010fca00078e0204 */
[----:B------:R1:W-:Y:S04]  /*e1a0*/  STL.64 [R1+0x428], R22 ;  /* 0x0004281601007387 */ /* 0x0003e80000100a00 */
[----:B------:R-:W4:Y:S01]  /*e1b0*/  LDL.LU R9, [R1+0x244] ;  /* 0x0002440001097983 */ /* 0x000f220000300800 */
[----:B0-----:R-:W-:-:S05]  /*e1c0*/  IMAD.WIDE R24, R26, 0x2, R4 ;  /* 0x000000021a187825 */ /* 0x001fca00078e0204 */
[----:B------:R-:W-:Y:S04]  /*e1d0*/  STL.64 [R1+0x430], R24 ;  /* 0x0004301801007387 */ /* 0x000fe80000100a00 */
[----:B------:R-:W4:Y:S04]  /*e1e0*/  LDL.LU R10, [R1+0x240] ;  /* 0x00024000010a7983 */ /* 0x000f280000300800 */
[----:B------:R-:W4:Y:S01]  /*e1f0*/  LDL.LU R26, [R1+0x22c] ;  /* 0x00022c00011a7983 */ /* 0x000f220000300800 */
[----:B-1----:R-:W-:-:S05]  /*e200*/  IMAD.WIDE R22, R27, 0x2, R4 ;  /* 0x000000021b167825 */ /* 0x002fca00078e0204 */
        /* <DEDUP_REMOVED lines=29> */
[--C-:B------:R-:W-:Y:S01]  /*e3e0*/  IMAD.WIDE R14, R12, 0x2, R4.reuse ;  /* 0x000000020c0e7825 */ /* 0x100fe200078e0204 */
[----:B------:R-:W-:Y:S03]  /*e3f0*/  STL.64 [R1+0x8c8], R18 ;  /* 0x0008c81201007387 */ /* 0x000fe60000100a00 */
[--C-:B-1----:R-:W-:Y:S02]  /*e400*/  IMAD.WIDE R16, R3, 0x2, R4.reuse ;  /* 0x0000000203107825 */ /* 0x102fe400078e0204 */
[----:B------:R-:W4:Y:S04]  /*e410*/  LDL.LU R3, [R1+0x1b4] ;  /* 0x0001b40001037983 */ /* 0x000f280000300800 */
[----:B------:R2:W-:Y:S04]  /*e420*/  STL.64 [R1+0x8d8], R14 ;  /* 0x0008d80e01007387 */ /* 0x0005e80000100a00 */
[----:B------:R3:W-:Y:S01]  /*e430*/  STL.64 [R1+0x8e8], R16 ;  /* 0x0008e81001007387 */ /* 0x0007e20000100a00 */
[----:B--2---:R-:W-:-:S03]  /*e440*/  IMAD.WIDE R14, R6, 0x2, R4 ;  /* 0x00000002060e7825 */ /* 0x004fc600078e0204 */
[----:B------:R-:W2:Y:S04]  /*e450*/  LDL.LU R6, [R1+0x1b0] ;  /* 0x0001b00001067983 */ /* 0x000ea80000300800 */
[----:B------:R0:W-:Y:S01]  /*e460*/  STL.64 [R1+0x8f8], R14 ;  /* 0x0008f80e01007387 */ /* 0x0001e20000100a00 */
[----:B---3--:R-:W-:-:S03]  /*e470*/  IMAD.WIDE R16, R7, 0x2, R4 ;  /* 0x0000000207107825 */ /* 0x008fc600078e0204 */
[----:B------:R-:W3:Y:S04]  /*e480*/  LDL.LU R7, [R1+0x18c] ;  /* 0x00018c0001077983 */ /* 0x000ee80000300800 */
[----:B------:R-:W-:Y:S01]  /*e490*/  STL.64 [R1+0x908], R16 ;  /* 0x0009081001007387 */ /* 0x000fe20000100a00 */
[----:B0-----:R-:W-:-:S04]  /*e4a0*/  IMAD.WIDE R14, R13, 0x2, R4 ;  /* 0x000000020d0e7825 */ /* 0x001fc800078e0204 */
[--C-:B------:R-:W-:Y:S02]  /*e4b0*/  IMAD.WIDE R12, R8, 0x2, R4.reuse ;  /* 0x00000002080c7825 */ /* 0x100fe400078e0204 */
[----:B------:R-:W3:Y:S04]  /*e4c0*/  LDL.LU R8, [R1+0x188] ;  /* 0x0001880001087983 */ /* 0x000ee80000300800 */
[----:B------:R4:W-:Y:S04]  /*e4d0*/  STL.64 [R1+0x918], R14 ;  /* 0x0009180e01007387 */ /* 0x0009e80000100a00 */
[----:B------:R0:W-:Y:S01]  /*e4e0*/  STL.64 [R1+0x268], R12 ;  /* 0x0002680c01007387 */ /* 0x0001e20000100a00 */
[----:B----4-:R-:W-:-:S03]  /*e4f0*/  IMAD.WIDE R14, R9, 0x2, R4 ;  /* 0x00000002090e7825 */ /* 0x010fc600078e0204 */
[----:B------:R-:W4:Y:S04]  /*e500*/  LDL.LU R9, [R1+0x174] ;  /* 0x0001740001097983 */ /* 0x000f280000300800 */
[----:B------:R1:W-:Y:S01]  /*e510*/  STL.64 [R1+0x938], R14 ;  /* 0x0009380e01007387 */ /* 0x0003e20000100a00 */
[----:B0-----:R-:W-:-:S04]  /*e520*/  IMAD.WIDE R12, R10, 0x2, R4 ;  /* 0x000000020a0c7825 */ /* 0x001fc800078e0204 */
[--C-:B-1----:R-:W-:Y:S02]  /*e530*/  IMAD.WIDE R14, R26, 0x2, R4.reuse ;  /* 0x000000021a0e7825 */ /* 0x102fe400078e0204 */
[----:B------:R-:W4:Y:S04]  /*e540*/  LDL.LU R26, [R1+0x170] ;  /* 0x00017000011a7983 */ /* 0x000f280000300800 */
[----:B------:R0:W-:Y:S04]  /*e550*/  STL.64 [R1+0x240], R12 ;  /* 0x0002400c01007387 */ /* 0x0001e80000100a00 */
[----:B------:R1:W-:Y:S01]  /*e560*/  STL.64 [R1+0x958], R14 ;  /* 0x0009580e01007387 */ /* 0x0003e20000100a00 */
[----:B0-----:R-:W-:-:S03]  /*e570*/  IMAD.WIDE R12, R27, 0x2, R4 ;  /* 0x000000021b0c7825 */ /* 0x001fc600078e0204 */
[----:B------:R-:W4:Y:S01]  /*e580*/  LDL.LU R27, [R1+0x14c] ;  /* 0x00014c00011b7983 */ /* 0x000f220000300800 */
[----:B-1----:R-:W-:-:S03]  /*e590*/  IMAD.WIDE R14, R28, 0x2, R4 ;  /* 0x000000021c0e7825 */ /* 0x002fc600078e0204 */
[----:B------:R0:W-:Y:S04]  /*e5a0*/  STL.64 [R1+0x228], R12 ;  /* 0x0002280c01007387 */ /* 0x0001e80000100a00 */
[----:B------:R1:W-:Y:S04]  /*e5b0*/  STL.64 [R1+0x978], R14 ;  /* 0x0009780e01007387 */ /* 0x0003e80000100a00 */
[----:B------:R-:W4:Y:S04]  /*e5c0*/  LDL.LU R20, [R1+0x148] ;  /* 0x0001480001147983 */ /* 0x000f280000300800 */
[----:B------:R-:W4:Y:S01]  /*e5d0*/  LDL.LU R21, [R1+0x124] ;  /* 0x0001240001157983 */ /* 0x000f220000300800 */
[----:B0-----:R-:W-:-:S05]  /*e5e0*/  IMAD.WIDE R12, R29, 0x2, R4 ;  /* 0x000000021d0c7825 */ /* 0x001fca00078e0204 */
[----:B------:R0:W-:Y:S04]  /*e5f0*/  STL.64 [R1+0x200], R12 ;  /* 0x0002000c01007387 */ /* 0x0001e80000100a00 */
[----:B------:R-:W4:Y:S04]  /*e600*/  LDL.LU R18, [R1+0x120] ;  /* 0x0001200001127983 */ /* 0x000f280000300800 */
[----:B------:R-:W4:Y:S04]  /*e610*/  LDL.LU R19, [R1+0x11c] ;  /* 0x00011c0001137983 */ /* 0x000f280000300800 */
[----:B------:R-:W4:Y:S04]  /*e620*/  LDL.LU R28, [R1+0x118] ;  /* 0x00011800011c7983 */ /* 0x000f280000300800 */
[----:B------:R-:W4:Y:S04]  /*e630*/  LDL.LU R29, [R1+0x114] ;  /* 0x00011400011d7983 */ /* 0x000f280000300800 */
[----:B------:R-:W4:Y:S04]  /*e640*/  LDL.LU R16, [R1+0x110] ;  /* 0x0001100001107983 */ /* 0x000f280000300800 */
[----:B------:R-:W4:Y:S01]  /*e650*/  LDL.LU R17, [R1+0x10c] ;  /* 0x00010c0001117983 */ /* 0x000f220000300800 */
[----:B------:R-:W-:-:S05]  /*e660*/  IMAD.WIDE R10, R11, 0x2, R4 ;  /* 0x000000020b0a7825 */ /* 0x000fca00078e0204 */
[----:B------:R0:W-:Y:S04]  /*e670*/  STL.64 [R1+0x998], R10 ;  /* 0x0009980a01007387 */ /* 0x0001e80000100a00 */
[----:B-1----:R-:W4:Y:S04]  /*e680*/  LDL.LU R14, [R1+0x108] ;  /* 0x00010800010e7983 */ /* 0x002f280000300800 */
[----:B------:R-:W4:Y:S04]  /*e690*/  LDL.LU R15, [R1+0x104] ;  /* 0x00010400010f7983 */ /* 0x000f280000300800 */
[----:B0-----:R-:W4:Y:S01]  /*e6a0*/  LDL.LU R12, [R1+0x100] ;  /* 0x00010000010c7983 */ /* 0x001f220000300800 */
[----:B------:R-:W-:-:S05]  /*e6b0*/  IMAD.WIDE R10, R2, 0x2, R4 ;  /* 0x00000002020a7825 */ /* 0x000fca00078e0204 */
[----:B------:R0:W-:Y:S04]  /*e6c0*/  STL.64 [R1+0x1d8], R10 ;  /* 0x0001d80a01007387 */ /* 0x0001e80000100a00 */
[----:B------:R-:W4:Y:S01]  /*e6d0*/  LDL.LU R2, [R1+0xfc] ;  /* 0x0000fc0001027983 */ /* 0x000f220000300800 */
[----:B0-----:R-:W-:-:S03]  /*e6e0*/  IMAD.WIDE R10, R3, 0x2, R4 ;  /* 0x00000002030a7825 */ /* 0x001fc600078e0204 */
[----:B------:R-:W4:Y:S04]  /*e6f0*/  LDL.LU R3, [R1+0xf8] ;  /* 0x0000f80001037983 */ /* 0x000f280000300800 */
[----:B------:R3:W-:Y:S04]  /*e700*/  STL.64 [R1+0x9b8], R10 ;  /* 0x0009b80a01007387 */ /* 0x0007e80000100a00 */
[----:B------:R-:W4:Y:S01]  /*e710*/  LDL.LU R13, [R1+0xf4] ;  /* 0x0000f400010d7983 */ /* 0x000f220000300800 */
[----:B--2---:R-:W-:-:S05]  /*e720*/  IMAD.WIDE R22, R6, 0x2, R4 ;  /* 0x0000000206167825 */ /* 0x004fca00078e0204 */
[----:B------:R-:W-:Y:S04]  /*e730*/  STL.64 [R1+0x1b0], R22 ;  /* 0x0001b01601007387 */ /* 0x000fe80000100a00 */
[----:B------:R-:W2:Y:S01]  /*e740*/  LDL.LU R6, [R1+0xf0] ;  /* 0x0000f00001067983 */ /* 0x000ea20000300800 */
[----:B---3--:R-:W-:-:S03]  /*e750*/  IMAD.WIDE R10, R7, 0x2, R4 ;  /* 0x00000002070a7825 */ /* 0x008fc600078e0204 */
[----:B------:R-:W3:Y:S04]  /*e760*/  LDL.LU R7, [R1+0xec] ;  /* 0x0000ec0001077983 */ /* 0x000ee80000300800 */
[----:B------:R0:W-:Y:S01]  /*e770*/  STL.64 [R1+0x9d8], R10 ;  /* 0x0009d80a01007387 */ /* 0x0001e20000100a00 */
[----:B------:R-:W-:-:S03]  /*e780*/  IMAD.WIDE R24, R8, 0x2, R4 ;  /* 0x0000000208187825 */ /* 0x000fc600078e0204 */
[----:B0-----:R-:W3:Y:S04]  /*e790*/  LDL.LU R10, [R1+0xe8] ;  /* 0x0000e800010a7983 */ /* 0x001ee80000300800 */
[----:B------:R-:W-:Y:S04]  /*e7a0*/  STL.64 [R1+0x188], R24 ;  /* 0x0001881801007387 */ /* 0x000fe80000100a00 */
[----:B------:R-:W3:Y:S01]  /*e7b0*/  LDL.LU R8, [R1+0xe4] ;  /* 0x0000e40001087983 */ /* 0x000ee20000300800 */
[----:B----4-:R-:W-:-:S03]  /*e7c0*/  IMAD.WIDE R22, R9, 0x2, R4 ;  /* 0x0000000209167825 */ /* 0x010fc600078e0204 */
        /* <DEDUP_REMOVED lines=19> */
[----:B------:R-:W4:Y:S04]  /*e900*/  LDL.LU.64 R28, [R1+0xd0] ;  /* 0x0000d000011c7983 */ /* 0x000f280000300a00 */
[----:B------:R0:W-:Y:S04]  /*e910*/  STL.64 [R1+0x118], R20 ;  /* 0x0001181401007387 */ /* 0x0001e80000100a00 */
[----:B------:R1:W-:Y:S01]  /*e920*/  STL.64 [R1+0xa78], R18 ;  /* 0x000a781201007387 */ /* 0x0003e20000100a00 */
[----:B0-----:R-:W-:-:S04]  /*e930*/  IMAD.WIDE R20, R16, 0x2, R4 ;  /* 0x0000000210147825 */ /* 0x001fc800078e0204 */
[--C-:B-1----:R-:W-:Y:S01]  /*e940*/  IMAD.WIDE R18, R17, 0x2, R4.reuse ;  /* 0x0000000211127825 */ /* 0x102fe200078e0204 */
[----:B------:R-:W-:Y:S04]  /*e950*/  STL.64 [R1+0x110], R20 ;  /* 0x0001101401007387 */ /* 0x000fe80000100a00 */
[----:B------:R-:W4:Y:S01]  /*e960*/  LDL.LU.64 R24, [R1+0x30] ;  /* 0x0000300001187983 */ /* 0x000f220000300a00 */
[----:B------:R-:W-:-:S03]  /*e970*/  IMAD.WIDE R16, R14, 0x2, R4 ;  /* 0x000000020e107825 */ /* 0x000fc600078e0204 */
        /* <DEDUP_REMOVED lines=9> */
[----:B0-----:R-:W-:-:S03]  /*ea10*/  IMAD.WIDE R16, R3, 0x2, R4 ;  /* 0x0000000203107825 */ /* 0x001fc600078e0204 */
[----:B------:R-:W4:Y:S01]  /*ea20*/  LDL.LU.64 R2, [R1+0xc0] ;  /* 0x0000c00001027983 */ /* 0x000f220000300a00 */
[----:B-1----:R-:W-:-:S03]  /*ea30*/  IMAD.WIDE R14, R13, 0x2, R4 ;  /* 0x000000020d0e7825 */ /* 0x002fc600078e0204 */
[----:B------:R-:W-:Y:S04]  /*ea40*/  STL.64 [R1+0xf8], R16 ;  /* 0x0000f81001007387 */ /* 0x000fe80000100a00 */
[----:B------:R-:W4:Y:S04]  /*ea50*/  LDL.LU.64 R20, [R1+0x20] ;  /* 0x0000200001147983 */ /* 0x000f280000300a00 */
[----:B------:R3:W-:Y:S01]  /*ea60*/  STL.64 [R1+0xaf8], R14 ;  /* 0x000af80e01007387 */ /* 0x0007e20000100a00 */
[----:B--2---:R-:W-:-:S04]  /*ea70*/  IMAD.WIDE R12, R6, 0x2, R4 ;  /* 0x00000002060c7825 */ /* 0x004fc800078e0204 */
[--C-:B---3--:R-:W-:Y:S02]  /*ea80*/  IMAD.WIDE R14, R7, 0x2, R4.reuse ;  /* 0x00000002070e7825 */ /* 0x108fe400078e0204 */
[----:B------:R-:W2:Y:S04]  /*ea90*/  LDL.LU.64 R6, [R1+0xb8] ;  /* 0x0000b80001067983 */ /* 0x000ea80000300a00 */
[----:B------:R0:W-:Y:S04]  /*eaa0*/  STL.64 [R1+0xf0], R12 ;  /* 0x0000f00c01007387 */ /* 0x0001e80000100a00 */
[----:B------:R1:W-:Y:S04]  /*eab0*/  STL.64 [R1+0xb18], R14 ;  /* 0x000b180e01007387 */ /* 0x0003e80000100a00 */
[----:B------:R-:W3:Y:S01]  /*eac0*/  LDL.LU.64 R18, [R1+0x18] ;  /* 0x0000180001127983 */ /* 0x000ee20000300a00 */
[----:B0-----:R-:W-:-:S05]  /*ead0*/  IMAD.WIDE R12, R10, 0x2, R4 ;  /* 0x000000020a0c7825 */ /* 0x001fca00078e0204 */
[----:B------:R4:W-:Y:S01]  /*eae0*/  STL.64 [R1+0xe8], R12 ;  /* 0x0000e80c01007387 */ /* 0x0009e20000100a00 */
[----:B-1----:R-:W-:-:S04]  /*eaf0*/  IMAD.WIDE R14, R8, 0x2, R4 ;  /* 0x00000002080e7825 */ /* 0x002fc800078e0204 */
[--C-:B----4-:R-:W-:Y:S02]  /*eb00*/  IMAD.WIDE R12, R9, 0x2, R4.reuse ;  /* 0x00000002090c7825 */ /* 0x110fe400078e0204 */
[----:B------:R-:W4:Y:S02]  /*eb10*/  LDL.LU.64 R8, [R1+0xb0] ;  /* 0x0000b00001087983 */ /* 0x000f240000300a00 */
[--C-:B------:R-:W-:Y:S02]  /*eb20*/  IMAD.WIDE R10, R11, 0x2, R4.reuse ;  /* 0x000000020b0a7825 */ /* 0x100fe400078e0204 */
[----:B------:R-:W-:Y:S04]  /*eb30*/  STL.64 [R1+0xb38], R14 ;  /* 0x000b380e01007387 */ /* 0x000fe80000100a00 */
[----:B------:R0:W-:Y:S04]  /*eb40*/  STL.64 [R1+0xe0], R12 ;  /* 0x0000e00c01007387 */ /* 0x0001e80000100a00 */
[----:B------:R-:W2:Y:S04]  /*eb50*/  LDL.LU.64 R16, [R1+0x10] ;  /* 0x0000100001107983 */ /* 0x000ea80000300a00 */
[----:B------:R1:W-:Y:S01]  /*eb60*/  STL.64 [R1+0xb58], R10 ;  /* 0x000b580a01007387 */ /* 0x0003e20000100a00 */
[----:B0-----:R-:W-:-:S05]  /*eb70*/  IMAD.WIDE R12, R26, 0x2, R4 ;  /* 0x000000021a0c7825 */ /* 0x001fca00078e0204 */
[----:B------:R0:W-:Y:S01]  /*eb80*/  STL.64 [R1+0xd8], R12 ;  /* 0x0000d80c01007387 */ /* 0x0001e20000100a00 */
[----:B-1----:R-:W-:-:S03]  /*eb90*/  IMAD.WIDE R10, R27, 0x2, R4 ;  /* 0x000000021b0a7825 */ /* 0x002fc600078e0204 */
[----:B------:R-:W2:Y:S01]  /*eba0*/  LDL.LU.64 R14, [R1+0xa8] ;  /* 0x0000a800010e7983 */ /* 0x000ea20000300a00 */
[----:B------:R-:W-:-:S03]  /*ebb0*/  IMAD.WIDE R4, R0, 0x2, R4 ;  /* 0x0000000200047825 */ /* 0x000fc600078e0204 */
[----:B0-----:R-:W2:Y:S04]  /*ebc0*/  LDL.LU.64 R12, [R1+0x8] ;  /* 0x00000800010c7983 */ /* 0x001ea80000300a00 */
[----:B------:R0:W-:Y:S04]  /*ebd0*/  STL.64 [R1+0xb88], R10 ;  /* 0x000b880a01007387 */ /* 0x0001e80000100a00 */
[----:B0-----:R-:W2:Y:S04]  /*ebe0*/  LDL.LU.64 R10, [R1+0xa0] ;  /* 0x0000a000010a7983 */ /* 0x001ea80000300a00 */
[----:B------:R0:W-:Y:S04]  /*ebf0*/  STL.64 [R1+0x1100], R4 ;  /* 0x0011000401007387 */ /* 0x0001e80000100a00 */
[----:B0-----:R-:W2:Y:S04]  /*ec00*/  LDL.LU.64 R4, [R1+0xc8] ;  /* 0x0000c80001047983 */ /* 0x001ea80000300a00 */
[----:B------:R0:W-:Y:S04]  /*ec10*/  STL [R1+0x10b8], R28 ;  /* 0x0010b81c01007387 */ /* 0x0001e80000100800 */
[----:B------:R-:W3:Y:S01]  /*ec20*/  LDL.LU.64 R26, [R1] ;  /* 0x00000000011a7983 */ /* 0x000ee20000300a00 */
[----:B------:R-:W-:-:S03]  /*ec30*/  IMAD.MOV.U32 R0, RZ, RZ, R29 ;  /* 0x000000ffff007224 */ /* 0x000fc600078e001d */
[----:B0-----:R-:W3:Y:S04]  /*ec40*/  LDL.LU.64 R28, [R1+0x98] ;  /* 0x00009800011c7983 */ /* 0x001ee80000300a00 */
[----:B------:R0:W-:Y:S02]  /*ec50*/  STL [R1+0x10b0], R0 ;  /* 0x0010b00001007387 */ /* 0x0001e40000100800 */
[----:B0-----:R-:W-:Y:S02]  /*ec60*/  IMAD.MOV.U32 R0, RZ, RZ, R25 ;  /* 0x000000ffff007224 */ /* 0x001fe400078e0019 */
[----:B------:R0:W-:Y:S04]  /*ec70*/  STL [R1+0x10b4], R24 ;  /* 0x0010b41801007387 */ /* 0x0001e80000100800 */
[----:B0-----:R-:W3:Y:S04]  /*ec80*/  LDL.LU.64 R24, [R1+0x1170] ;  /* 0x0011700001187983 */ /* 0x001ee80000300a00 */
[----:B--2---:R-:W-:Y:S04]  /*ec90*/  STL [R1+0x10ac], R4 ;  /* 0x0010ac0401007387 */ /* 0x004fe80000100800 */
[----:B------:R0:W-:Y:S02]  /*eca0*/  STL [R1+0x10a8], R0 ;  /* 0x0010a80001007387 */ /* 0x0001e40000100800 */
[----:B0-----:R-:W-:-:S02]  /*ecb0*/  IMAD.MOV.U32 R0, RZ, RZ, R5 ;  /* 0x000000ffff007224 */ /* 0x001fc400078e0005 */
[----:B------:R-:W2:Y:S04]  /*ecc0*/  LDL.LU.64 R4, [R1+0x90] ;  /* 0x0000900001047983 */ /* 0x000ea80000300a00 */
[----:B------:R0:W-:Y:S04]  /*ecd0*/  STL [R1+0x10a0], R0 ;  /* 0x0010a00001007387 */ /* 0x0001e80000100800 */
[----:B------:R1:W-:Y:S01]  /*ece0*/  STL [R1+0x10a4], R22 ;  /* 0x0010a41601007387 */ /* 0x0003e20000100800 */
[----:B0-----:R-:W-:-:S03]  /*ecf0*/  IMAD.MOV.U32 R0, RZ, RZ, R23 ;  /* 0x000000ffff007224 */ /* 0x001fc600078e0017 */
[----:B-1----:R-:W2:Y:S04]  /*ed00*/  LDL.LU.64 R22, [R1+0x1168] ;  /* 0x0011680001167983 */ /* 0x002ea80000300a00 */
[----:B------:R-:W-:Y:S04]  /*ed10*/  STL [R1+0x109c], R2 ;  /* 0x00109c0201007387 */ /* 0x000fe80000100800 */
[----:B------:R0:W-:Y:S04]  /*ed20*/  STL [R1+0x1098], R0 ;  /* 0x0010980001007387 */ /* 0x0001e80000100800 */
[----:B------:R-:W-:Y:S01]  /*ed30*/  STL [R1+0x1094], R20 ;  /* 0x0010941401007387 */ /* 0x000fe20000100800 */
[----:B0-----:R-:W-:-:S05]  /*ed40*/  IMAD.MOV.U32 R0, RZ, RZ, R3 ;  /* 0x000000ffff007224 */ /* 0x001fca00078e0003 */
[----:B------:R0:W-:Y:S04]  /*ed50*/  STL [R1+0x1090], R0 ;  /* 0x0010900001007387 */ /* 0x0001e80000100800 */
[----:B------:R-:W2:Y:S01]  /*ed60*/  LDL.LU.64 R2, [R1+0x88] ;  /* 0x0000880001027983 */ /* 0x000ea20000300a00 */
[----:B0-----:R-:W-:-:S03]  /*ed70*/  IMAD.MOV.U32 R0, RZ, RZ, R21 ;  /* 0x000000ffff007224 */ /* 0x001fc600078e0015 */
[----:B------:R-:W2:Y:S04]  /*ed80*/  LDL.LU.64 R20, [R1+0x1160] ;  /* 0x0011600001147983 */ /* 0x000ea80000300a00 */
[----:B------:R-:W-:Y:S04]  /*ed90*/  STL [R1+0x108c], R6 ;  /* 0x00108c0601007387 */ /* 0x000fe80000100800 */
[----:B------:R0:W-:Y:S04]  /*eda0*/  STL [R1+0x1088], R0 ;  /* 0x0010880001007387 */ /* 0x0001e80000100800 */
[----:B---3--:R-:W-:Y:S01]  /*edb0*/  STL [R1+0x1084], R18 ;  /* 0x0010841201007387 */ /* 0x008fe20000100800 */
[----:B0-----:R-:W-:-:S05]  /*edc0*/  IMAD.MOV.U32 R0, RZ, RZ, R7 ;  /* 0x000000ffff007224 */ /* 0x001fca00078e0007 */
[----:B------:R0:W-:Y:S04]  /*edd0*/  STL [R1+0x1080], R0 ;  /* 0x0010800001007387 */ /* 0x0001e80000100800 */
[----:B------:R-:W3:Y:S01]  /*ede0*/  LDL.LU.64 R6, [R1+0x80] ;  /* 0x0000800001067983 */ /* 0x000ee20000300a00 */
[----:B0-----:R-:W-:-:S03]  /*edf0*/  IMAD.MOV.U32 R0, RZ, RZ, R19 ;  /* 0x000000ffff007224 */ /* 0x001fc600078e0013 */
[----:B------:R-:W2:Y:S04]  /*ee00*/  LDL.LU.64 R18, [R1+0x1158] ;  /* 0x0011580001127983 */ /* 0x000ea80000300a00 */
[----:B----4-:R-:W-:Y:S04]  /*ee10*/  STL [R1+0x107c], R8 ;  /* 0x00107c0801007387 */ /* 0x010fe80000100800 */
[----:B------:R0:W-:Y:S02]  /*ee20*/  STL [R1+0x1078], R0 ;  /* 0x0010780001007387 */ /* 0x0001e40000100800 */
[----:B0-----:R-:W-:-:S02]  /*ee30*/  IMAD.MOV.U32 R0, RZ, RZ, R9 ;  /* 0x000000ffff007224 */ /* 0x001fc400078e0009 */
[----:B------:R-:W4:Y:S04]  /*ee40*/  LDL.LU.64 R8, [R1+0x78] ;  /* 0x0000780001087983 */ /* 0x000f280000300a00 */
[----:B------:R0:W-:Y:S04]  /*ee50*/  STL [R1+0x1070], R0 ;  /* 0x0010700001007387 */ /* 0x0001e80000100800 */
[----:B------:R1:W-:Y:S01]  /*ee60*/  STL [R1+0x1074], R16 ;  /* 0x0010741001007387 */ /* 0x0003e20000100800 */
[----:B0-----:R-:W-:-:S03]  /*ee70*/  IMAD.MOV.U32 R0, RZ, RZ, R17 ;  /* 0x000000ffff007224 */ /* 0x001fc600078e0011 */
[----:B-1----:R-:W2:Y:S04]  /*ee80*/  LDL.LU.64 R16, [R1+0x1150] ;  /* 0x0011500001107983 */ /* 0x002ea80000300a00 */
[----:B------:R-:W-:Y:S04]  /*ee90*/  STL [R1+0x106c], R14 ;  /* 0x00106c0e01007387 */ /* 0x000fe80000100800 */
[----:B------:R0:W-:Y:S02]  /*eea0*/  STL [R1+0x1068], R0 ;  /* 0x0010680001007387 */ /* 0x0001e40000100800 */
[----:B0-----:R-:W-:-:S02]  /*eeb0*/  IMAD.MOV.U32 R0, RZ, RZ, R15 ;  /* 0x000000ffff007224 */ /* 0x001fc400078e000f */
[----:B------:R-:W2:Y:S04]  /*eec0*/  LDL.LU.64 R14, [R1+0x1148] ;  /* 0x00114800010e7983 */ /* 0x000ea80000300a00 */
        /* <DEDUP_REMOVED lines=16> */
[----:B--2---:R-:W-:Y:S04]  /*efd0*/  STL [R1+0x1044], R28 ;  /* 0x0010441c01007387 */ /* 0x004fe80000100800 */
[----:B------:R0:W-:Y:S04]  /*efe0*/  STL [R1+0x1040], R0 ;  /* 0x0010400001007387 */ /* 0x0001e80000100800 */
[----:B------:R1:W-:Y:S01]  /*eff0*/  STL [R1+0x1038], R29 ;  /* 0x0010381d01007387 */ /* 0x0003e20000100800 */
[----:B0-----:R-:W-:-:S03]  /*f000*/  IMAD.MOV.U32 R0, RZ, RZ, R5 ;  /* 0x000000ffff007224 */ /* 0x001fc600078e0005 */
[----:B-1----:R-:W2:Y:S04]  /*f010*/  LDL.LU.64 R28, [R1+0x60] ;  /* 0x00006000011c7983 */ /* 0x002ea80000300a00 */
[----:B------:R0:W-:Y:S04]  /*f020*/  STL [R1+0x103c], R4 ;  /* 0x00103c0401007387 */ /* 0x0001e80000100800 */
[----:B------:R-:W-:Y:S04]  /*f030*/  STL [R1+0x1034], R26 ;  /* 0x0010341a01007387 */ /* 0x000fe80000100800 */
[----:B------:R1:W-:Y:S04]  /*f040*/  STL [R1+0x1030], R0 ;  /* 0x0010300001007387 */ /* 0x0003e80000100800 */
[----:B0-----:R-:W2:Y:S04]  /*f050*/  LDL.LU.64 R4, [R1+0x58] ;  /* 0x0000580001047983 */ /* 0x001ea80000300a00 */
[----:B------:R0:W-:Y:S01]  /*f060*/  STL [R1+0x1028], R27 ;  /* 0x0010281b01007387 */ /* 0x0001e20000100800 */
[----:B-1----:R-:W-:-:S03]  /*f070*/  IMAD.MOV.U32 R0, RZ, RZ, R3 ;  /* 0x000000ffff007224 */ /* 0x002fc600078e0003 */
[----:B0-----:R-:W2:Y:S04]  /*f080*/  LDL.LU.64 R26, [R1+0x68] ;  /* 0x00006800011a7983 */ /* 0x001ea80000300a00 */
[----:B------:R0:W-:Y:S04]  /*f090*/  STL [R1+0x102c], R2 ;  /* 0x00102c0201007387 */ /* 0x0001e80000100800 */
[----:B0-----:R-:W2:Y:S04]  /*f0a0*/  LDL.LU.64 R2, [R1+0x1120] ;  /* 0x0011200001027983 */ /* 0x001ea80000300a00 */
[----:B--2---:R-:W-:Y:S04]  /*f0b0*/  STL [R1+0x1024], R2 ;  /* 0x0010240201007387 */ /* 0x004fe80000100800 */
[----:B------:R3:W-:Y:S04]  /*f0c0*/  STL [R1+0x1020], R0 ;  /* 0x0010200001007387 */ /* 0x0007e80000100800 */
[----:B------:R0:W-:Y:S01]  /*f0d0*/  STL [R1+0x1018], R3 ;  /* 0x0010180301007387 */ /* 0x0001e20000100800 */
[----:B---3--:R-:W-:-:S03]  /*f0e0*/  IMAD.MOV.U32 R0, RZ, RZ, R7 ;  /* 0x000000ffff007224 */ /* 0x008fc600078e0007 */
[----:B0-----:R-:W2:Y:S04]  /*f0f0*/  LDL.LU.64 R2, [R1+0x70] ;  /* 0x0000700001027983 */ /* 0x001ea80000300a00 */
[----:B------:R0:W-:Y:S04]  /*f100*/  STL [R1+0x101c], R6 ;  /* 0x00101c0601007387 */ /* 0x0001e80000100800 */
[----:B0-----:R-:W3:Y:S04]  /*f110*/  LDL.LU.64 R6, [R1+0x1118] ;  /* 0x0011180001067983 */ /* 0x001ee80000300a00 */
[----:B---3--:R-:W-:Y:S04]  /*f120*/  STL [R1+0x1014], R6 ;  /* 0x0010140601007387 */ /* 0x008fe80000100800 */
[----:B------:R0:W-:Y:S04]  /*f130*/  STL [R1+0x1010], R0 ;  /* 0x0010100001007387 */ /* 0x0001e80000100800 */
[----:B------:R1:W-:Y:S04]  /*f140*/  STL [R1+0x1008], R7 ;  /* 0x0010080701007387 */ /* 0x0003e80000100800 */
[----:B----4-:R3:W-:Y:S01]  /*f150*/  STL [R1+0x100c], R8 ;  /* 0x00100c0801007387 */ /* 0x0107e20000100800 */
[----:B0-----:R-:W-:-:S03]  /*f160*/  IMAD.MOV.U32 R0, RZ, RZ, R9 ;  /* 0x000000ffff007224 */ /* 0x001fc600078e0009 */
[----:B-1----:R-:W4:Y:S04]  /*f170*/  LDL.LU.64 R6, [R1+0x48] ;  /* 0x0000480001067983 */ /* 0x002f280000300a00 */
[----:B---3--:R-:W3:Y:S04]  /*f180*/  LDL.LU.64 R8, [R1+0x1110] ;  /* 0x0011100001087983 */ /* 0x008ee80000300a00 */
[----:B---3--:R-:W-:Y:S04]  /*f190*/  STL [R1+0x1004], R8 ;  /* 0x0010040801007387 */ /* 0x008fe80000100800 */
[----:B------:R-:W-:Y:S04]  /*f1a0*/  STL [R1+0x1000], R0 ;  /* 0x0010000001007387 */ /* 0x000fe80000100800 */
[----:B------:R0:W-:Y:S04]  /*f1b0*/  STL [R1+0xff8], R9 ;  /* 0x000ff80901007387 */ /* 0x0001e80000100800 */
[----:B0-----:R-:W3:Y:S01]  /*f1c0*/  LDL.LU.64 R8, [R1+0x50] ;  /* 0x0000500001087983 */ /* 0x001ee20000300a00 */
[----:B--2---:R-:W-:-:S03]  /*f1d0*/  IMAD.MOV.U32 R0, RZ, RZ, R3 ;  /* 0x000000ffff007224 */ /* 0x004fc600078e0003 */
[----:B------:R0:W-:Y:S04]  /*f1e0*/  STL [R1+0xffc], R2 ;  /* 0x000ffc0201007387 */ /* 0x0001e80000100800 */
[----:B0-----:R-:W2:Y:S04]  /*f1f0*/  LDL.LU.64 R2, [R1+0x40] ;  /* 0x0000400001027983 */ /* 0x001ea80000300a00 */
[----:B------:R0:W-:Y:S04]  /*f200*/  STL [R1+0xff0], R0 ;  /* 0x000ff00001007387 */ /* 0x0001e80000100800 */
[----:B------:R-:W-:Y:S04]  /*f210*/  STL [R1+0xff4], R10 ;  /* 0x000ff40a01007387 */ /* 0x000fe80000100800 */
[----:B------:R-:W-:Y:S01]  /*f220*/  STL [R1+0xfe8], R11 ;  /* 0x000fe80b01007387 */ /* 0x000fe20000100800 */
[----:B0-----:R-:W-:-:S03]  /*f230*/  IMAD.MOV.U32 R0, RZ, RZ, R27 ;  /* 0x000000ffff007224 */ /* 0x001fc600078e001b */
[----:B------:R0:W-:Y:S04]  /*f240*/  STL [R1+0xfec], R26 ;  /* 0x000fec1a01007387 */ /* 0x0001e80000100800 */
[----:B------:R-:W-:Y:S04]  /*f250*/  STL [R1+0xfe4], R12 ;  /* 0x000fe40c01007387 */ /* 0x000fe80000100800 */
[----:B------:R1:W-:Y:S04]  /*f260*/  STL [R1+0xfe0], R0 ;  /* 0x000fe00001007387 */ /* 0x0003e80000100800 */
[----:B0-----:R-:W2:Y:S04]  /*f270*/  LDL.LU.64 R26, [R1+0x38] ;  /* 0x00003800011a7983 */ /* 0x001ea80000300a00 */
[----:B------:R-:W-:Y:S01]  /*f280*/  STL [R1+0xfd8], R13 ;  /* 0x000fd80d01007387 */ /* 0x000fe20000100800 */
[----:B-1----:R-:W-:-:S03]  /*f290*/  IMAD.MOV.U32 R0, RZ, RZ, R29 ;  /* 0x000000ffff007224 */ /* 0x002fc600078e001d */
[----:B------:R0:W-:Y:S04]  /*f2a0*/  STL [R1+0xfdc], R28 ;  /* 0x000fdc1c01007387 */ /* 0x0001e80000100800 */
[----:B------:R-:W-:Y:S04]  /*f2b0*/  STL [R1+0xfd4], R14 ;  /* 0x000fd40e01007387 */ /* 0x000fe80000100800 */
[----:B------:R1:W-:Y:S04]  /*f2c0*/  STL [R1+0xfd0], R0 ;  /* 0x000fd00001007387 */ /* 0x0003e80000100800 */
[----:B------:R4:W-:Y:S04]  /*f2d0*/  STL [R1+0xfc8], R15 ;  /* 0x000fc80f01007387 */ /* 0x0009e80000100800 */
[----:B0-----:R-:W2:Y:S01]  /*f2e0*/  LDL.LU.64 R28, [R1+0x128] ;  /* 0x00012800011c7983 */ /* 0x001ea20000300a00 */
[----:B-1----:R-:W-:-:S03]  /*f2f0*/  IMAD.MOV.U32 R0, RZ, RZ, R5 ;  /* 0x000000ffff007224 */ /* 0x002fc600078e0005 */
[----:B------:R0:W-:Y:S04]  /*f300*/  STL [R1+0xfcc], R4 ;  /* 0x000fcc0401007387 */ /* 0x0001e80000100800 */
[----:B----4-:R-:W4:Y:S04]  /*f310*/  LDL.LU.64 R14, [R1+0x130] ;  /* 0x00013000010e7983 */ /* 0x010f280000300a00 */
[----:B------:R3:W-:Y:S04]  /*f320*/  STL [R1+0xfc0], R0 ;  /* 0x000fc00001007387 */ /* 0x0007e80000100800 */
[----:B------:R-:W-:Y:S04]  /*f330*/  STL [R1+0xfc4], R16 ;  /* 0x000fc41001007387 */ /* 0x000fe80000100800 */
[----:B------:R-:W-:Y:S04]  /*f340*/  STL [R1+0xfb8], R17 ;  /* 0x000fb81101007387 */ /* 0x000fe80000100800 */
[----:B0-----:R-:W4:Y:S01]  /*f350*/  LDL.LU.64 R4, [R1+0x138] ;  /* 0x0001380001047983 */ /* 0x001f220000300a00 */
[----:B---3--:R-:W-:-:S03]  /*f360*/  IMAD.MOV.U32 R0, RZ, RZ, R9 ;  /* 0x000000ffff007224 */ /* 0x008fc600078e0009 */
[----:B------:R-:W-:Y:S04]  /*f370*/  STL [R1+0xfbc], R8 ;  /* 0x000fbc0801007387 */ /* 0x000fe80000100800 */
[----:B------:R-:W-:Y:S04]  /*f380*/  STL [R1+0xfb4], R18 ;  /* 0x000fb41201007387 */ /* 0x000fe80000100800 */
[----:B------:R-:W-:Y:S04]  /*f390*/  STL [R1+0xfb0], R0 ;  /* 0x000fb00001007387 */ /* 0x000fe80000100800 */
[----:B------:R0:W-:Y:S04]  /*f3a0*/  STL [R1+0xfa8], R19 ;  /* 0x000fa81301007387 */ /* 0x0001e80000100800 */
[----:B0-----:R-:W3:Y:S04]  /*f3b0*/  LDL.LU.64 R18, [R1+0x140] ;  /* 0x0001400001127983 */ /* 0x001ee80000300a00 */
[----:B------:R-:W3:Y:S04]  /*f3c0*/  LDL.LU.64 R16, [R1+0x150] ;  /* 0x0001500001107983 */ /* 0x000ee80000300a00 */
[----:B------:R-:W-:Y:S04]  /*f3d0*/  STL [R1+0xfac], R6 ;  /* 0x000fac0601007387 */ /* 0x000fe80000100800 */
[----:B------:R-:W3:Y:S01]  /*f3e0*/  LDL.LU.64 R12, [R1+0x158] ;  /* 0x00015800010c7983 */ /* 0x000ee20000300a00 */
[----:B------:R-:W-:-:S05]  /*f3f0*/  IMAD.MOV.U32 R0, RZ, RZ, R7 ;  /* 0x000000ffff007224 */ /* 0x000fca00078e0007 */
[----:B------:R2:W-:Y:S04]  /*f400*/  STL [R1+0xfa0], R0 ;  /* 0x000fa00001007387 */ /* 0x0005e80000100800 */
[----:B------:R-:W-:Y:S04]  /*f410*/  STL [R1+0xfa4], R20 ;  /* 0x000fa41401007387 */ /* 0x000fe80000100800 */
[----:B------:R-:W-:Y:S04]  /*f420*/  STL [R1+0xf98], R21 ;  /* 0x000f981501007387 */ /* 0x000fe80000100800 */
[----:B------:R-:W3:Y:S01]  /*f430*/  LDL.LU.64 R10, [R1+0x160] ;  /* 0x00016000010a7983 */ /* 0x000ee20000300a00 */
[----:B--2---:R-:W-:-:S03]  /*f440*/  IMAD.MOV.U32 R0, RZ, RZ, R3 ;  /* 0x000000ffff007224 */ /* 0x004fc600078e0003 */
[----:B------:R-:W-:Y:S04]  /*f450*/  STL [R1+0xf9c], R2 ;  /* 0x000f9c0201007387 */ /* 0x000fe80000100800 */
[----:B------:R-:W2:Y:S04]  /*f460*/  LDL.LU.64 R8, [R1+0x168] ;  /* 0x0001680001087983 */ /* 0x000ea80000300a00 */
[----:B------:R0:W-:Y:S04]  /*f470*/  STL [R1+0xf90], R0 ;  /* 0x000f900001007387 */ /* 0x0001e80000100800 */
[----:B------:R-:W-:Y:S04]  /*f480*/  STL [R1+0xf94], R22 ;  /* 0x000f941601007387 */ /* 0x000fe80000100800 */
[----:B------:R-:W-:Y:S04]  /*f490*/  STL [R1+0xf88], R23 ;  /* 0x000f881701007387 */ /* 0x000fe80000100800 */
[----:B------:R-:W2:Y:S01]  /*f4a0*/  LDL.LU.64 R6, [R1+0x178] ;  /* 0x0001780001067983 */ /* 0x000ea20000300a00 */
[----:B0-----:R-:W-:-:S03]  /*f4b0*/  IMAD.MOV.U32 R0, RZ, RZ, R27 ;  /* 0x000000ffff007224 */ /* 0x001fc600078e001b */
[----:B------:R0:W-:Y:S04]  /*f4c0*/  STL [R1+0xf8c], R26 ;  /* 0x000f8c1a01007387 */ /* 0x0001e80000100800 */
[----:B------:R-:W2:Y:S04]  /*f4d0*/  LDL.LU.64 R2, [R1+0x180] ;  /* 0x0001800001027983 */ /* 0x000ea80000300a00 */
[----:B------:R1:W-:Y:S04]  /*f4e0*/  STL [R1+0xf80], R0 ;  /* 0x000f800001007387 */ /* 0x0003e80000100800 */
[----:B------:R-:W-:Y:S04]  /*f4f0*/  STL [R1+0xf84], R24 ;  /* 0x000f841801007387 */ /* 0x000fe80000100800 */
[----:B------:R-:W-:Y:S04]  /*f500*/  STL [R1+0x4c4], R25 ;  /* 0x0004c41901007387 */ /* 0x000fe80000100800 */
[----:B0-----:R-:W2:Y:S01]  /*f510*/  LDL.LU.64 R26, [R1+0x190] ;  /* 0x00019000011a7983 */ /* 0x001ea20000300a00 */
[----:B-1----:R-:W-:-:S03]  /*f520*/  IMAD.MOV.U32 R0, RZ, RZ, R29 ;  /* 0x000000ffff007224 */ /* 0x002fc600078e001d */
[----:B------:R0:W-:Y:S04]  /*f530*/  STL [R1+0x4cc], R28 ;  /* 0x0004cc1c01007387 */ /* 0x0001e80000100800 */
[----:B0-----:R-:W2:Y:S04]  /*f540*/  LDL.LU.64 R28, [R1+0x198] ;  /* 0x00019800011c7983 */ /* 0x001ea80000300a00 */
[----:B------:R0:W-:Y:S04]  /*f550*/  STL [R1+0x4c8], R0 ;  /* 0x0004c80001007387 */ /* 0x0001e80000100800 */
[----:B----4-:R1:W-:Y:S01]  /*f560*/  STL [R1+0x4d4], R14 ;  /* 0x0004d40e01007387 */ /* 0x0103e20000100800 */
[----:B0-----:R-:W-:-:S03]  /*f570*/  IMAD.MOV.U32 R0, RZ, RZ, R15 ;  /* 0x000000ffff007224 */ /* 0x001fc600078e000f */
[----:B-1----:R-:W4:Y:S04]  /*f580*/  LDL.LU.64 R14, [R1+0x1a0] ;  /* 0x0001a000010e7983 */ /* 0x002f280000300a00 */
[----:B------:R0:W-:Y:S04]  /*f590*/  STL [R1+0x4d0], R0 ;  /* 0x0004d00001007387 */ /* 0x0001e80000100800 */
[----:B------:R1:W-:Y:S01]  /*f5a0*/  STL [R1+0x4dc], R4 ;  /* 0x0004dc0401007387 */ /* 0x0003e20000100800 */
[----:B0-----:R-:W-:-:S03]  /*f5b0*/  IMAD.MOV.U32 R0, RZ, RZ, R5 ;  /* 0x000000ffff007224 */ /* 0x001fc600078e0005 */
[----:B-1----:R-:W4:Y:S04]  /*f5c0*/  LDL.LU.64 R4, [R1+0x1a8] ;  /* 0x0001a80001047983 */ /* 0x002f280000300a00 */
[----:B------:R0:W-:Y:S04]  /*f5d0*/  STL [R1+0x4d8], R0 ;  /* 0x0004d80001007387 */ /* 0x0001e80000100800 */
[----:B---3--:R1:W-:Y:S01]  /*f5e0*/  STL [R1+0x4e4], R18 ;  /* 0x0004e41201007387 */ /* 0x0083e20000100800 */
[----:B0-----:R-:W-:-:S03]  /*f5f0*/  IMAD.MOV.U32 R0, RZ, RZ, R19 ;  /* 0x000000ffff007224 */ /* 0x001fc600078e0013 */
[----:B-1----:R-:W3:Y:S04]  /*f600*/  LDL.LU.64 R18, [R1+0x1b8] ;  /* 0x0001b80001127983 */ /* 0x002ee80000300a00 */
[----:B------:R0:W-:Y:S04]  /*f610*/  STL [R1+0x4e0], R0 ;  /* 0x0004e00001007387 */ /* 0x0001e80000100800 */
[----:B------:R1:W-:Y:S01]  /*f620*/  STL [R1+0x4ec], R16 ;  /* 0x0004ec1001007387 */ /* 0x0003e20000100800 */
        /* <DEDUP_REMOVED lines=11> */
[----:B--2---:R1:W-:Y:S01]  /*f6e0*/  STL [R1+0x504], R8 ;  /* 0x0005040801007387 */ /* 0x0043e20000100800 */
[----:B0-----:R-:W-:-:S03]  /*f6f0*/  IMAD.MOV.U32 R0, RZ, RZ, R9 ;  /* 0x000000ffff007224 */ /* 0x001fc600078e0009 */
[----:B-1----:R-:W2:Y:S04]  /*f700*/  LDL.LU.64 R8, [R1+0x1e0] ;  /* 0x0001e00001087983 */ /* 0x002ea80000300a00 */
[----:B------:R0:W-:Y:S04]  /*f710*/  STL [R1+0x500], R0 ;  /* 0x0005000001007387 */ /* 0x0001e80000100800 */
[----:B------:R1:W-:Y:S01]  /*f720*/  STL [R1+0x50c], R6 ;  /* 0x00050c0601007387 */ /* 0x0003e20000100800 */
        /* <DEDUP_REMOVED lines=563> */
[----:B------:R-:W-:Y:S04]  /*11a60*/  STL [R1+0x974], R10 ;  /* 0x0009740a01007387 */ /* 0x000fe80000100800 */
[----:B------:R-:W3:Y:S01]  /*11a70*/  LDL.LU.64 R20, [R1+0x9d0] ;  /* 0x0009d00001147983 */ /* 0x000ee20000300a00 */
[----:B0-----:R-:W-:-:S05]  /*11a80*/  IMAD.MOV.U32 R0, RZ, RZ, R11 ;  /* 0x000000ffff007224 */ /* 0x001fca00078e000b */
[----:B------:R0:W-:Y:S04]  /*11a90*/  STL [R1+0x970], R0 ;  /* 0x0009700001007387 */ /* 0x0001e80000100800 */
[----:B--2---:R-:W-:Y:S01]  /*11aa0*/  STL [R1+0x97c], R8 ;  /* 0x00097c0801007387 */ /* 0x004fe20000100800 */
[----:B0-----:R-:W-:-:S03]  /*11ab0*/  IMAD.MOV.U32 R0, RZ, RZ, R9 ;  /* 0x000000ffff007224 */ /* 0x001fc600078e0009 */
[----:B------:R-:W2:Y:S04]  /*11ac0*/  LDL.LU.64 R10, [R1+0x9d8] ;  /* 0x0009d800010a7983 */ /* 0x000ea80000300a00 */
[----:B------:R0:W-:Y:S02]  /*11ad0*/  STL [R1+0x978], R0 ;  /* 0x0009780001007387 */ /* 0x0001e40000100800 */
[----:B0-----:R-:W-:Y:S02]  /*11ae0*/  IMAD.MOV.U32 R0, RZ, RZ, R7 ;  /* 0x000000ffff007224 */ /* 0x001fe400078e0007 */
[----:B------:R-:W-:Y:S04]  /*11af0*/  STL [R1+0x984], R6 ;  /* 0x0009840601007387 */ /* 0x000fe80000100800 */
[----:B------:R-:W2:Y:S04]  /*11b00*/  LDL.LU.64 R8, [R1+0x9e0] ;  /* 0x0009e00001087983 */ /* 0x000ea80000300a00 */
[----:B------:R0:W-:Y:S02]  /*11b10*/  STL [R1+0x980], R0 ;  /* 0x0009800001007387 */ /* 0x0001e40000100800 */
[----:B0-----:R-:W-:-:S02]  /*11b20*/  IMAD.MOV.U32 R0, RZ, RZ, R3 ;  /* 0x000000ffff007224 */ /* 0x001fc400078e0003 */
        /* <DEDUP_REMOVED lines=10> */
[----:B------:R0:W-:Y:S04]  /*11bd0*/  STL [R1+0x998], R0 ;  /* 0x0009980001007387 */ /* 0x0001e80000100800 */
[----:B----4-:R1:W-:Y:S01]  /*11be0*/  STL [R1+0x9a4], R14 ;  /* 0x0009a40e01007387 */ /* 0x0103e20000100800 */
[----:B0-----:R-:W-:-:S03]  /*11bf0*/  IMAD.MOV.U32 R0, RZ, RZ, R15 ;  /* 0x000000ffff007224 */ /* 0x001fc600078e000f */
[----:B------:R-:W4:Y:S04]  /*11c00*/  LDL.LU.64 R28, [R1+0xa00] ;  /* 0x000a0000011c7983 */ /* 0x000f280000300a00 */
[----:B------:R-:W-:Y:S04]  /*11c10*/  STL [R1+0x9ac], R4 ;  /* 0x0009ac0401007387 */ /* 0x000fe80000100800 */
[----:B------:R0:W-:Y:S04]  /*11c20*/  STL [R1+0x9a0], R0 ;  /* 0x0009a00001007387 */ /* 0x0001e80000100800 */
[----:B-1----:R-:W4:Y:S01]  /*11c30*/  LDL.LU.64 R14, [R1+0x170] ;  /* 0x00017000010e7983 */ /* 0x002f220000300a00 */
[----:B0-----:R-:W-:-:S03]  /*11c40*/  IMAD.MOV.U32 R0, RZ, RZ, R5 ;  /* 0x000000ffff007224 */ /* 0x001fc600078e0005 */
[----:B---3--:R-:W-:Y:S04]  /*11c50*/  STL [R1+0x9b4], R18 ;  /* 0x0009b41201007387 */ /* 0x008fe80000100800 */
[----:B------:R0:W-:Y:S04]  /*11c60*/  STL [R1+0x9a8], R0 ;  /* 0x0009a80001007387 */ /* 0x0001e80000100800 */
[----:B------:R-:W3:Y:S01]  /*11c70*/  LDL.LU.64 R4, [R1+0xa10] ;  /* 0x000a100001047983 */ /* 0x000ee20000300a00 */
[----:B0-----:R-:W-:-:S03]  /*11c80*/  IMAD.MOV.U32 R0, RZ, RZ, R19 ;  /* 0x000000ffff007224 */ /* 0x001fc600078e0013 */
[----:B------:R-:W-:Y:S04]  /*11c90*/  STL [R1+0x9bc], R16 ;  /* 0x0009bc1001007387 */ /* 0x000fe80000100800 */
        /* <DEDUP_REMOVED lines=11> */
[----:B--2---:R-:W-:Y:S04]  /*11d50*/  STL [R1+0x9d4], R10 ;  /* 0x0009d40a01007387 */ /* 0x004fe80000100800 */
[----:B------:R0:W-:Y:S02]  /*11d60*/  STL [R1+0x9c8], R0 ;  /* 0x0009c80001007387 */ /* 0x0001e40000100800 */
[----:B0-----:R-:W-:Y:S02]  /*11d70*/  IMAD.MOV.U32 R0, RZ, RZ, R11 ;  /* 0x000000ffff007224 */ /* 0x001fe400078e000b */
[----:B------:R-:W2:Y:S04]  /*11d80*/  LDL.LU.64 R10, [R1+0xa30] ;  /* 0x000a3000010a7983 */ /* 0x000ea80000300a00 */
        /* <DEDUP_REMOVED lines=15> */
[----:B----4-:R-:W-:Y:S04]  /*11e80*/  STL [R1+0x9fc], R28 ;  /* 0x0009fc1c01007387 */ /* 0x010fe80000100800 */
[----:B------:R0:W-:Y:S04]  /*11e90*/  STL [R1+0x9f0], R0 ;  /* 0x0009f00001007387 */ /* 0x0001e80000100800 */
[----:B-1----:R-:W4:Y:S01]  /*11ea0*/  LDL.LU.64 R26, [R1+0xa50] ;  /* 0x000a5000011a7983 */ /* 0x002f220000300a00 */
[----:B0-----:R-:W-:-:S03]  /*11eb0*/  IMAD.MOV.U32 R0, RZ, RZ, R29 ;  /* 0x000000ffff007224 */ /* 0x001fc600078e001d */
[----:B------:R-:W-:Y:S04]  /*11ec0*/  STL [R1+0xa04], R14 ;  /* 0x000a040e01007387 */ /* 0x000fe80000100800 */
[----:B------:R0:W-:Y:S04]  /*11ed0*/  STL [R1+0x9f8], R0 ;  /* 0x0009f80001007387 */ /* 0x0001e80000100800 */
[----:B------:R-:W4:Y:S01]  /*11ee0*/  LDL.LU.64 R28, [R1+0xa58] ;  /* 0x000a5800011c7983 */ /* 0x000f220000300a00 */
        /* <DEDUP_REMOVED lines=17> */
[----:B------:R-:W3:Y:S04]  /*12000*/  LDL.LU.64 R12, [R1+0xa80] ;  /* 0x000a8000010c7983 */ /* 0x000ee80000300a00 */
[----:B------:R0:W-:Y:S04]  /*12010*/  STL [R1+0xa20], R0 ;  /* 0x000a200001007387 */ /* 0x0001e80000100800 */
[----:B--2---:R1:W-:Y:S01]  /*12020*/  STL [R1+0xa2c], R10 ;  /* 0x000a2c0a01007387 */ /* 0x0043e20000100800 */
[----:B0-----:R-:W-:-:S03]  /*12030*/  IMAD.MOV.U32 R0, RZ, RZ, R11 ;  /* 0x000000ffff007224 */ /* 0x001fc600078e000b */
[----:B-1----:R-:W2:Y:S04]  /*12040*/  LDL.LU.64 R10, [R1+0x110] ;  /* 0x00011000010a7983 */ /* 0x002ea80000300a00 */
[----:B------:R0:W-:Y:S04]  /*12050*/  STL [R1+0xa28], R0 ;  /* 0x000a280001007387 */ /* 0x0001e80000100800 */
[----:B------:R1:W-:Y:S04]  /*12060*/  STL [R1+0xa34], R8 ;  /* 0x000a340801007387 */ /* 0x0003e80000100800 */
[----:B------:R-:W2:Y:S01]  /*12070*/  LDL.LU.64 R18, [R1+0xa90] ;  /* 0x000a900001127983 */ /* 0x000ea20000300a00 */
[----:B0-----:R-:W-:-:S03]  /*12080*/  IMAD.MOV.U32 R0, RZ, RZ, R9 ;  /* 0x000000ffff007224 */ /* 0x001fc600078e0009 */
[----:B------:R-:W-:Y:S04]  /*12090*/  STL [R1+0xa3c], R6 ;  /* 0x000a3c0601007387 */ /* 0x000fe80000100800 */
[----:B------:R0:W-:Y:S04]  /*120a0*/  STL [R1+0xa30], R0 ;  /* 0x000a300001007387 */ /* 0x0001e80000100800 */
[----:B-1----:R-:W2:Y:S01]  /*120b0*/  LDL.LU.64 R8, [R1+0xa98] ;  /* 0x000a980001087983 */ /* 0x002ea20000300a00 */
[----:B0-----:R-:W-:-:S03]  /*120c0*/  IMAD.MOV.U32 R0, RZ, RZ, R7 ;  /* 0x000000ffff007224 */ /* 0x001fc600078e0007 */
[----:B------:R-:W-:Y:S04]  /*120d0*/  STL [R1+0xa44], R2 ;  /* 0x000a440201007387 */ /* 0x000fe80000100800 */
[----:B------:R0:W-:Y:S04]  /*120e0*/  STL [R1+0xa38], R0 ;  /* 0x000a380001007387 */ /* 0x0001e80000100800 */
[----:B------:R-:W2:Y:S04]  /*120f0*/  LDL.LU.64 R6, [R1+0xaa0] ;  /* 0x000aa00001067983 */ /* 0x000ea80000300a00 */
[----:B------:R-:W2:Y:S01]  /*12100*/  LDL.LU.64 R16, [R1+0x108] ;  /* 0x0001080001107983 */ /* 0x000ea20000300a00 */
[----:B0-----:R-:W-:-:S05]  /*12110*/  IMAD.MOV.U32 R0, RZ, RZ, R3 ;  /* 0x000000ffff007224 */ /* 0x001fca00078e0003 */
[----:B------:R0:W-:Y:S04]  /*12120*/  STL [R1+0xa40], R0 ;  /* 0x000a400001007387 */ /* 0x0001e80000100800 */
[----:B----4-:R-:W-:Y:S01]  /*12130*/  STL [R1+0xa4c], R26 ;  /* 0x000a4c1a01007387 */ /* 0x010fe20000100800 */
[----:B0-----:R-:W-:-:S03]  /*12140*/  IMAD.MOV.U32 R0, RZ, RZ, R27 ;  /* 0x000000ffff007224 */ /* 0x001fc600078e001b */
[----:B------:R-:W4:Y:S04]  /*12150*/  LDL.LU.64 R2, [R1+0xab0] ;  /* 0x000ab00001027983 */ /* 0x000f280000300a00 */
[----:B------:R0:W-:Y:S02]  /*12160*/  STL [R1+0xa48], R0 ;  /* 0x000a480001007387 */ /* 0x0001e40000100800 */
[----:B0-----:R-:W-:Y:S02]  /*12170*/  IMAD.MOV.U32 R0, RZ, RZ, R29 ;  /* 0x000000ffff007224 */ /* 0x001fe400078e001d */
[----:B------:R-:W-:Y:S04]  /*12180*/  STL [R1+0xa54], R28 ;  /* 0x000a541c01007387 */ /* 0x000fe80000100800 */
[----:B------:R-:W4:Y:S04]  /*12190*/  LDL.LU.64 R26, [R1+0xab8] ;  /* 0x000ab800011a7983 */ /* 0x000f280000300a00 */
[----:B------:R0:W-:Y:S04]  /*121a0*/  STL [R1+0xa50], R0 ;  /* 0x000a500001007387 */ /* 0x0001e80000100800 */
[----:B---3--:R-:W-:Y:S01]  /*121b0*/  STL [R1+0xa5c], R14 ;  /* 0x000a5c0e01007387 */ /* 0x008fe20000100800 */
[----:B0-----:R-:W-:-:S03]  /*121c0*/  IMAD.MOV.U32 R0, RZ, RZ, R15 ;  /* 0x000000ffff007224 */ /* 0x001fc600078e000f */
[----:B------:R-:W3:Y:S04]  /*121d0*/  LDL.LU.64 R28, [R1+0xac0] ;  /* 0x000ac000011c7983 */ /* 0x000ee80000300a00 */
[----:B------:R-:W-:Y:S04]  /*121e0*/  STL [R1+0xa64], R4 ;  /* 0x000a640401007387 */ /* 0x000fe80000100800 */
[----:B------:R0:W-:Y:S02]  /*121f0*/  STL [R1+0xa58], R0 ;  /* 0x000a580001007387 */ /* 0x0001e40000100800 */
[----:B0-----:R-:W-:-:S02]  /*12200*/  IMAD.MOV.U32 R0, RZ, RZ, R5 ;  /* 0x000000ffff007224 */ /* 0x001fc400078e0005 */
[----:B------:R-:W3:Y:S04]  /*12210*/  LDL.LU.64 R4, [R1+0x100] ;  /* 0x0001000001047983 */ /* 0x000ee80000300a00 */
[----:B------:R0:W-:Y:S04]  /*12220*/  STL [R1+0xa60], R0 ;  /* 0x000a600001007387 */ /* 0x0001e80000100800 */
[----:B------:R-:W-:Y:S04]  /*12230*/  STL [R1+0xa6c], R22 ;  /* 0x000a6c1601007387 */ /* 0x000fe80000100800 */
[----:B------:R-:W3:Y:S01]  /*12240*/  LDL.LU.64 R14, [R1+0xad0] ;  /* 0x000ad000010e7983 */ /* 0x000ee20000300a00 */
[----:B0-----:R-:W-:-:S03]  /*12250*/  IMAD.MOV.U32 R0, RZ, RZ, R23 ;  /* 0x000000ffff007224 */ /* 0x001fc600078e0017 */
[----:B------:R-:W-:Y:S04]  /*12260*/  STL [R1+0xa74], R20 ;  /* 0x000a741401007387 */ /* 0x000fe80000100800 */
[----:B------:R0:W-:Y:S04]  /*12270*/  STL [R1+0xa68], R0 ;  /* 0x000a680001007387 */ /* 0x0001e80000100800 */
[----:B------:R-:W-:Y:S01]  /*12280*/  STL [R1+0xa7c], R12 ;  /* 0x000a7c0c01007387 */ /* 0x000fe20000100800 */
[----:B0-----:R-:W-:-:S05]  /*12290*/  IMAD.MOV.U32 R0, RZ, RZ, R21 ;  /* 0x000000ffff007224 */ /* 0x001fca00078e0015 */
[----:B------:R0:W-:Y:S02]  /*122a0*/  STL [R1+0xa70], R0 ;  /* 0x000a700001007387 */ /* 0x0001e40000100800 */
[----:B0-----:R-:W-:Y:S02]  /*122b0*/  IMAD.MOV.U32 R0, RZ, RZ, R13 ;  /* 0x000000ffff007224 */ /* 0x001fe400078e000d */
[----:B------:R-:W3:Y:S04]  /*122c0*/  LDL.LU.64 R12, [R1+0xad8] ;  /* 0x000ad800010c7983 */ /* 0x000ee80000300a00 */
[----:B------:R0:W-:Y:S04]  /*122d0*/  STL [R1+0xa78], R0 ;  /* 0x000a780001007387 */ /* 0x0001e80000100800 */
[----:B--2---:R1:W-:Y:S01]  /*122e0*/  STL [R1+0xa84], R10 ;  /* 0x000a840a01007387 */ /* 0x0043e20000100800 */
[----:B0-----:R-:W-:-:S03]  /*122f0*/  IMAD.MOV.U32 R0, RZ, RZ, R11 ;  /* 0x000000ffff007224 */ /* 0x001fc600078e000b */
[----:B------:R-:W-:Y:S04]  /*12300*/  STL [R1+0xa8c], R18 ;  /* 0x000a8c1201007387 */ /* 0x000fe80000100800 */
[----:B------:R0:W-:Y:S04]  /*12310*/  STL [R1+0xa80], R0 ;  /* 0x000a800001007387 */ /* 0x0001e80000100800 */
[----:B-1----:R-:W2:Y:S01]  /*12320*/  LDL.LU.64 R10, [R1+0xae0] ;  /* 0x000ae000010a7983 */ /* 0x002ea20000300a00 */
[----:B0-----:R-:W-:-:S03]  /*12330*/  IMAD.MOV.U32 R0, RZ, RZ, R19 ;  /* 0x000000ffff007224 */ /* 0x001fc600078e0013 */
[----:B------:R-:W-:Y:S04]  /*12340*/  STL [R1+0xa94], R8 ;  /* 0x000a940801007387 */ /* 0x000fe80000100800 */
[----:B------:R0:W-:Y:S02]  /*12350*/  STL [R1+0xa88], R0 ;  /* 0x000a880001007387 */ /* 0x0001e40000100800 */
[----:B0-----:R-:W-:Y:S02]  /*12360*/  IMAD.MOV.U32 R0, RZ, RZ, R9 ;  /* 0x000000ffff007224 */ /* 0x001fe400078e0009 */
[----:B------:R-:W2:Y:S04]  /*12370*/  LDL.LU.64 R8, [R1+0xf8] ;  /* 0x0000f80001087983 */ /* 0x000ea80000300a00 */
[----:B------:R0:W-:Y:S04]  /*12380*/  STL [R1+0xa90], R0 ;  /* 0x000a900001007387 */ /* 0x0001e80000100800 */
[----:B------:R1:W-:Y:S01]  /*12390*/  STL [R1+0xa9c], R6 ;  /* 0x000a9c0601007387 */ /* 0x0003e20000100800 */
[----:B0-----:R-:W-:-:S03]  /*123a0*/  IMAD.MOV.U32 R0, RZ, RZ, R7 ;  /* 0x000000ffff007224 */ /* 0x001fc600078e0007 */
[----:B------:R-:W-:Y:S04]  /*123b0*/  STL [R1+0xaa4], R16 ;  /* 0x000aa41001007387 */ /* 0x000fe80000100800 */
[----:B------:R0:W-:Y:S04]  /*123c0*/  STL [R1+0xa98], R0 ;  /* 0x000a980001007387 */ /* 0x0001e80000100800 */
[----:B-1----:R-:W2:Y:S01]  /*123d0*/  LDL.LU.64 R6, [R1+0xaf0] ;  /* 0x000af00001067983 */ /* 0x002ea20000300a00 */
[----:B0-----:R-:W-:-:S03]  /*123e0*/  IMAD.MOV.U32 R0, RZ, RZ, R17 ;  /* 0x000000ffff007224 */ /* 0x001fc600078e0011 */
[----:B----4-:R-:W-:Y:S04]  /*123f0*/  STL [R1+0xaac], R2 ;  /* 0x000aac0201007387 */ /* 0x010fe80000100800 */
[----:B------:R0:W-:Y:S02]  /*12400*/  STL [R1+0xaa0], R0 ;  /* 0x000aa00001007387 */ /* 0x0001e40000100800 */
[----:B0-----:R-:W-:Y:S02]  /*12410*/  IMAD.MOV.U32 R0, RZ, RZ, R3 ;  /* 0x000000ffff007224 */ /* 0x001fe400078e0003 */
[----:B------:R-:W4:Y:S04]  /*12420*/  LDL.LU.64 R2, [R1+0xaf8] ;  /* 0x000af80001027983 */ /* 0x000f280000300a00 */
[----:B------:R0:W-:Y:S04]  /*12430*/  STL [R1+0xaa8], R0 ;  /* 0x000aa80001007387 */ /* 0x0001e80000100800 */
[----:B------:R1:W-:Y:S01]  /*12440*/  STL [R1+0xab4], R26 ;  /* 0x000ab41a01007387 */ /* 0x0003e20000100800 */
[----:B0-----:R-:W-:-:S03]  /*12450*/  IMAD.MOV.U32 R0, RZ, RZ, R27 ;  /* 0x000000ffff007224 */ /* 0x001fc600078e001b */
[----:B---3--:R-:W-:Y:S04]  /*12460*/  STL [R1+0xabc], R28 ;  /* 0x000abc1c01007387 */ /* 0x008fe80000100800 */
[----:B------:R0:W-:Y:S04]  /*12470*/  STL [R1+0xab0], R0 ;  /* 0x000ab00001007387 */ /* 0x0001e80000100800 */
[----:B-1----:R-:W3:Y:S01]  /*12480*/  LDL.LU.64 R26, [R1+0xb00] ;  /* 0x000b0000011a7983 */ /* 0x002ee20000300a00 */
[----:B0-----:R-:W-:-:S03]  /*12490*/  IMAD.MOV.U32 R0, RZ, RZ, R29 ;  /* 0x000000ffff007224 */ /* 0x001fc600078e001d */
[----:B------:R-:W2:Y:S04]  /*124a0*/  LDL.LU.64 R28, [R1+0xf0] ;  /* 0x0000f000011c7983 */ /* 0x000ea80000300a00 */
[----:B------:R0:W-:Y:S02]  /*124b0*/  STL [R1+0xab8], R0 ;  /* 0x000ab80001007387 */ /* 0x0001e40000100800 */
[----:B0-----:R-:W-:Y:S02]  /*124c0*/  IMAD.MOV.U32 R0, RZ, RZ, R5 ;  /* 0x000000ffff007224 */ /* 0x001fe400078e0005 */
[----:B------:R0:W-:Y:S04]  /*124d0*/  STL [R1+0xac4], R4 ;  /* 0x000ac40401007387 */ /* 0x0001e80000100800 */
[----:B------:R-:W-:Y:S04]  /*124e0*/  STL [R1+0xacc], R14 ;  /* 0x000acc0e01007387 */ /* 0x000fe80000100800 */
[----:B------:R1:W-:Y:S04]  /*124f0*/  STL [R1+0xac0], R0 ;  /* 0x000ac00001007387 */ /* 0x0003e80000100800 */
[----:B0-----:R-:W2:Y:S01]  /*12500*/  LDL.LU.64 R4, [R1+0xb18] ;  /* 0x000b180001047983 */ /* 0x001ea20000300a00 */
[----:B-1----:R-:W-:-:S03]  /*12510*/  IMAD.MOV.U32 R0, RZ, RZ, R15 ;  /* 0x000000ffff007224 */ /* 0x002fc600078e000f */
[----:B--2---:R0:W-:Y:S04]  /*12520*/  STL.64 [R1+0x1108], R4 ;  /* 0x0011080401007387 */ /* 0x0041e80000100a00 */
[----:B0-----:R-:W2:Y:S04]  /*12530*/  LDL.LU.64 R4, [R1+0xb10] ;  /* 0x000b100001047983 */ /* 0x001ea80000300a00 */
[----:B------:R-:W2:Y:S04]  /*12540*/  LDL.LU.64 R24, [R1+0xb20] ;  /* 0x000b200001187983 */ /* 0x000ea80000300a00 */
[----:B------:R0:W-:Y:S04]  /*12550*/  STL [R1+0xac8], R0 ;  /* 0x000ac80001007387 */ /* 0x0001e80000100800 */
[----:B------:R-:W-:Y:S04]  /*12560*/  STL [R1+0xad4], R12 ;  /* 0x000ad40c01007387 */ /* 0x000fe80000100800 */
[----:B------:R-:W2:Y:S01]  /*12570*/  LDL.LU.64 R22, [R1+0xe8] ;  /* 0x0000e80001167983 */ /* 0x000ea20000300a00 */
[----:B0-----:R-:W-:-:S03]  /*12580*/  IMAD.MOV.U32 R0, RZ, RZ, R13 ;  /* 0x000000ffff007224 */ /* 0x001fc600078e000d */
        /* <DEDUP_REMOVED lines=12> */
[----:B------:R1:W-:Y:S04]  /*12650*/  STL [R1+0xaec], R6 ;  /* 0x000aec0601007387 */ /* 0x0003e80000100800 */
[----:B------:R-:W2:Y:S01]  /*12660*/  LDL.LU.64 R10, [R1+0xb58] ;  /* 0x000b5800010a7983 */ /* 0x000ea20000300a00 */
[----:B0-----:R-:W-:-:S03]  /*12670*/  IMAD.MOV.U32 R0, RZ, RZ, R7 ;  /* 0x000000ffff007224 */ /* 0x001fc600078e0007 */
[----:B------:R-:W2:Y:S04]  /*12680*/  LDL.LU.64 R8, [R1+0xb60] ;  /* 0x000b600001087983 */ /* 0x000ea80000300a00 */
[----:B------:R0:W-:Y:S04]  /*12690*/  STL [R1+0xae8], R0 ;  /* 0x000ae80001007387 */ /* 0x0001e80000100800 */
[----:B----4-:R4:W-:Y:S04]  /*126a0*/  STL [R1+0xaf4], R2 ;  /* 0x000af40201007387 */ /* 0x0109e80000100800 */
[----:B-1----:R-:W2:Y:S01]  /*126b0*/  LDL.LU.64 R6, [R1+0xd8] ;  /* 0x0000d80001067983 */ /* 0x002ea20000300a00 */
[----:B0-----:R-:W-:-:S03]  /*126c0*/  IMAD.MOV.U32 R0, RZ, RZ, R3 ;  /* 0x000000ffff007224 */ /* 0x001fc600078e0003 */
[----:B----4-:R-:W4:Y:S04]  /*126d0*/  LDL.LU.64 R2, [R1+0xb70] ;  /* 0x000b700001027983 */ /* 0x010f280000300a00 */
[----:B------:R0:W-:Y:S04]  /*126e0*/  STL [R1+0xaf0], R0 ;  /* 0x000af00001007387 */ /* 0x0001e80000100800 */
[----:B---3--:R1:W-:Y:S01]  /*126f0*/  STL [R1+0xafc], R26 ;  /* 0x000afc1a01007387 */ /* 0x0083e20000100800 */
[----:B0-----:R-:W-:-:S03]  /*12700*/  IMAD.MOV.U32 R0, RZ, RZ, R27 ;  /* 0x000000ffff007224 */ /* 0x001fc600078e001b */
[----:B------:R-:W-:Y:S04]  /*12710*/  STL [R1+0xb04], R28 ;  /* 0x000b041c01007387 */ /* 0x000fe80000100800 */
[----:B------:R0:W-:Y:S04]  /*12720*/  STL [R1+0xaf8], R0 ;  /* 0x000af80001007387 */ /* 0x0001e80000100800 */
[----:B-1----:R-:W3:Y:S01]  /*12730*/  LDL.LU.64 R26, [R1+0xb80] ;  /* 0x000b8000011a7983 */ /* 0x002ee20000300a00 */
[----:B0-----:R-:W-:-:S03]  /*12740*/  IMAD.MOV.U32 R0, RZ, RZ, R29 ;  /* 0x000000ffff007224 */ /* 0x001fc600078e001d */
[----:B------:R-:W3:Y:S04]  /*12750*/  LDL.LU.64 R28, [R1+0xb88] ;  /* 0x000b8800011c7983 */ /* 0x000ee80000300a00 */
[----:B------:R0:W-:Y:S04]  /*12760*/  STL [R1+0xb00], R0 ;  /* 0x000b000001007387 */ /* 0x0001e80000100800 */
[----:B--2---:R1:W-:Y:S01]  /*12770*/  STL [R1+0xb0c], R4 ;  /* 0x000b0c0401007387 */ /* 0x0043e20000100800 */
[----:B0-----:R-:W-:-:S03]  /*12780*/  IMAD.MOV.U32 R0, RZ, RZ, R5 ;  /* 0x000000ffff007224 */ /* 0x001fc600078e0005 */
[----:B-1----:R-:W2:Y:S04]  /*12790*/  LDL.LU.64 R4, [R1+0x1108] ;  /* 0x0011080001047983 */ /* 0x002ea80000300a00 */
[----:B--2---:R-:W-:Y:S04]  /*127a0*/  STL [R1+0xb14], R4 ;  /* 0x000b140401007387 */ /* 0x004fe80000100800 */
[----:B------:R0:W-:Y:S02]  /*127b0*/  STL [R1+0xb08], R0 ;  /* 0x000b080001007387 */ /* 0x0001e40000100800 */
[----:B0-----:R-:W-:-:S02]  /*127c0*/  IMAD.MOV.U32 R0, RZ, RZ, R5 ;  /* 0x000000ffff007224 */ /* 0x001fc400078e0005 */
[----:B------:R-:W2:Y:S04]  /*127d0*/  LDL.LU.64 R4, [R1+0x1100] ;  /* 0x0011000001047983 */ /* 0x000ea80000300a00 */
[----:B------:R-:W-:Y:S04]  /*127e0*/  STL [R1+0xb1c], R24 ;  /* 0x000b1c1801007387 */ /* 0x000fe80000100800 */
[----:B------:R0:W-:Y:S04]  /*127f0*/  STL [R1+0xb10], R0 ;  /* 0x000b100001007387 */ /* 0x0001e80000100800 */
[----:B------:R-:W-:Y:S01]  /*12800*/  STL [R1+0xb24], R22 ;  /* 0x000b241601007387 */ /* 0x000fe20000100800 */
[----:B0-----:R-:W-:-:S05]  /*12810*/  IMAD.MOV.U32 R0, RZ, RZ, R25 ;  /* 0x000000ffff007224 */ /* 0x001fca00078e0019 */
        /* <DEDUP_REMOVED lines=25> */
[----:B----4-:R-:W-:Y:S01]  /*129b0*/  STL [R1+0xb6c], R2 ;  /* 0x000b6c0201007387 */ /* 0x010fe20000100800 */
[----:B0-----:R-:W-:-:S05]  /*129c0*/  IMAD.MOV.U32 R0, RZ, RZ, R7 ;  /* 0x000000ffff007224 */ /* 0x001fca00078e0007 */
[----:B------:R0:W-:Y:S02]  /*129d0*/  STL [R1+0xb60], R0 ;  /* 0x000b600001007387 */ /* 0x0001e40000100800 */
[----:B0-----:R-:W-:Y:S02]  /*129e0*/  IMAD.MOV.U32 R0, RZ, RZ, R3 ;  /* 0x000000ffff007224 */ /* 0x001fe400078e0003 */
[----:B------:R-:W0:Y:S02]  /*129f0*/  LDC R3, c[0x0][0x3a8] ;  /* 0x0000ea00ff037b82 */ /* 0x000e240000000800 */
[C---:B0-----:R-:W-:Y:S02]  /*12a00*/  IMAD R24, R3.reuse, 0x5b, RZ ;  /* 0x0000005b03187824 */ /* 0x041fe400078e02ff */
[----:B------:R-:W-:Y:S01]  /*12a10*/  IMAD R21, R3, 0x57, RZ ;  /* 0x0000005703157824 */ /* 0x000fe200078e02ff */
[----:B--2---:R-:W-:Y:S04]  /*12a20*/  STL [R1+0xb74], R4 ;  /* 0x000b740401007387 */ /* 0x004fe80000100800 */
[----:B------:R3:W-:Y:S04]  /*12a30*/  STL [R1+0xb68], R0 ;  /* 0x000b680001007387 */ /* 0x0007e80000100800 */
[----:B------:R-:W-:Y:S01]  /*12a40*/  STL [R1+0xb70], R5 ;  /* 0x000b700501007387 */ /* 0x000fe20000100800 */
[----:B---3--:R-:W-:-:S03]  /*12a50*/  IMAD.MOV.U32 R0, RZ, RZ, R27 ;  /* 0x000000ffff007224 */ /* 0x008fc600078e001b */
[----:B------:R-:W-:Y:S04]  /*12a60*/  STL [R1+0xb7c], R26 ;  /* 0x000b7c1a01007387 */ /* 0x000fe80000100800 */
[----:B------:R-:W-:Y:S04]  /*12a70*/  STL [R1+0xb84], R28 ;  /* 0x000b841c01007387 */ /* 0x000fe80000100800 */
[----:B------:R0:W-:Y:S02]  /*12a80*/  STL [R1+0xb78], R0 ;  /* 0x000b780001007387 */ /* 0x0001e40000100800 */
[----:B0-----:R-:W-:-:S05]  /*12a90*/  IMAD.MOV.U32 R0, RZ, RZ, R29 ;  /* 0x000000ffff007224 */ /* 0x001fca00078e001d */
[----:B------:R0:W-:Y:S04]  /*12aa0*/  STL [R1+0xb80], R0 ;  /* 0x000b800001007387 */ /* 0x0001e80000100800 */
[----:B------:R-:W-:Y:S04]  /*12ab0*/  STL [R1+0x4c0], RZ ;  /* 0x0004c0ff01007387 */ /* 0x000fe80000100800 */
[----:B------:R-:W-:Y:S01]  /*12ac0*/  STL [R1+0x340], RZ ;  /* 0x000340ff01007387 */ /* 0x000fe20000100800 */
[----:B0-----:R-:W0:Y:S03]  /*12ad0*/  LDC R0, c[0x0][0x3ac] ;  /* 0x0000eb00ff007b82 */ /* 0x001e260000000800 */
[----:B------:R-:W-:Y:S04]  /*12ae0*/  STL [R1+0x344], RZ ;  /* 0x000344ff01007387 */ /* 0x000fe80000100800 */
        /* <DEDUP_REMOVED lines=76> */
[----:B------:R-:W-:Y:S01]  /*12fb0*/  STL [R1+0x2f8], RZ ;  /* 0x0002f8ff01007387 */ /* 0x000fe20000100800 */
[----:B------:R-:W-:-:S03]  /*12fc0*/  IMAD R27, R3, 0x5f, RZ ;  /* 0x0000005f031b7824 */ /* 0x000fc600078e02ff */
[----:B------:R-:W-:Y:S01]  /*12fd0*/  STL [R1+0x2fc], RZ ;  /* 0x0002fcff01007387 */ /* 0x000fe20000100800 */
[----:B0-----:R-:W-:-:S03]  /*12fe0*/  IMAD.SHL.U32 R2, R0, 0x80, RZ ;  /* 0x0000008000027824 */ /* 0x001fc600078e00ff */
[----:B------:R-:W-:Y:S04]  /*12ff0*/  STL [R1+0x270], RZ ;  /* 0x000270ff01007387 */ /* 0x000fe80000100800 */
[----:B------:R-:W-:Y:S01]  /*13000*/  STL [R1+0x274], RZ ;  /* 0x000274ff01007387 */ /* 0x000fe20000100800 */
[----:B------:R-:W-:-:S03]  /*13010*/  IMAD.SHL.U32 R4, R3, 0x80, RZ ;  /* 0x0000008003047824 */ /* 0x000fc600078e00ff */
[----:B------:R-:W-:Y:S04]  /*13020*/  STL [R1+0x278], RZ ;  /* 0x000278ff01007387 */ /* 0x000fe80000100800 */
[----:B------:R-:W-:Y:S04]  /*13030*/  STL [R1+0x27c], RZ ;  /* 0x00027cff01007387 */ /* 0x000fe80000100800 */
[----:B------:R-:W-:Y:S01]  /*13040*/  STL [R1+0x240], RZ ;  /* 0x000240ff01007387 */ /* 0x000fe20000100800 */
[----:B------:R-:W-:-:S03]  /*13050*/  SHF.R.S32.HI R0, RZ, 0x1f, R2 ;  /* 0x0000001fff007819 */ /* 0x000fc60000011402 */
[----:B------:R-:W-:Y:S04]  /*13060*/  STL [R1+0x244], RZ ;  /* 0x000244ff01007387 */ /* 0x000fe80000100800 */
[----:B------:R-:W-:Y:S04]  /*13070*/  STL [R1+0x248], RZ ;  /* 0x000248ff01007387 */ /* 0x000fe80000100800 */
[----:B------:R-:W-:Y:S04]  /*13080*/  STL [R1+0x10f4], R27 ;  /* 0x0010f41b01007387 */ /* 0x000fe80000100800 */
[----:B------:R-:W-:Y:S01]  /*13090*/  STL [R1+0x10f8], R24 ;  /* 0x0010f81801007387 */ /* 0x000fe20000100800 */
[----:B------:R-:W-:-:S03]  /*130a0*/  SHF.L.U64.HI R0, R2, 0x1, R0 ;  /* 0x0000000102007819 */ /* 0x000fc60000010200 */
[----:B------:R0:W-:Y:S02]  /*130b0*/  STL [R1+0x10fc], R21 ;  /* 0x0010fc1501007387 */ /* 0x0001e40000100800 */
[----:B0-----:R-:W-:Y:S02]  /*130c0*/  SHF.R.S32.HI R21, RZ, 0x1f, R4 ;  /* 0x0000001fff157819 */ /* 0x001fe40000011404 */
[----:B------:R0:W-:Y:S02]  /*130d0*/  STL [R1+0x10ec], R0 ;  /* 0x0010ec0001007387 */ /* 0x0001e40000100800 */
[----:B------:R-:W-:Y:S02]  /*130e0*/  SHF.L.U64.HI R2, R4, 0x1, R21 ;  /* 0x0000000104027819 */ /* 0x000fe40000010215 */
[----:B0-----:R-:W2:Y:S04]  /*130f0*/  LDL R0, [R1+0x478] ;  /* 0x0004780001007983 */ /* 0x001ea80000100800 */
[----:B------:R0:W-:Y:S04]  /*13100*/  STL [R1+0x10f0], R2 ;  /* 0x0010f00201007387 */ /* 0x0001e80000100800 */
[----:B0-----:R-:W3:Y:S01]  /*13110*/  LDL R2, [R1+0x47c] ;  /* 0x00047c0001027983 */ /* 0x001ee20000100800 */
[----:B------:R-:W-:-:S02]  /*13120*/  IMAD R21, R3, 0xfe, RZ ;  /* 0x000000fe03157824 */ /* 0x000fc400078e02ff */
[C---:B------:R-:W-:Y:S02]  /*13130*/  IMAD R24, R3.reuse, 0xfa, RZ ;  /* 0x000000fa03187824 */ /* 0x040fe400078e02ff */
[C---:B------:R-:W-:Y:S02]  /*13140*/  IMAD R27, R3.reuse, 0xae, RZ ;  /* 0x000000ae031b7824 */ /* 0x040fe400078e02ff */
[C---:B------:R-:W-:Y:S02]  /*13150*/  IMAD R29, R3.reuse, 0xaa, RZ ;  /* 0x000000aa031d7824 */ /* 0x040fe400078e02ff */
[C---:B------:R-:W-:Y:S02]  /*13160*/  IMAD R18, R3.reuse, 0x53, RZ ;  /* 0x0000005303127824 */ /* 0x040fe400078e02ff */
[C---:B------:R-:W-:Y:S02]  /*13170*/  IMAD R28, R3.reuse, 0xa6, RZ ;  /* 0x000000a6031c7824 */ /* 0x040fe400078e02ff */
        /* <DEDUP_REMOVED lines=19> */
[----:B------:R-:W-:Y:S01]  /*132b0*/  IMAD R4, R3, 0xf2, RZ ;  /* 0x000000f203047824 */ /* 0x000fe200078e02ff */
[-C--:B---3--:R-:W-:Y:S02]  /*132c0*/  IADD3 R21, P2, PT, R21, R2.reuse, RZ ;  /* 0x0000000215157210 */ /* 0x088fe40007f5e0ff */
[----:B------:R-:W-:-:S03]  /*132d0*/  IADD3 R24, P4, PT, R24, R2, RZ ;  /* 0x0000000218187210 */ /* 0x000fc60007f9e0ff */
[----:B------:R0:W-:Y:S04]  /*132e0*/  STL [R1+0xb8c], R21 ;  /* 0x000b8c1501007387 */ /* 0x0001e80000100800 */
[----:B------:R1:W-:Y:S01]  /*132f0*/  STL [R1+0xb9c], R24 ;  /* 0x000b9c1801007387 */ /* 0x0003e20000100800 */
[C---:B0-----:R-:W-:Y:S02]  /*13300*/  IMAD R21, R3.reuse, 0xee, RZ ;  /* 0x000000ee03157824 */ /* 0x041fe400078e02ff */
[----:B-1----:R-:W-:Y:S02]  /*13310*/  IMAD R24, R3, 0xea, RZ ;  /* 0x000000ea03187824 */ /* 0x002fe400078e02ff */
[----:B------:R-:W0:Y:S02]  /*13320*/  LDC R3, c[0x0][0x3a8] ;  /* 0x0000ea00ff037b82 */ /* 0x000e240000000800 */
[----:B0-----:R-:W-:-:S05]  /*13330*/  IMAD R3, R3, 0xf6, RZ ;  /* 0x000000f603037824 */ /* 0x001fca00078e02ff */
[----:B------:R-:W-:-:S05]  /*13340*/  IADD3 R3, P5, PT, R3, R2, RZ ;  /* 0x0000000203037210 */ /* 0x000fca0007fbe0ff */
[----:B------:R0:W-:Y:S02]  /*13350*/  STL [R1+0xbac], R3 ;  /* 0x000bac0301007387 */ /* 0x0001e40000100800 */
[----:B0-----:R-:W0:Y:S01]  /*13360*/  LDC R3, c[0x0][0x3a8] ;  /* 0x0000ea00ff037b82 */ /* 0x001e220000000800 */
[-C--:B------:R-:W-:Y:S02]  /*13370*/  IADD3 R4, P6, PT, R4, R2.reuse, RZ ;  /* 0x0000000204047210 */ /* 0x080fe40007fde0ff */
[-C--:B------:R-:W-:Y:S02]  /*13380*/  IADD3 R21, P0, PT, R21, R2.reuse, RZ ;  /* 0x0000000215157210 */ /* 0x080fe40007f1e0ff */
[----:B------:R-:W-:Y:S01]  /*13390*/  IADD3 R24, P3, PT, R24, R2, RZ ;  /* 0x0000000218187210 */ /* 0x000fe20007f7e0ff */
[----:B------:R0:W-:Y:S04]  /*133a0*/  STL [R1+0xbbc], R4 ;  /* 0x000bbc0401007387 */ /* 0x0001e80000100800 */
[----:B------:R1:W-:Y:S04]  /*133b0*/  STL [R1+0xbcc], R21 ;  /* 0x000bcc1501007387 */ /* 0x0003e80000100800 */
[----:B------:R3:W-:Y:S01]  /*133c0*/  STL [R1+0xbdc], R24 ;  /* 0x000bdc1801007387 */ /* 0x0007e20000100800 */
[----:B0-----:R-:W-:-:S02]  /*133d0*/  IMAD R4, R3, 0x7f, RZ ;  /* 0x0000007f03047824 */ /* 0x001fc400078e02ff */
[C---:B-1----:R-:W-:Y:S02]  /*133e0*/  IMAD R21, R3.reuse, 0xe2, RZ ;  /* 0x000000e203157824 */ /* 0x042fe400078e02ff */
[----:B---3--:R-:W-:Y:S02]  /*133f0*/  IMAD R24, R3, 0x7d, RZ ;  /* 0x0000007d03187824 */ /* 0x008fe400078e02ff */
[----:B------:R-:W0:Y:S02]  /*13400*/  LDC R3, c[0x0][0x3a8] ;  /* 0x0000ea00ff037b82 */ /* 0x000e240000000800 */
[----:B0-----:R-:W-:-:S05]  /*13410*/  IMAD R3, R3, 0xe6, RZ ;  /* 0x000000e603037824 */ /* 0x001fca00078e02ff */
[----:B------:R-:W-:-:S05]  /*13420*/  IADD3 R3, P1, PT, R3, R2, RZ ;  /* 0x0000000203037210 */ /* 0x000fca0007f3e0ff */
[----:B------:R0:W-:Y:S02]  /*13430*/  STL [R1+0xbec], R3 ;  /* 0x000bec0301007387 */ /* 0x0001e40000100800 */
[----:B0-----:R-:W0:Y:S01]  /*13440*/  LDC R3, c[0x0][0x3a8] ;  /* 0x0000ea00ff037b82 */ /* 0x001e220000000800 */
[----:B--2---:R-:W-:Y:S02]  /*13450*/  LEA.HI.X.SX32 R4, R4, R0, 0x1, P2 ;  /* 0x0000000004047211 */ /* 0x004fe400010f0eff */
[----:B------:R-:W-:Y:S02]  /*13460*/  IADD3 R21, P2, PT, R21, R2, RZ ;  /* 0x0000000215157210 */ /* 0x000fe40007f5e0ff */
[----:B------:R-:W-:Y:S01]  /*13470*/  LEA.HI.X.SX32 R24, R24, R0, 0x1, P4 ;  /* 0x0000000018187211 */ /* 0x000fe200020f0eff */
[----:B------:R0:W-:Y:S04]  /*13480*/  STL [R1+0xb88], R4 ;  /* 0x000b880401007387 */ /* 0x0001e80000100800 */
[----:B------:R1:W-:Y:S04]  /*13490*/  STL [R1+0xbfc], R21 ;  /* 0x000bfc1501007387 */ /* 0x0003e80000100800 */
[----:B------:R2:W-:Y:S01]  /*134a0*/  STL [R1+0xb98], R24 ;  /* 0x000b981801007387 */ /* 0x0005e20000100800 */
[----:B0-----:R-:W-:-:S02]  /*134b0*/  IMAD R4, R3, 0x7b, RZ ;  /* 0x0000007b03047824 */ /* 0x001fc400078e02ff */
[C---:B-1----:R-:W-:Y:S02]  /*134c0*/  IMAD R21, R3.reuse, 0xda, RZ ;  /* 0x000000da03157824 */ /* 0x042fe400078e02ff */
[----:B--2---:R-:W-:Y:S02]  /*134d0*/  IMAD R24, R3, 0x79, RZ ;  /* 0x0000007903187824 */ /* 0x004fe400078e02ff */
[----:B------:R-:W0:Y:S02]  /*134e0*/  LDC R3, c[0x0][0x3a8] ;  /* 0x0000ea00ff037b82 */ /* 0x000e240000000800 */
[----:B0-----:R-:W-:-:S05]  /*134f0*/  IMAD R3, R3, 0xde, RZ ;  /* 0x000000de03037824 */ /* 0x001fca00078e02ff */
[----:B------:R-:W-:-:S05]  /*13500*/  IADD3 R3, P4, PT, R3, R2, RZ ;  /* 0x0000000203037210 */ /* 0x000fca0007f9e0ff */
[----:B------:R0:W-:Y:S02]  /*13510*/  STL [R1+0xc0c], R3 ;  /* 0x000c0c0301007387 */ /* 0x0001e40000100800 */
[----:B0-----:R-:W0:Y:S01]  /*13520*/  LDC R3, c[0x0][0x3a8] ;  /* 0x0000ea00ff037b82 */ /* 0x001e220000000800 */
[----:B------:R-:W-:Y:S02]  /*13530*/  LEA.HI.X.SX32 R4, R4, R0, 0x1, P5 ;  /* 0x0000000004047211 */ /* 0x000fe400028f0eff */
        /* <DEDUP_REMOVED lines=50> */
[----:B------:R-:W0:Y:S01]  /*13860*/  LDC R3, c[0x0][0x3a8] ;  /* 0x0000ea00ff037b82 */ /* 0x000e220000000800 */
[----:B------:R-:W-:Y:S01]  /*13870*/  LEA.HI.X.SX32 R4, R4, R0, 0x1, P6 ;  /* 0x0000000004047211 */ /* 0x000fe200030f0eff */
[----:B0-----:R-:W-:-:S05]  /*13880*/  IMAD R3, R3, 0xbe, RZ ;  /* 0x000000be03037824 */ /* 0x001fca00078e02ff */
[----:B------:R-:W-:-:S05]  /*13890*/  IADD3 R3, P5, PT, R3, R2, RZ ;  /* 0x0000000203037210 */ /* 0x000fca0007fbe0ff */
[----:B------:R0:W-:Y:S02]  /*138a0*/  STL [R1+0xc8c], R3 ;  /* 0x000c8c0301007387 */ /* 0x0001e40000100800 */
[----:B0-----:R-:W0:Y:S02]  /*138b0*/  LDC R3, c[0x0][0x3a8] ;  /* 0x0000ea00ff037b82 */ /* 0x001e240000000800 */
[----:B------:R1:W-:Y:S02]  /*138c0*/  STL [R1+0xc28], R4 ;  /* 0x000c280401007387 */ /* 0x0003e40000100800 */
[----:B-1----:R-:W-:Y:S02]  /*138d0*/  IADD3 R4, P6, PT, R21, R2, RZ ;  /* 0x0000000215047210 */ /* 0x002fe40007fde0ff */
[----:B------:R-:W-:Y:S02]  /*138e0*/  LEA.HI.X.SX32 R21, R24, R0, 0x1, P0 ;  /* 0x0000000018157211 */ /* 0x000fe400000f0eff */
[----:B------:R-:W1:Y:S01]  /*138f0*/  LDC R24, c[0x0][0x3a8] ;  /* 0x0000ea00ff187b82 */ /* 0x000e620000000800 */
[----:B------:R0:W-:Y:S04]  /*13900*/  STL [R1+0xc9c], R4 ;  /* 0x000c9c0401007387 */ /* 0x0001e80000100800 */
[----:B------:R2:W-:Y:S01]  /*13910*/  STL [R1+0xc38], R21 ;  /* 0x000c381501007387 */ /* 0x0005e20000100800 */
[----:B0-----:R-:W-:-:S02]  /*13920*/  IMAD R4, R3, 0x65, RZ ;  /* 0x0000006503047824 */ /* 0x001fc400078e02ff */
[----:B------:R-:W0:Y:S08]  /*13930*/  LDC R3, c[0x0][0x3a8] ;  /* 0x0000ea00ff037b82 */ /* 0x000e300000000800 */
[----:B--2---:R-:W2:Y:S01]  /*13940*/  LDC R21, c[0x0][0x3a8] ;  /* 0x0000ea00ff157b82 */ /* 0x004ea20000000800 */
[----:B-1----:R-:W-:Y:S01]  /*13950*/  IMAD R24, R24, 0x67, RZ ;  /* 0x0000006718187824 */ /* 0x002fe200078e02ff */
[----:B------:R-:W-:-:S04]  /*13960*/  LEA.HI.X.SX32 R4, R4, R0, 0x1, P1 ;  /* 0x0000000004047211 */ /* 0x000fc800008f0eff */
[----:B------:R-:W-:Y:S01]  /*13970*/  LEA.HI.X.SX32 R24, R24, R0, 0x1, P3 ;  /* 0x0000000018187211 */ /* 0x000fe200018f0eff */
[----:B0-----:R-:W-:Y:S02]  /*13980*/  IMAD R3, R3, 0xb2, RZ ;  /* 0x000000b203037824 */ /* 0x001fe400078e02ff */
[----:B--2---:R-:W-:-:S03]  /*13990*/  IMAD R21, R21, 0xb6, RZ ;  /* 0x000000b615157824 */ /* 0x004fc600078e02ff */
[-C--:B------:R-:W-:Y:S02]  /*139a0*/  IADD3 R3, P3, PT, R3, R2.reuse, RZ ;  /* 0x0000000203037210 */ /* 0x080fe40007f7e0ff */
[-C--:B------:R-:W-:Y:S02]  /*139b0*/  IADD3 R21, P0, PT, R21, R2.reuse, RZ ;  /* 0x0000000215157210 */ /* 0x080fe40007f1e0ff */
[----:B------:R-:W-:-:S03]  /*139c0*/  IADD3 R27, P1, PT, R27, R2, RZ ;  /* 0x000000021b1b7210 */ /* 0x000fc60007f3e0ff */
[----:B------:R0:W-:Y:S04]  /*139d0*/  STL [R1+0xcac], R21 ;  /* 0x000cac1501007387 */ /* 0x0001e80000100800 */
[----:B0-----:R-:W2:Y:S04]  /*139e0*/  LDL.LU R21, [R1+0x10fc] ;  /* 0x0010fc0001157983 */ /* 0x001ea80000300800 */
[----:B------:R0:W-:Y:S04]  /*139f0*/  STL [R1+0xc48], R24 ;  /* 0x000c481801007387 */ /* 0x0001e80000100800 */
[----:B0-----:R-:W3:Y:S04]  /*13a00*/  LDL.LU R24, [R1+0x10f8] ;  /* 0x0010f80001187983 */ /* 0x001ee80000300800 */
[----:B------:R0:W-:Y:S04]  /*13a10*/  STL [R1+0xcbc], R3 ;  /* 0x000cbc0301007387 */ /* 0x0001e80000100800 */
[----:B------:R-:W-:Y:S04]  /*13a20*/  STL [R1+0xc58], R4 ;  /* 0x000c580401007387 */ /* 0x000fe80000100800 */
[----:B------:R1:W-:Y:S01]  /*13a30*/  STL [R1+0xccc], R27 ;  /* 0x000ccc1b01007387 */ /* 0x0003e20000100800 */
[----:B0-----:R-:W0:Y:S03]  /*13a40*/  LDC R3, c[0x0][0x3a8] ;  /* 0x0000ea00ff037b82 */ /* 0x001e260000000800 */
[----:B-1----:R-:W4:Y:S01]  /*13a50*/  LDL.LU R27, [R1+0x10f4] ;  /* 0x0010f400011b7983 */ /* 0x002f220000300800 */
[----:B0-----:R-:W-:-:S04]  /*13a60*/  IMAD R4, R3, 0x61, RZ ;  /* 0x0000006103047824 */ /* 0x001fc800078e02ff */
[----:B------:R-:W0:Y:S02]  /*13a70*/  LDC R3, c[0x0][0x3a8] ;  /* 0x0000ea00ff037b82 */ /* 0x000e240000000800 */
[----:B0-----:R-:W-:-:S05]  /*13a80*/  IMAD R3, R3, 0x63, RZ ;  /* 0x0000006303037824 */ /* 0x001fca00078e02ff */
[----:B------:R-:W-:-:S05]  /*13a90*/  LEA.HI.X.SX32 R3, R3, R0, 0x1, P2 ;  /* 0x0000000003037211 */ /* 0x000fca00010f0eff */
[----:B------:R0:W-:Y:S02]  /*13aa0*/  STL [R1+0xc68], R3 ;  /* 0x000c680301007387 */ /* 0x0001e40000100800 */
[----:B0-----:R-:W0:Y:S01]  /*13ab0*/  LDC R3, c[0x0][0x3a8] ;  /* 0x0000ea00ff037b82 */ /* 0x001e220000000800 */
[----:B------:R-:W-:Y:S02]  /*13ac0*/  IADD3 R29, P2, PT, R29, R2, RZ ;  /* 0x000000021d1d7210 */ /* 0x000fe40007f5e0ff */
[----:B------:R-:W-:-:S03]  /*13ad0*/  LEA.HI.X.SX32 R4, R4, R0, 0x1, P4 ;  /* 0x0000000004047211 */ /* 0x000fc600020f0eff */
[----:B------:R-:W-:Y:S01]  /*13ae0*/  STL [R1+0xcdc], R29 ;  /* 0x000cdc1d01007387 */ /* 0x000fe20000100800 */
[----:B------:R-:W-:-:S03]  /*13af0*/  IADD3 R28, P4, PT, R28, R2, RZ ;  /* 0x000000021c1c7210 */ /* 0x000fc60007f9e0ff */
[----:B------:R0:W-:Y:S04]  /*13b00*/  STL [R1+0xc78], R4 ;  /* 0x000c780401007387 */ /* 0x0001e80000100800 */
[----:B------:R-:W-:Y:S01]  /*13b10*/  STL [R1+0xcec], R28 ;  /* 0x000cec1c01007387 */ /* 0x000fe20000100800 */
[----:B0-----:R-:W-:-:S05]  /*13b20*/  IMAD R4, R3, 0x5d, RZ ;  /* 0x0000005d03047824 */ /* 0x001fca00078e02ff */
[----:B------:R-:W-:Y:S02]  /*13b30*/  LEA.HI.X.SX32 R4, R4, R0, 0x1, P6 ;  /* 0x0000000004047211 */ /* 0x000fe400030f0eff */
[----:B------:R-:W-:Y:S02]  /*13b40*/  IADD3 R25, P6, PT, R25, R2, RZ ;  /* 0x0000000219197210 */ /* 0x000fe40007fde0ff */
[----:B------:R-:W-:Y:S02]  /*13b50*/  LEA.HI.X.SX32 R18, R18, R0, 0x1, P4 ;  /* 0x0000000012127211 */ /* 0x000fe400020f0eff */
[----:B------:R-:W-:Y:S02]  /*13b60*/  IADD3 R17, P4, PT, R17, R2, RZ ;  /* 0x0000000211117210 */ /* 0x000fe40007f9e0ff */
[----:B------:R-:W-:Y:S02]  /*13b70*/  LEA.HI.X.SX32 R15, R15, R0, 0x1, P6 ;  /* 0x000000000f0f7211 */ /* 0x000fe400030f0eff */
[----:B------:R-:W-:-:S02]  /*13b80*/  IADD3 R14, P6, PT, R14, R2, RZ ;  /* 0x000000020e0e7210 */ /* 0x000fc40007fde0ff */
[----:B--2---:R-:W-:Y:S02]  /*13b90*/  LEA.HI.X.SX32 R21, R21, R0, 0x1, P1 ;  /* 0x0000000015157211 */ /* 0x004fe400008f0eff */
[----:B------:R-:W-:Y:S02]  /*13ba0*/  IADD3 R20, P1, PT, R20, R2, RZ ;  /* 0x0000000214147210 */ /* 0x000fe40007f3e0ff */
[----:B---3--:R-:W-:Y:S02]  /*13bb0*/  LEA.HI.X.SX32 R24, R24, R0, 0x1, P0 ;  /* 0x0000000018187211 */ /* 0x008fe400000f0eff */
[----:B------:R-:W-:Y:S02]  /*13bc0*/  IADD3 R23, P0, PT, R23, R2, RZ ;  /* 0x0000000217177210 */ /* 0x000fe40007f1e0ff */
[----:B----4-:R-:W-:Y:S02]  /*13bd0*/  LEA.HI.X.SX32 R27, R27, R0, 0x1, P5 ;  /* 0x000000001b1b7211 */ /* 0x010fe400028f0eff */
[----:B------:R-:W-:-:S03]  /*13be0*/  IADD3 R26, P5, PT, R26, R2, RZ ;  /* 0x000000021a1a7210 */ /* 0x000fc60007fbe0ff */
[----:B------:R-:W-:Y:S04]  /*13bf0*/  STL [R1+0xc88], R27 ;  /* 0x000c881b01007387 */ /* 0x000fe80000100800 */
[----:B------:R-:W-:Y:S04]  /*13c00*/  STL [R1+0xcfc], R26 ;  /* 0x000cfc1a01007387 */ /* 0x000fe80000100800 */
[----:B------:R0:W-:Y:S02]  /*13c10*/  STL [R1+0xc98], R4 ;  /* 0x000c980401007387 */ /* 0x0001e40000100800 */
[----:B0-----:R-:W-:-:S02]  /*13c20*/  IMAD R4, R3, 0x59, RZ ;  /* 0x0000005903047824 */ /* 0x001fc400078e02ff */
[----:B------:R-:W-:Y:S03]  /*13c30*/  STL [R1+0xd0c], R25 ;  /* 0x000d0c1901007387 */ /* 0x000fe60000100800 */
[----:B------:R-:W-:Y:S01]  /*13c40*/  LEA.HI.X.SX32 R4, R4, R0, 0x1, P3 ;  /* 0x0000000004047211 */ /* 0x000fe200018f0eff */
[----:B------:R-:W-:Y:S04]  /*13c50*/  STL [R1+0xca8], R24 ;  /* 0x000ca81801007387 */ /* 0x000fe80000100800 */
[----:B------:R-:W-:Y:S01]  /*13c60*/  STL [R1+0xd1c], R23 ;  /* 0x000d1c1701007387 */ /* 0x000fe20000100800 */
[----:B------:R-:W-:-:S03]  /*13c70*/  IADD3 R22, P3, PT, R22, R2, RZ ;  /* 0x0000000216167210 */ /* 0x000fc60007f7e0ff */
[----:B------:R0:W-:Y:S02]  /*13c80*/  STL [R1+0xcb8], R4 ;  /* 0x000cb80401007387 */ /* 0x0001e40000100800 */
[----:B0-----:R-:W-:Y:S02]  /*13c90*/  IMAD R4, R3, 0x55, RZ ;  /* 0x0000005503047824 */ /* 0x001fe400078e02ff */
        /* <DEDUP_REMOVED lines=19> */
[----:B------:R0:W-:Y:S01]  /*13dd0*/  STL [R1+0xd18], R4 ;  /* 0x000d180401007387 */ /* 0x0001e20000100800 */
[----:B------:R-:W-:Y:S02]  /*13de0*/  LEA.HI.X.SX32 R12, R12, R0, 0x1, P3 ;  /* 0x000000000c0c7211 */ /* 0x000fe400018f0eff */
[----:B------:R-:W-:Y:S01]  /*13df0*/  IADD3 R11, P3, PT, R11, R2, RZ ;  /* 0x000000020b0b7210 */ /* 0x000fe20007f7e0ff */
[----:B0-----:R-:W-:Y:S01]  /*13e00*/  IMAD R4, R3, 0x49, RZ ;  /* 0x0000004903047824 */ /* 0x001fe200078e02ff */
[----:B------:R-:W-:Y:S04]  /*13e10*/  STL [R1+0xb94], R13 ;  /* 0x000b940d01007387 */ /* 0x000fe80000100800 */
        /* <DEDUP_REMOVED lines=9> */
[----:B------:R-:W-:Y:S02]  /*13eb0*/  LEA.HI.X.SX32 R4, R4, R0, 0x1, P4 ;  /* 0x0000000004047211 */ /* 0x000fe400020f0eff */
[----:B------:R-:W-:Y:S01]  /*13ec0*/  IADD3 R5, P4, PT, R5, R2, RZ ;  /* 0x0000000205057210 */ /* 0x000fe20007f9e0ff */
[----:B------:R-:W-:Y:S01]  /*13ed0*/  STL [R1+0xd48], R9 ;  /* 0x000d480901007387 */ /* 0x000fe20000100800 */
[----:B------:R-:W-:-:S03]  /*13ee0*/  LEA.HI.X.SX32 R6, R6, R0, 0x1, P5 ;  /* 0x0000000006067211 */ /* 0x000fc600028f0eff */
[----:B------:R-:W-:Y:S04]  /*13ef0*/  STL [R1+0xbf4], R8 ;  /* 0x000bf40801007387 */ /* 0x000fe80000100800 */
[----:B------:R0:W-:Y:S04]  /*13f00*/  STL [R1+0xd58], R4 ;  /* 0x000d580401007387 */ /* 0x0001e80000100800 */
[----:B------:R1:W-:Y:S01]  /*13f10*/  STL [R1+0xc14], R5 ;  /* 0x000c140501007387 */ /* 0x0003e20000100800 */
[C---:B0-----:R-:W-:Y:S02]  /*13f20*/  IMAD R4, R3.reuse, 0x41, RZ ;  /* 0x0000004103047824 */ /* 0x041fe400078e02ff */
[----:B-1----:R-:W-:Y:S01]  /*13f30*/  IMAD R5, R3, 0x7e, RZ ;  /* 0x0000007e03057824 */ /* 0x002fe200078e02ff */
[----:B------:R0:W-:Y:S02]  /*13f40*/  STL [R1+0xd68], R6 ;  /* 0x000d680601007387 */ /* 0x0001e40000100800 */
[----:B------:R-:W-:-:S02]  /*13f50*/  LEA.HI.X.SX32 R4, R4, R0, 0x1, P6 ;  /* 0x0000000004047211 */ /* 0x000fc400030f0eff */
[-C--:B------:R-:W-:Y:S02]  /*13f60*/  IADD3 R7, P6, PT, R7, R2.reuse, RZ ;  /* 0x0000000207077210 */ /* 0x080fe40007fde0ff */
[----:B0-----:R-:W-:-:S05]  /*13f70*/  IADD3 R6, P5, PT, R5, R2, RZ ;  /* 0x0000000205067210 */ /* 0x001fca0007fbe0ff */
[----:B------:R0:W-:Y:S04]  /*13f80*/  STL [R1+0xd8c], R6 ;  /* 0x000d8c0601007387 */ /* 0x0001e80000100800 */
[----:B------:R-:W-:Y:S04]  /*13f90*/  STL [R1+0xd78], R4 ;  /* 0x000d780401007387 */ /* 0x000fe80000100800 */
[----:B------:R1:W-:Y:S01]  /*13fa0*/  STL [R1+0xc34], R7 ;  /* 0x000c340701007387 */ /* 0x0003e20000100800 */
[----:B0-----:R-:W-:Y:S01]  /*13fb0*/  IMAD R6, R3, 0x7a, RZ ;  /* 0x0000007a03067824 */ /* 0x001fe200078e02ff */
[----:B-1----:R-:W-:Y:S01]  /*13fc0*/  LEA.HI.X.SX32 R7, R5, R0, 0x1, P0 ;  /* 0x0000000005077211 */ /* 0x002fe200000f0eff */
[----:B------:R-:W-:-:S02]  /*13fd0*/  IMAD R5, R3, 0x3f, RZ ;  /* 0x0000003f03057824 */ /* 0x000fc400078e02ff */
[----:B------:R-:W-:Y:S02]  /*13fe0*/  IMAD R4, R3, 0xcc, RZ ;  /* 0x000000cc03047824 */ /* 0x000fe400078e02ff */
[----:B------:R0:W-:Y:S01]  /*13ff0*/  STL [R1+0xb90], R7 ;  /* 0x000b900701007387 */ /* 0x0001e20000100800 */
[----:B------:R-:W-:Y:S02]  /*14000*/  LEA.HI.X.SX32 R5, R5, R0, 0x1, P5 ;  /* 0x0000000005057211 */ /* 0x000fe400028f0eff */
[-C--:B------:R-:W-:Y:S02]  /*14010*/  IADD3 R4, P5, PT, R4, R2.reuse, RZ ;  /* 0x0000000204047210 */ /* 0x080fe40007fbe0ff */
[C---:B0-----:R-:W-:Y:S02]  /*14020*/  IADD3 R7, P0, PT, R6.reuse, R2, RZ ;  /* 0x0000000206077210 */ /* 0x041fe40007f1e0ff */
[----:B------:R-:W-:-:S03]  /*14030*/  LEA.HI.X.SX32 R6, R6, R0, 0x1, P3 ;  /* 0x0000000006067211 */ /* 0x000fc600018f0eff */
[----:B------:R0:W-:Y:S04]  /*14040*/  STL [R1+0xd9c], R7 ;  /* 0x000d9c0701007387 */ /* 0x0001e80000100800 */
[----:B------:R1:W-:Y:S01]  /*14050*/  STL [R1+0xd88], R5 ;  /* 0x000d880501007387 */ /* 0x0003e20000100800 */
[----:B0-----:R-:W-:-:S03]  /*14060*/  IMAD R7, R3, 0x76, RZ ;  /* 0x0000007603077824 */ /* 0x001fc600078e02ff */
[----:B------:R0:W-:Y:S01]  /*14070*/  STL [R1+0xc54], R4 ;  /* 0x000c540401007387 */ /* 0x0001e20000100800 */
[----:B-1----:R-:W-:-:S03]  /*14080*/  IMAD R5, R3, 0x3d, RZ ;  /* 0x0000003d03057824 */ /* 0x002fc600078e02ff */
[----:B------:R1:W-:Y:S01]  /*14090*/  STL [R1+0xbb0], R6 ;  /* 0x000bb00601007387 */ /* 0x0003e20000100800 */
[----:B0-----:R-:W-:Y:S01]  /*140a0*/  IMAD R4, R3, 0xc4, RZ ;  /* 0x000000c403047824 */ /* 0x001fe200078e02ff */
[----:B-1----:R-:W-:Y:S02]  /*140b0*/  IADD3 R6, P3, PT, R7, R2, RZ ;  /* 0x0000000207067210 */ /* 0x002fe40007f7e0ff */
[-C--:B------:R-:W-:Y:S01]  /*140c0*/  LEA.HI.X.SX32 R5, R5, R0.reuse, 0x1, P0 ;  /* 0x0000000005057211 */ /* 0x080fe200000f0eff */
[----:B------:R-:W-:Y:S02]  /*140d0*/  IMAD R8, R3, 0x72, RZ ;  /* 0x0000007203087824 */ /* 0x000fe400078e02ff */
[----:B------:R0:W-:Y:S01]  /*140e0*/  STL [R1+0xdac], R6 ;  /* 0x000dac0601007387 */ /* 0x0001e20000100800 */
[----:B------:R-:W-:-:S03]  /*140f0*/  LEA.HI.X.SX32 R7, R7, R0, 0x1, P1 ;  /* 0x0000000007077211 */ /* 0x000fc600008f0eff */
[----:B------:R1:W-:Y:S01]  /*14100*/  STL [R1+0xd98], R5 ;  /* 0x000d980501007387 */ /* 0x0003e20000100800 */
[-C--:B0-----:R-:W-:Y:S01]  /*14110*/  IADD3 R6, P0, PT, R4, R2.reuse, RZ ;  /* 0x0000000204067210 */ /* 0x081fe20007f1e0ff */
[C---:B------:R-:W-:Y:S02]  /*14120*/  IMAD R4, R3.reuse, 0xbc, RZ ;  /* 0x000000bc03047824 */ /* 0x040fe400078e02ff */
[----:B-1----:R-:W-:Y:S02]  /*14130*/  IMAD R5, R3, 0x3b, RZ ;  /* 0x0000003b03057824 */ /* 0x002fe400078e02ff */
[----:B------:R0:W-:Y:S04]  /*14140*/  STL [R1+0xc74], R6 ;  /* 0x000c740601007387 */ /* 0x0001e80000100800 */
[----:B------:R1:W-:Y:S01]  /*14150*/  STL [R1+0xbd0], R7 ;  /* 0x000bd00701007387 */ /* 0x0003e20000100800 */
[----:B0-----:R-:W-:-:S02]  /*14160*/  IADD3 R6, P1, PT, R8, R2, RZ ;  /* 0x0000000208067210 */ /* 0x001fc40007f3e0ff */
[----:B-1----:R-:W-:-:S03]  /*14170*/  LEA.HI.X.SX32 R7, R5, R0, 0x1, P3 ;  /* 0x0000000005077211 */ /* 0x002fc600018f0eff */
[----:B------:R0:W-:Y:S01]  /*14180*/  STL [R1+0xdbc], R6 ;  /* 0x000dbc0601007387 */ /* 0x0001e20000100800 */
[----:B------:R-:W-:-:S03]  /*14190*/  IMAD R9, R3, 0x6e, RZ ;  /* 0x0000006e03097824 */ /* 0x000fc600078e02ff */
[----:B------:R1:W-:Y:S01]  /*141a0*/  STL [R1+0xda8], R7 ;  /* 0x000da80701007387 */ /* 0x0003e20000100800 */
[----:B0-----:R-:W-:Y:S01]  /*141b0*/  IADD3 R6, P3, PT, R4, R2, RZ ;  /* 0x0000000204067210 */ /* 0x001fe20007f7e0ff */
[C---:B------:R-:W-:Y:S02]  /*141c0*/  IMAD R5, R3.reuse, 0x39, RZ ;  /* 0x0000003903057824 */ /* 0x040fe400078e02ff */
[----:B------:R-:W-:Y:S02]  /*141d0*/  IMAD R4, R3, 0xb4, RZ ;  /* 0x000000b403047824 */ /* 0x000fe400078e02ff */
[----:B------:R0:W-:Y:S01]  /*141e0*/  STL [R1+0xc94], R6 ;  /* 0x000c940601007387 */ /* 0x0001e20000100800 */
[-C--:B-1----:R-:W-:Y:S02]  /*141f0*/  LEA.HI.X.SX32 R7, R5, R0.reuse, 0x1, P1 ;  /* 0x0000000005077211 */ /* 0x082fe400008f0eff */
[----:B0-----:R-:W-:Y:S02]  /*14200*/  LEA.HI.X.SX32 R6, R8, R0, 0x1, P2 ;  /* 0x0000000008067211 */ /* 0x001fe400010f0eff */
[----:B------:R-:W-:-:S03]  /*14210*/  IADD3 R8, P2, PT, R9, R2, RZ ;  /* 0x0000000209087210 */ /* 0x000fc60007f5e0ff */
[----:B------:R0:W-:Y:S01]  /*14220*/  STL [R1+0xbf0], R6 ;  /* 0x000bf00601007387 */ /* 0x0001e20000100800 */
[----:B------:R-:W-:-:S03]  /*14230*/  IMAD R10, R3, 0x6a, RZ ;  /* 0x0000006a030a7824 */ /* 0x000fc600078e02ff */
[----:B------:R-:W-:Y:S01]  /*14240*/  STL [R1+0xdcc], R8 ;  /* 0x000dcc0801007387 */ /* 0x000fe20000100800 */
[----:B0-----:R-:W-:-:S03]  /*14250*/  IADD3 R6, P1, PT, R4, R2, RZ ;  /* 0x0000000204067210 */ /* 0x001fc60007f3e0ff */
[----:B------:R-:W-:Y:S01]  /*14260*/  STL [R1+0xdb8], R7 ;  /* 0x000db80701007387 */ /* 0x000fe20000100800 */
[----:B------:R-:W-:-:S03]  /*14270*/  IMAD R5, R3, 0x37, RZ ;  /* 0x0000003703057824 */ /* 0x000fc600078e02ff */
[----:B------:R0:W-:Y:S01]  /*14280*/  STL [R1+0xcb4], R6 ;  /* 0x000cb40601007387 */ /* 0x0001e20000100800 */
[----:B------:R-:W-:Y:S01]  /*14290*/  IMAD R4, R3, 0xac, RZ ;  /* 0x000000ac03047824 */ /* 0x000fe200078e02ff */
[----:B0-----:R-:W-:Y:S02]  /*142a0*/  LEA.HI.X.SX32 R6, R9, R0, 0x1, P4 ;  /* 0x0000000009067211 */ /* 0x001fe400020f0eff */
[----:B------:R-:W-:Y:S02]  /*142b0*/  IADD3 R8, P4, PT, R10, R2, RZ ;  /* 0x000000020a087210 */ /* 0x000fe40007f9e0ff */
[----:B------:R-:W-:Y:S01]  /*142c0*/  LEA.HI.X.SX32 R7, R5, R0, 0x1, P2 ;  /* 0x0000000005077211 */ /* 0x000fe200010f0eff */
        /* <DEDUP_REMOVED lines=89> */
[C---:B------:R-:W-:Y:S02]  /*14860*/  IMAD R19, R3.reuse, 0x46, RZ ;  /* 0x0000004603137824 */ /* 0x040fe400078e02ff */
[----:B------:R-:W-:Y:S01]  /*14870*/  IMAD R5, R3, 0x25, RZ ;  /* 0x0000002503057824 */ /* 0x000fe200078e02ff */
[----:B------:R-:W-:Y:S01]  /*14880*/  STL [R1+0xe5c], R8 ;  /* 0x000e5c0801007387 */ /* 0x000fe20000100800 */
[----:B0-----:R-:W-:-:S03]  /*14890*/  IADD3 R6, P4, PT, R4, R2, RZ ;  /* 0x0000000204067210 */ /* 0x001fc60007f9e0ff */
[----:B------:R0:W-:Y:S01]  /*148a0*/  STL [R1+0xe48], R7 ;  /* 0x000e480701007387 */ /* 0x0001e20000100800 */
[----:B------:R-:W-:-:S03]  /*148b0*/  IMAD R4, R3, 0xc8, RZ ;  /* 0x000000c803047824 */ /* 0x000fc600078e02ff */
[----:B------:R1:W-:Y:S01]  /*148c0*/  STL [R1+0xc24], R6 ;  /* 0x000c240601007387 */ /* 0x0003e20000100800 */
[----:B------:R-:W-:Y:S01]  /*148d0*/  IMAD R20, R3, 0x42, RZ ;  /* 0x0000004203147824 */ /* 0x000fe200078e02ff */
[-C--:B0-----:R-:W-:Y:S02]  /*148e0*/  LEA.HI.X.SX32 R7, R5, R0.reuse, 0x1, P6 ;  /* 0x0000000005077211 */ /* 0x081fe400030f0eff */
[----:B-1----:R-:W-:Y:S02]  /*148f0*/  LEA.HI.X.SX32 R6, R18, R0, 0x1, P5 ;  /* 0x0000000012067211 */ /* 0x002fe400028f0eff */
[-C--:B------:R-:W-:Y:S01]  /*14900*/  IADD3 R8, P5, PT, R19, R2.reuse, RZ ;  /* 0x0000000213087210 */ /* 0x080fe20007fbe0ff */
[C---:B------:R-:W-:Y:S02]  /*14910*/  IMAD R5, R3.reuse, 0x23, RZ ;  /* 0x0000002303057824 */ /* 0x040fe400078e02ff */
[----:B------:R0:W-:Y:S04]  /*14920*/  STL [R1+0xd30], R6 ;  /* 0x000d300601007387 */ /* 0x0001e80000100800 */
[----:B------:R1:W-:Y:S04]  /*14930*/  STL [R1+0xe6c], R8 ;  /* 0x000e6c0801007387 */ /* 0x0003e80000100800 */
[----:B------:R2:W-:Y:S01]  /*14940*/  STL [R1+0xe58], R7 ;  /* 0x000e580701007387 */ /* 0x0005e20000100800 */
[----:B0-----:R-:W-:Y:S01]  /*14950*/  IADD3 R6, P6, PT, R4, R2, RZ ;  /* 0x0000000204067210 */ /* 0x001fe20007fde0ff */
[----:B------:R-:W-:Y:S01]  /*14960*/  IMAD R4, R3, 0xb8, RZ ;  /* 0x000000b803047824 */ /* 0x000fe200078e02ff */
[----:B-1----:R-:W-:-:S03]  /*14970*/  LEA.HI.X.SX32 R8, R19, R0, 0x1, P0 ;  /* 0x0000000013087211 */ /* 0x002fc600000f0eff */
[----:B------:R0:W-:Y:S01]  /*14980*/  STL [R1+0xc64], R6 ;  /* 0x000c640601007387 */ /* 0x0001e20000100800 */
[----:B--2---:R-:W-:-:S03]  /*14990*/  IADD3 R7, P0, PT, R20, R2, RZ ;  /* 0x0000000214077210 */ /* 0x004fc60007f1e0ff */
[----:B------:R-:W-:Y:S01]  /*149a0*/  STL [R1+0xd50], R8 ;  /* 0x000d500801007387 */ /* 0x000fe20000100800 */
[----:B------:R-:W-:-:S03]  /*149b0*/  IMAD R21, R3, 0x7c, RZ ;  /* 0x0000007c03157824 */ /* 0x000fc600078e02ff */
[----:B------:R1:W-:Y:S01]  /*149c0*/  STL [R1+0xe7c], R7 ;  /* 0x000e7c0701007387 */ /* 0x0003e20000100800 */
[----:B0-----:R-:W-:Y:S02]  /*149d0*/  LEA.HI.X.SX32 R6, R5, R0, 0x1, P5 ;  /* 0x0000000005067211 */ /* 0x001fe400028f0eff */
[----:B------:R-:W-:Y:S01]  /*149e0*/  IADD3 R4, P5, PT, R4, R2, RZ ;  /* 0x0000000204047210 */ /* 0x000fe20007fbe0ff */
[C---:B------:R-:W-:Y:S02]  /*149f0*/  IMAD R5, R3.reuse, 0x21, RZ ;  /* 0x0000002103057824 */ /* 0x040fe400078e02ff */
[----:B------:R-:W-:Y:S01]  /*14a00*/  IMAD R22, R3, 0x3e, RZ ;  /* 0x0000003e03167824 */ /* 0x000fe200078e02ff */
[----:B-1----:R-:W-:Y:S01]  /*14a10*/  LEA.HI.X.SX32 R7, R20, R0, 0x1, P3 ;  /* 0x0000000014077211 */ /* 0x002fe200018f0eff */
[----:B------:R0:W-:Y:S04]  /*14a20*/  STL [R1+0xe68], R6 ;  /* 0x000e680601007387 */ /* 0x0001e80000100800 */
[----:B------:R1:W-:Y:S04]  /*14a30*/  STL [R1+0xca4], R4 ;  /* 0x000ca40401007387 */ /* 0x0003e80000100800 */
[----:B------:R2:W-:Y:S01]  /*14a40*/  STL [R1+0xd70], R7 ;  /* 0x000d700701007387 */ /* 0x0005e20000100800 */
[----:B0-----:R-:W-:Y:S01]  /*14a50*/  IADD3 R6, P3, PT, R21, R2, RZ ;  /* 0x0000000215067210 */ /* 0x001fe20007f7e0ff */
[----:B-1----:R-:W-:-:S04]  /*14a60*/  IMAD R4, R3, 0xa8, RZ ;  /* 0x000000a803047824 */ /* 0x002fc800078e02ff */
[----:B------:R0:W-:Y:S01]  /*14a70*/  STL [R1+0xd94], R6 ;  /* 0x000d940601007387 */ /* 0x0001e20000100800 */
[----:B--2---:R-:W-:Y:S02]  /*14a80*/  LEA.HI.X.SX32 R7, R5, R0, 0x1, P0 ;  /* 0x0000000005077211 */ /* 0x004fe400000f0eff */
[----:B------:R-:W-:Y:S01]  /*14a90*/  IADD3 R5, P0, PT, R22, R2, RZ ;  /* 0x0000000216057210 */ /* 0x000fe20007f1e0ff */
[----:B------:R-:W-:Y:S02]  /*14aa0*/  IMAD R23, R3, 0x74, RZ ;  /* 0x0000007403177824 */ /* 0x000fe400078e02ff */
[----:B------:R1:W-:Y:S01]  /*14ab0*/  STL [R1+0xe78], R7 ;  /* 0x000e780701007387 */ /* 0x0003e20000100800 */
[----:B0-----:R-:W-:Y:S02]  /*14ac0*/  LEA.HI.X.SX32 R6, R21, R0, 0x1, P1 ;  /* 0x0000000015067211 */ /* 0x001fe400008f0eff */
[----:B------:R-:W-:Y:S01]  /*14ad0*/  IADD3 R4, P1, PT, R4, R2, RZ ;  /* 0x0000000204047210 */ /* 0x000fe20007f3e0ff */
[----:B------:R0:W-:Y:S01]  /*14ae0*/  STL [R1+0xe8c], R5 ;  /* 0x000e8c0501007387 */ /* 0x0001e20000100800 */
[----:B------:R-:W-:Y:S01]  /*14af0*/  IMAD R24, R3, 0x3a, RZ ;  /* 0x0000003a03187824 */ /* 0x000fe200078e02ff */
[----:B-1----:R-:W-:-:S02]  /*14b00*/  LEA.HI.X.SX32 R7, R22, R0, 0x1, P3 ;  /* 0x0000000016077211 */ /* 0x002fc400018f0eff */
[----:B------:R1:W-:Y:S01]  /*14b10*/  STL [R1+0xba0], R6 ;  /* 0x000ba00601007387 */ /* 0x0003e20000100800 */
[----:B0-----:R-:W-:-:S03]  /*14b20*/  IMAD R5, R3, 0x1f, RZ ;  /* 0x0000001f03057824 */ /* 0x001fc600078e02ff */
[----:B------:R0:W-:Y:S04]  /*14b30*/  STL [R1+0xce4], R4 ;  /* 0x000ce40401007387 */ /* 0x0001e80000100800 */
[----:B------:R2:W-:Y:S01]  /*14b40*/  STL [R1+0xd90], R7 ;  /* 0x000d900701007387 */ /* 0x0005e20000100800 */
[----:B-1----:R-:W-:Y:S01]  /*14b50*/  IADD3 R6, P3, PT, R23, R2, RZ ;  /* 0x0000000217067210 */ /* 0x002fe20007f7e0ff */
[----:B0-----:R-:W-:-:S04]  /*14b60*/  IMAD R4, R3, 0x98, RZ ;  /* 0x0000009803047824 */ /* 0x001fc800078e02ff */
        /* <DEDUP_REMOVED lines=15> */
[C---:B------:R-:W-:Y:S02]  /*14c60*/  IMAD R27, R3.reuse, 0x64, RZ ;  /* 0x00000064031b7824 */ /* 0x040fe400078e02ff */
[----:B0-----:R-:W-:Y:S01]  /*14c70*/  IMAD R4, R3, 0x88, RZ ;  /* 0x0000008803047824 */ /* 0x001fe200078e02ff */
[----:B--2---:R-:W-:Y:S02]  /*14c80*/  LEA.HI.X.SX32 R7, R5, R0, 0x1, P0 ;  /* 0x0000000005077211 */ /* 0x004fe400000f0eff */
[----:B------:R-:W-:Y:S01]  /*14c90*/  IADD3 R5, P0, PT, R26, R2, RZ ;  /* 0x000000021a057210 */ /* 0x000fe20007f1e0ff */
[----:B------:R0:W-:Y:S04]  /*14ca0*/  STL [R1+0xdd4], R6 ;  /* 0x000dd40601007387 */ /* 0x0001e80000100800 */
[----:B------:R1:W-:Y:S01]  /*14cb0*/  STL [R1+0xe98], R7 ;  /* 0x000e980701007387 */ /* 0x0003e20000100800 */
[----:B------:R-:W-:-:S03]  /*14cc0*/  IMAD R28, R3, 0x32, RZ ;  /* 0x00000032031c7824 */ /* 0x000fc600078e02ff */
[----:B------:R2:W-:Y:S01]  /*14cd0*/  STL [R1+0xeac], R5 ;  /* 0x000eac0501007387 */ /* 0x0005e20000100800 */
[----:B0-----:R-:W-:Y:S02]  /*14ce0*/  LEA.HI.X.SX32 R6, R25, R0, 0x1, P4 ;  /* 0x0000000019067211 */ /* 0x001fe400020f0eff */
[----:B------:R-:W-:Y:S02]  /*14cf0*/  IADD3 R4, P4, PT, R4, R2, RZ ;  /* 0x0000000204047210 */ /* 0x000fe40007f9e0ff */
[----:B-1----:R-:W-:Y:S01]  /*14d00*/  LEA.HI.X.SX32 R7, R26, R0, 0x1, P3 ;  /* 0x000000001a077211 */ /* 0x002fe200018f0eff */
[----:B------:R0:W-:Y:S01]  /*14d10*/  STL [R1+0xc20], R6 ;  /* 0x000c200601007387 */ /* 0x0001e20000100800 */
[----:B--2---:R-:W-:-:S03]  /*14d20*/  IMAD R5, R3, 0x1b, RZ ;  /* 0x0000001b03057824 */ /* 0x004fc600078e02ff */
[----:B------:R1:W-:Y:S02]  /*14d30*/  STL [R1+0xd64], R4 ;  /* 0x000d640401007387 */ /* 0x0003e40000100800 */
[----:B------:R-:W-:Y:S02]  /*14d40*/  LEA.HI.X.SX32 R5, R5, R0, 0x1, P0 ;  /* 0x0000000005057211 */ /* 0x000fe400000f0eff */
[----:B0-----:R-:W-:Y:S01]  /*14d50*/  IADD3 R6, P3, PT, R27, R2, RZ ;  /* 0x000000021b067210 */ /* 0x001fe20007f7e0ff */
[----:B------:R0:W-:Y:S01]  /*14d60*/  STL [R1+0xdd0], R7 ;  /* 0x000dd00701007387 */ /* 0x0001e20000100800 */
[----:B-1----:R-:W-:-:S03]  /*14d70*/  IMAD R4, R3, 0xf0, RZ ;  /* 0x000000f003047824 */ /* 0x002fc600078e02ff */
[----:B------:R1:W-:Y:S01]  /*14d80*/  STL [R1+0xdf4], R6 ;  /* 0x000df40601007387 */ /* 0x0003e20000100800 */
[----:B------:R-:W-:Y:S01]  /*14d90*/  IMAD R29, R3, 0x5c, RZ ;  /* 0x0000005c031d7824 */ /* 0x000fe200078e02ff */
[C---:B0-----:R-:W-:Y:S02]  /*14da0*/  IADD3 R7, P0, PT, R28.reuse, R2, RZ ;  /* 0x000000021c077210 */ /* 0x041fe40007f1e0ff */
[----:B------:R0:W-:Y:S01]  /*14db0*/  STL [R1+0xea8], R5 ;  /* 0x000ea80501007387 */ /* 0x0001e20000100800 */
[-C--:B------:R-:W-:Y:S02]  /*14dc0*/  LEA.HI.X.SX32 R8, R28, R0.reuse, 0x1, P3 ;  /* 0x000000001c087211 */ /* 0x080fe400018f0eff */
[----:B-1----:R-:W-:Y:S01]  /*14dd0*/  LEA.HI.X.SX32 R6, R27, R0, 0x1, P6 ;  /* 0x000000001b067211 */ /* 0x002fe200030f0eff */
[----:B------:R1:W-:Y:S01]  /*14de0*/  STL [R1+0xebc], R7 ;  /* 0x000ebc0701007387 */ /* 0x0003e20000100800 */
[----:B0-----:R-:W-:Y:S01]  /*14df0*/  IADD3 R5, P6, PT, R4, R2, RZ ;  /* 0x0000000204057210 */ /* 0x001fe20007fde0ff */
[----:B------:R-:W-:-:S02]  /*14e00*/  IMAD R4, R3, 0x19, RZ ;  /* 0x0000001903047824 */ /* 0x000fc400078e02ff */
[----:B------:R0:W-:Y:S01]  /*14e10*/  STL [R1+0xc60], R6 ;  /* 0x000c600601007387 */ /* 0x0001e20000100800 */
[----:B-1----:R-:W-:-:S03]  /*14e20*/  IMAD R7, R3, 0x2e, RZ ;  /* 0x0000002e03077824 */ /* 0x002fc600078e02ff */
[----:B------:R1:W-:Y:S04]  /*14e30*/  STL [R1+0xbc4], R5 ;  /* 0x000bc40501007387 */ /* 0x0003e80000100800 */
[----:B------:R2:W-:Y:S01]  /*14e40*/  STL [R1+0xdf0], R8 ;  /* 0x000df00801007387 */ /* 0x0005e20000100800 */
[----:B0-----:R-:W-:Y:S02]  /*14e50*/  IADD3 R6, P3, PT, R29, R2, RZ ;  /* 0x000000021d067210 */ /* 0x001fe40007f7e0ff */
[----:B-1----:R-:W-:Y:S01]  /*14e60*/  LEA.HI.X.SX32 R5, R4, R0, 0x1, P0 ;  /* 0x0000000004057211 */ /* 0x002fe200000f0eff */
[----:B------:R-:W-:Y:S01]  /*14e70*/  IMAD R4, R3, 0xd0, RZ ;  /* 0x000000d003047824 */ /* 0x000fe200078e02ff */
[----:B--2---:R-:W-:Y:S01]  /*14e80*/  IADD3 R8, P0, PT, R7, R2, RZ ;  /* 0x0000000207087210 */ /* 0x004fe20007f1e0ff */
[----:B------:R0:W-:Y:S04]  /*14e90*/  STL [R1+0xe14], R6 ;  /* 0x000e140601007387 */ /* 0x0001e80000100800 */
[----:B------:R1:W-:Y:S04]  /*14ea0*/  STL [R1+0xeb8], R5 ;  /* 0x000eb80501007387 */ /* 0x0003e80000100800 */
[----:B------:R2:W-:Y:S01]  /*14eb0*/  STL [R1+0xecc], R8 ;  /* 0x000ecc0801007387 */ /* 0x0005e20000100800 */
[----:B0-----:R-:W-:Y:S01]  /*14ec0*/  LEA.HI.X.SX32 R6, R29, R0, 0x1, P5 ;  /* 0x000000001d067211 */ /* 0x001fe200028f0eff */
[----:B-1----:R-:W-:Y:S01]  /*14ed0*/  IMAD R5, R3, 0x54, RZ ;  /* 0x0000005403057824 */ /* 0x002fe200078e02ff */
[----:B--2---:R-:W-:-:S03]  /*14ee0*/  IADD3 R8, P5, PT, R4, R2, RZ ;  /* 0x0000000204087210 */ /* 0x004fc60007fbe0ff */
[----:B------:R0:W-:Y:S01]  /*14ef0*/  STL [R1+0xca0], R6 ;  /* 0x000ca00601007387 */ /* 0x0001e20000100800 */
[----:B------:R-:W-:Y:S01]  /*14f00*/  LEA.HI.X.SX32 R9, R7, R0, 0x1, P3 ;  /* 0x0000000007097211 */ /* 0x000fe200018f0eff */
[C---:B------:R-:W-:Y:S02]  /*14f10*/  IMAD R4, R3.reuse, 0x17, RZ ;  /* 0x0000001703047824 */ /* 0x040fe400078e02ff */
[----:B------:R1:W-:Y:S01]  /*14f20*/  STL [R1+0xc44], R8 ;  /* 0x000c440801007387 */ /* 0x0003e20000100800 */
[----:B0-----:R-:W-:Y:S01]  /*14f30*/  IMAD R6, R3, 0x2a, RZ ;  /* 0x0000002a03067824 */ /* 0x001fe200078e02ff */
[----:B-1----:R-:W-:Y:S02]  /*14f40*/  IADD3 R8, P3, PT, R5, R2, RZ ;  /* 0x0000000205087210 */ /* 0x002fe40007f7e0ff */
[----:B------:R-:W-:Y:S01]  /*14f50*/  STL [R1+0xe10], R9 ;  /* 0x000e100901007387 */ /* 0x000fe20000100800 */
[----:B------:R-:W-:Y:S01]  /*14f60*/  LEA.HI.X.SX32 R7, R4, R0, 0x1, P0 ;  /* 0x0000000004077211 */ /* 0x000fe200000f0eff */
[----:B------:R-:W-:-:S02]  /*14f70*/  IMAD R4, R3, 0xb0, RZ ;  /* 0x000000b003047824 */ /* 0x000fc400078e02ff */
[----:B------:R0:W-:Y:S04]  /*14f80*/  STL [R1+0xe34], R8 ;  /* 0x000e340801007387 */ /* 0x0001e80000100800 */
[----:B------:R1:W-:Y:S01]  /*14f90*/  STL [R1+0xec8], R7 ;  /* 0x000ec80701007387 */ /* 0x0003e20000100800 */
[----:B0-----:R-:W-:Y:S02]  /*14fa0*/  IADD3 R8, P0, PT, R6, R2, RZ ;  /* 0x0000000206087210 */ /* 0x001fe40007f1e0ff */
[----:B-1----:R-:W-:-:S03]  /*14fb0*/  LEA.HI.X.SX32 R7, R5, R0, 0x1, P1 ;  /* 0x0000000005077211 */ /* 0x002fc600008f0eff */
[----:B------:R0:W-:Y:S01]  /*14fc0*/  STL [R1+0xedc], R8 ;  /* 0x000edc0801007387 */ /* 0x0001e20000100800 */
[C---:B------:R-:W-:Y:S01]  /*14fd0*/  IMAD R5, R3.reuse, 0x4c, RZ ;  /* 0x0000004c03057824 */ /* 0x040fe200078e02ff */
[----:B------:R-:W-:Y:S02]  /*14fe0*/  LEA.HI.X.SX32 R9, R6, R0, 0x1, P3 ;  /* 0x0000000006097211 */ /* 0x000fe400018f0eff */
[----:B------:R1:W-:Y:S01]  /*14ff0*/  STL [R1+0xce0], R7 ;  /* 0x000ce00701007387 */ /* 0x0003e20000100800 */
[----:B0-----:R-:W-:Y:S01]  /*15000*/  IADD3 R8, P1, PT, R4, R2, RZ ;  /* 0x0000000204087210 */ /* 0x001fe20007f3e0ff */
[----:B------:R-:W-:-:S04]  /*15010*/  IMAD R4, R3, 0x15, RZ ;  /* 0x0000001503047824 */ /* 0x000fc800078e02ff */
[----:B------:R0:W-:Y:S01]  /*15020*/  STL [R1+0xcc4], R8 ;  /* 0x000cc40801007387 */ /* 0x0001e20000100800 */
[----:B-1----:R-:W-:Y:S01]  /*15030*/  IMAD R7, R3, 0x26, RZ ;  /* 0x0000002603077824 */ /* 0x002fe200078e02ff */
[----:B------:R-:W-:Y:S02]  /*15040*/  LEA.HI.X.SX32 R6, R4, R0, 0x1, P0 ;  /* 0x0000000004067211 */ /* 0x000fe400000f0eff */
[----:B------:R-:W-:Y:S01]  /*15050*/  STL [R1+0xe30], R9 ;  /* 0x000e300901007387 */ /* 0x000fe20000100800 */
[----:B0-----:R-:W-:Y:S01]  /*15060*/  IADD3 R8, P3, PT, R5, R2, RZ ;  /* 0x0000000205087210 */ /* 0x001fe20007f7e0ff */
[----:B------:R-:W-:-:S04]  /*15070*/  IMAD R4, R3, 0x90, RZ ;  /* 0x0000009003047824 */ /* 0x000fc800078e02ff */
[----:B------:R0:W-:Y:S04]  /*15080*/  STL [R1+0xe54], R8 ;  /* 0x000e540801007387 */ /* 0x0001e80000100800 */
[----:B------:R1:W-:Y:S01]  /*15090*/  STL [R1+0xed8], R6 ;  /* 0x000ed80601007387 */ /* 0x0003e20000100800 */
[----:B0-----:R-:W-:Y:S02]  /*150a0*/  IADD3 R8, P0, PT, R7, R2, RZ ;  /* 0x0000000207087210 */ /* 0x001fe40007f1e0ff */
[----:B-1----:R-:W-:-:S03]  /*150b0*/  LEA.HI.X.SX32 R6, R5, R0, 0x1, P2 ;  /* 0x0000000005067211 */ /* 0x002fc600010f0eff */
[----:B------:R0:W-:Y:S01]  /*150c0*/  STL [R1+0xeec], R8 ;  /* 0x000eec0801007387 */ /* 0x0001e20000100800 */
[----:B------:R-:W-:-:S03]  /*150d0*/  IMAD R5, R3, 0x44, RZ ;  /* 0x0000004403057824 */ /* 0x000fc600078e02ff */
[----:B------:R1:W-:Y:S01]  /*150e0*/  STL [R1+0xd20], R6 ;  /* 0x000d200601007387 */ /* 0x0003e20000100800 */
[----:B------:R-:W-:Y:S02]  /*150f0*/  LEA.HI.X.SX32 R9, R7, R0, 0x1, P3 ;  /* 0x0000000007097211 */ /* 0x000fe400018f0eff */
[----:B0-----:R-:W-:Y:S01]  /*15100*/  IADD3 R8, P2, PT, R4, R2, RZ ;  /* 0x0000000204087210 */ /* 0x001fe20007f5e0ff */
[----:B-1----:R-:W-:-:S04]  /*15110*/  IMAD R6, R3, 0x13, RZ ;  /* 0x0000001303067824 */ /* 0x002fc800078e02ff */
[----:B------:R0:W-:Y:S01]  /*15120*/  STL [R1+0xd44], R8 ;  /* 0x000d440801007387 */ /* 0x0001e20000100800 */
[C---:B------:R-:W-:Y:S01]  /*15130*/  IMAD R4, R3.reuse, 0x22, RZ ;  /* 0x0000002203047824 */ /* 0x040fe200078e02ff */
[----:B------:R-:W-:Y:S01]  /*15140*/  LEA.HI.X.SX32 R7, R6, R0, 0x1, P0 ;  /* 0x0000000006077211 */ /* 0x000fe200000f0eff */
[----:B------:R-:W-:Y:S01]  /*15150*/  IMAD R6, R3, 0xe0, RZ ;  /* 0x000000e003067824 */ /* 0x000fe200078e02ff */
[----:B------:R-:W-:Y:S01]  /*15160*/  STL [R1+0xe50], R9 ;  /* 0x000e500901007387 */ /* 0x000fe20000100800 */
[----:B0-----:R-:W-:-:S05]  /*15170*/  IADD3 R8, P3, PT, R5, R2, RZ ;  /* 0x0000000205087210 */ /* 0x001fca0007f7e0ff */
[----:B------:R0:W-:Y:S04]  /*15180*/  STL [R1+0xe74], R8 ;  /* 0x000e740801007387 */ /* 0x0001e80000100800 */
[----:B------:R1:W-:Y:S01]  /*15190*/  STL [R1+0xee8], R7 ;  /* 0x000ee80701007387 */ /* 0x0003e20000100800 */
[----:B0-----:R-:W-:Y:S02]  /*151a0*/  IADD3 R8, P0, PT, R4, R2, RZ ;  /* 0x0000000204087210 */ /* 0x001fe40007f1e0ff */
[----:B-1----:R-:W-:Y:S01]  /*151b0*/  LEA.HI.X.SX32 R7, R5, R0, 0x1, P4 ;  /* 0x0000000005077211 */ /* 0x002fe200020f0eff */
[----:B------:R-:W-:Y:S01]  /*151c0*/  IMAD R5, R3, 0x78, RZ ;  /* 0x0000007803057824 */ /* 0x000fe200078e02ff */
[----:B------:R-:W-:Y:S01]  /*151d0*/  IADD3 R6, P4, PT, R6, R2, RZ ;  /* 0x0000000206067210 */ /* 0x000fe20007f9e0ff */
[----:B------:R0:W-:Y:S01]  /*151e0*/  STL [R1+0xefc], R8 ;  /* 0x000efc0801007387 */ /* 0x0001e20000100800 */
[----:B------:R-:W-:-:S03]  /*151f0*/  LEA.HI.X.SX32 R4, R4, R0, 0x1, P3 ;  /* 0x0000000004047211 */ /* 0x000fc600018f0eff */
[----:B------:R1:W-:Y:S04]  /*15200*/  STL [R1+0xd60], R7 ;  /* 0x000d600701007387 */ /* 0x0003e80000100800 */
[----:B------:R2:W-:Y:S01]  /*15210*/  STL [R1+0xc04], R6 ;  /* 0x000c040601007387 */ /* 0x0005e20000100800 */
[----:B0-----:R-:W-:Y:S01]  /*15220*/  IADD3 R8, P3, PT, R5, R2, RZ ;  /* 0x0000000205087210 */ /* 0x001fe20007f7e0ff */
[C---:B-1----:R-:W-:Y:S02]  /*15230*/  IMAD R7, R3.reuse, 0x11, RZ ;  /* 0x0000001103077824 */ /* 0x042fe400078e02ff */
[----:B------:R0:W-:Y:S01]  /*15240*/  STL [R1+0xe70], R4 ;  /* 0x000e700401007387 */ /* 0x0001e20000100800 */
[----:B--2---:R-:W-:Y:S02]  /*15250*/  IMAD R6, R3, 0x3c, RZ ;  /* 0x0000003c03067824 */ /* 0x004fe400078e02ff */
[-C--:B------:R-:W-:Y:S01]  /*15260*/  LEA.HI.X.SX32 R9, R7, R0.reuse, 0x1, P0 ;  /* 0x0000000007097211 */ /* 0x080fe200000f0eff */
[----:B------:R1:W-:Y:S01]  /*15270*/  STL [R1+0xda4], R8 ;  /* 0x000da40801007387 */ /* 0x0003e20000100800 */
[----:B------:R-:W-:Y:S01]  /*15280*/  LEA.HI.X.SX32 R7, R5, R0, 0x1, P6 ;  /* 0x0000000005077211 */ /* 0x000fe200030f0eff */
[----:B------:R-:W-:-:S02]  /*15290*/  IMAD R5, R3, 0xa0, RZ ;  /* 0x000000a003057824 */ /* 0x000fc400078e02ff */
[----:B0-----:R-:W-:Y:S01]  /*152a0*/  IMAD R4, R3, 0x1e, RZ ;  /* 0x0000001e03047824 */ /* 0x001fe200078e02ff */
[----:B------:R-:W-:Y:S01]  /*152b0*/  STL [R1+0xef8], R9 ;  /* 0x000ef80901007387 */ /* 0x000fe20000100800 */
[----:B-1----:R-:W-:-:S05]  /*152c0*/  IADD3 R8, P0, PT, R6, R2, RZ ;  /* 0x0000000206087210 */ /* 0x002fca0007f1e0ff */
        /* <DEDUP_REMOVED lines=10> */
[C---:B0-----:R-:W-:Y:S01]  /*15370*/  IADD3 R8, P0, PT, R6.reuse, R2, RZ ;  /* 0x0000000206087210 */ /* 0x041fe20007f1e0ff */
[C---:B-1----:R-:W-:Y:S02]  /*15380*/  IMAD R7, R3.reuse, 0xf, RZ ;  /* 0x0000000f03077824 */ /* 0x042fe400078e02ff */
[----:B------:R0:W-:Y:S01]  /*15390*/  STL [R1+0xe90], R4 ;  /* 0x000e900401007387 */ /* 0x0001e20000100800 */
[----:B--2---:R-:W-:Y:S02]  /*153a0*/  IMAD R5, R3, 0x34, RZ ;  /* 0x0000003403057824 */ /* 0x004fe400078e02ff */
[-C--:B------:R-:W-:Y:S01]  /*153b0*/  LEA.HI.X.SX32 R9, R7, R0.reuse, 0x1, P6 ;  /* 0x0000000007097211 */ /* 0x080fe200030f0eff */
[----:B------:R1:W-:Y:S01]  /*153c0*/  STL [R1+0xde4], R8 ;  /* 0x000de40801007387 */ /* 0x0003e20000100800 */
[----:B------:R-:W-:Y:S01]  /*153d0*/  LEA.HI.X.SX32 R7, R6, R0, 0x1, P5 ;  /* 0x0000000006077211 */ /* 0x000fe200028f0eff */
[----:B0-----:R-:W-:-:S02]  /*153e0*/  IMAD R4, R3, 0x1a, RZ ;  /* 0x0000001a03047824 */ /* 0x001fc400078e02ff */
[----:B------:R-:W-:Y:S01]  /*153f0*/  STL [R1+0xf08], R9 ;  /* 0x000f080901007387 */ /* 0x000fe20000100800 */
[----:B-1----:R-:W-:Y:S01]  /*15400*/  IADD3 R8, P6, PT, R5, R2, RZ ;  /* 0x0000000205087210 */ /* 0x002fe20007fde0ff */
        /* <DEDUP_REMOVED lines=8> */
[----:B0-----:R-:W-:Y:S01]  /*15490*/  IADD3 R8, P0, PT, R6, R2, RZ ;  /* 0x0000000206087210 */ /* 0x001fe20007f1e0ff */
[----:B------:R-:W-:Y:S01]  /*154a0*/  IMAD R6, R3, 0xd, RZ ;  /* 0x0000000d03067824 */ /* 0x000fe200078e02ff */
[----:B-1----:R-:W-:-:S03]  /*154b0*/  LEA.HI.X.SX32 R7, R4, R0, 0x1, P6 ;  /* 0x0000000004077211 */ /* 0x002fc600030f0eff */
[----:B------:R0:W-:Y:S01]  /*154c0*/  STL [R1+0xc84], R8 ;  /* 0x000c840801007387 */ /* 0x0001e20000100800 */
[----:B------:R-:W-:Y:S01]  /*154d0*/  IMAD R4, R3, 0x2c, RZ ;  /* 0x0000002c03047824 */ /* 0x000fe200078e02ff */
[----:B------:R-:W-:Y:S02]  /*154e0*/  LEA.HI.X.SX32 R6, R6, R0, 0x1, P5 ;  /* 0x0000000006067211 */ /* 0x000fe400028f0eff */
[----:B------:R1:W-:Y:S01]  /*154f0*/  STL [R1+0xeb0], R7 ;  /* 0x000eb00701007387 */ /* 0x0003e20000100800 */
[C---:B0-----:R-:W-:Y:S02]  /*15500*/  IADD3 R8, P6, PT, R5.reuse, R2, RZ ;  /* 0x0000000205087210 */ /* 0x041fe40007fde0ff */
[----:B------:R-:W-:-:S03]  /*15510*/  LEA.HI.X.SX32 R5, R5, R0, 0x1, P1 ;  /* 0x0000000005057211 */ /* 0x000fc600008f0eff */
[----:B------:R0:W-:Y:S01]  /*15520*/  STL [R1+0xe24], R8 ;  /* 0x000e240801007387 */ /* 0x0001e20000100800 */
[----:B-1----:R-:W-:-:S03]  /*15530*/  IMAD R7, R3, 0x16, RZ ;  /* 0x0000001603077824 */ /* 0x002fc600078e02ff */
[----:B------:R1:W-:Y:S01]  /*15540*/  STL [R1+0xf18], R6 ;  /* 0x000f180601007387 */ /* 0x0003e20000100800 */
[----:B0-----:R-:W-:Y:S01]  /*15550*/  IADD3 R8, P5, PT, R4, R2, RZ ;  /* 0x0000000204087210 */ /* 0x001fe20007fbe0ff */
[----:B-1----:R-:W-:-:S04]  /*15560*/  IMAD R6, R3, 0x48, RZ ;  /* 0x0000004803067824 */ /* 0x002fc800078e02ff */
[----:B------:R0:W-:Y:S04]  /*15570*/  STL [R1+0xed4], R8 ;  /* 0x000ed40801007387 */ /* 0x0001e80000100800 */
[----:B------:R1:W-:Y:S01]  /*15580*/  STL [R1+0xcc0], R5 ;  /* 0x000cc00501007387 */ /* 0x0003e20000100800 */
[----:B0-----:R-:W-:Y:S02]  /*15590*/  IADD3 R8, P1, PT, R7, R2, RZ ;  /* 0x0000000207087210 */ /* 0x001fe40007f3e0ff */
[----:B-1----:R-:W-:Y:S01]  /*155a0*/  LEA.HI.X.SX32 R5, R4, R0, 0x1, P6 ;  /* 0x0000000004057211 */ /* 0x002fe200030f0eff */
[----:B------:R-:W-:Y:S01]  /*155b0*/  IMAD R4, R3, 0x24, RZ ;  /* 0x0000002403047824 */ /* 0x000fe200078e02ff */
[----:B------:R-:W-:Y:S01]  /*155c0*/  IADD3 R9, P6, PT, R6, R2, RZ ;  /* 0x0000000206097210 */ /* 0x000fe20007fde0ff */
[----:B------:R0:W-:Y:S04]  /*155d0*/  STL [R1+0xf2c], R8 ;  /* 0x000f2c0801007387 */ /* 0x0001e80000100800 */
[----:B------:R1:W-:Y:S04]  /*155e0*/  STL [R1+0xe20], R5 ;  /* 0x000e200501007387 */ /* 0x0003e80000100800 */
[----:B------:R2:W-:Y:S01]  /*155f0*/  STL [R1+0xe64], R9 ;  /* 0x000e640901007387 */ /* 0x0005e20000100800 */
[----:B0-----:R-:W-:Y:S01]  /*15600*/  LEA.HI.X.SX32 R8, R7, R0, 0x1, P5 ;  /* 0x0000000007087211 */ /* 0x001fe200028f0eff */
[----:B------:R-:W-:-:S02]  /*15610*/  IMAD R7, R3, 0x12, RZ ;  /* 0x0000001203077824 */ /* 0x000fc400078e02ff */
[----:B-1----:R-:W-:Y:S01]  /*15620*/  IMAD R5, R3, 0xb, RZ ;  /* 0x0000000b03057824 */ /* 0x002fe200078e02ff */
[----:B--2---:R-:W-:Y:S01]  /*15630*/  IADD3 R9, P5, PT, R4, R2, RZ ;  /* 0x0000000204097210 */ /* 0x004fe20007fbe0ff */
[----:B------:R0:W-:Y:S04]  /*15640*/  STL [R1+0xed0], R8 ;  /* 0x000ed00801007387 */ /* 0x0001e80000100800 */
[----:B------:R1:W-:Y:S01]  /*15650*/  STL [R1+0xef4], R9 ;  /* 0x000ef40901007387 */ /* 0x0003e20000100800 */
[----:B0-----:R-:W-:Y:S01]  /*15660*/  LEA.HI.X.SX32 R8, R5, R0, 0x1, P1 ;  /* 0x0000000005087211 */ /* 0x001fe200008f0eff */
[----:B------:R-:W-:Y:S01]  /*15670*/  IMAD R5, R3, 0x70, RZ ;  /* 0x0000007003057824 */ /* 0x000fe200078e02ff */
[----:B-1----:R-:W-:-:S03]  /*15680*/  IADD3 R9, P1, PT, R7, R2, RZ ;  /* 0x0000000207097210 */ /* 0x002fc60007f3e0ff */
[----:B------:R0:W-:Y:S01]  /*15690*/  STL [R1+0xf28], R8 ;  /* 0x000f280801007387 */ /* 0x0001e20000100800 */
[----:B------:R-:W-:-:S03]  /*156a0*/  LEA.HI.X.SX32 R6, R6, R0, 0x1, P2 ;  /* 0x0000000006067211 */ /* 0x000fc600010f0eff */
[----:B------:R1:W-:Y:S01]  /*156b0*/  STL [R1+0xf3c], R9 ;  /* 0x000f3c0901007387 */ /* 0x0003e20000100800 */
[----:B------:R-:W-:Y:S01]  /*156c0*/  LEA.HI.X.SX32 R4, R4, R0, 0x1, P6 ;  /* 0x0000000004047211 */ /* 0x000fe200030f0eff */
[----:B0-----:R-:W-:Y:S01]  /*156d0*/  IMAD R8, R3, 0x38, RZ ;  /* 0x0000003803087824 */ /* 0x001fe200078e02ff */
[-C--:B-1----:R-:W-:Y:S01]  /*156e0*/  IADD3 R9, P2, PT, R5, R2.reuse, RZ ;  /* 0x0000000205097210 */ /* 0x082fe20007f5e0ff */
[----:B------:R0:W-:Y:S03]  /*156f0*/  STL [R1+0xd40], R6 ;  /* 0x000d400601007387 */ /* 0x0001e60000100800 */
[----:B------:R-:W-:Y:S01]  /*15700*/  IADD3 R10, P6, PT, R8, R2, RZ ;  /* 0x00000002080a7210 */ /* 0x000fe20007fde0ff */
[----:B------:R1:W-:Y:S04]  /*15710*/  STL [R1+0xdc4], R9 ;  /* 0x000dc40901007387 */ /* 0x0003e80000100800 */
[----:B------:R2:W-:Y:S01]  /*15720*/  STL [R1+0xe60], R4 ;  /* 0x000e600401007387 */ /* 0x0005e20000100800 */
[----:B0-----:R-:W-:Y:S01]  /*15730*/  IMAD R6, R3, 0x1c, RZ ;  /* 0x0000001c03067824 */ /* 0x001fe200078e02ff */
[----:B-1----:R-:W-:-:S02]  /*15740*/  LEA.HI.X.SX32 R9, R7, R0, 0x1, P5 ;  /* 0x0000000007097211 */ /* 0x002fc400028f0eff */
[----:B------:R0:W-:Y:S01]  /*15750*/  STL [R1+0xea4], R10 ;  /* 0x000ea40a01007387 */ /* 0x0001e20000100800 */
[----:B--2---:R-:W-:-:S03]  /*15760*/  IMAD R4, R3, 0x9, RZ ;  /* 0x0000000903047824 */ /* 0x004fc600078e02ff */
[----:B------:R1:W-:Y:S01]  /*15770*/  STL [R1+0xef0], R9 ;  /* 0x000ef00901007387 */ /* 0x0003e20000100800 */
[----:B------:R-:W-:Y:S01]  /*15780*/  IMAD R7, R3, 0xe, RZ ;  /* 0x0000000e03077824 */ /* 0x000fe200078e02ff */
[----:B0-----:R-:W-:Y:S02]  /*15790*/  IADD3 R10, P5, PT, R6, R2, RZ ;  /* 0x00000002060a7210 */ /* 0x001fe40007fbe0ff */
[----:B-1----:R-:W-:-:S03]  /*157a0*/  LEA.HI.X.SX32 R9, R4, R0, 0x1, P1 ;  /* 0x0000000004097211 */ /* 0x002fc600008f0eff */
[----:B------:R0:W-:Y:S01]  /*157b0*/  STL [R1+0xf14], R10 ;  /* 0x000f140a01007387 */ /* 0x0001e20000100800 */
[----:B------:R-:W-:-:S03]  /*157c0*/  IMAD R4, R3, 0x50, RZ ;  /* 0x0000005003047824 */ /* 0x000fc600078e02ff */
[----:B------:R1:W-:Y:S01]  /*157d0*/  STL [R1+0xf38], R9 ;  /* 0x000f380901007387 */ /* 0x0003e20000100800 */
[----:B0-----:R-:W-:Y:S02]  /*157e0*/  IADD3 R10, P1, PT, R7, R2, RZ ;  /* 0x00000002070a7210 */ /* 0x001fe40007f3e0ff */
[----:B-1----:R-:W-:Y:S01]  /*157f0*/  LEA.HI.X.SX32 R9, R5, R0, 0x1, P4 ;  /* 0x0000000005097211 */ /* 0x002fe200020f0eff */
[----:B------:R-:W-:Y:S02]  /*15800*/  IMAD R5, R3, 0x28, RZ ;  /* 0x0000002803057824 */ /* 0x000fe400078e02ff */
[----:B------:R0:W-:Y:S01]  /*15810*/  STL [R1+0xf4c], R10 ;  /* 0x000f4c0a01007387 */ /* 0x0001e20000100800 */
[----:B------:R-:W-:-:S03]  /*15820*/  IADD3 R11, P4, PT, R4, R2, RZ ;  /* 0x00000002040b7210 */ /* 0x000fc60007f9e0ff */
[----:B------:R1:W-:Y:S01]  /*15830*/  STL [R1+0xc00], R9 ;  /* 0x000c000901007387 */ /* 0x0003e20000100800 */
[----:B0-----:R-:W-:Y:S02]  /*15840*/  LEA.HI.X.SX32 R10, R8, R0, 0x1, P2 ;  /* 0x00000000080a7211 */ /* 0x001fe400010f0eff */
[----:B------:R-:W-:Y:S01]  /*15850*/  IADD3 R8, P2, PT, R5, R2, RZ ;  /* 0x0000000205087210 */ /* 0x000fe20007f5e0ff */
[----:B-1----:R-:W-:Y:S01]  /*15860*/  IMAD R9, R3, 0x14, RZ ;  /* 0x0000001403097824 */ /* 0x002fe200078e02ff */
[----:B------:R-:W-:Y:S01]  /*15870*/  STL [R1+0xe44], R11 ;  /* 0x000e440b01007387 */ /* 0x000fe20000100800 */
[----:B------:R-:W-:-:S03]  /*15880*/  LEA.HI.X.SX32 R6, R6, R0, 0x1, P6 ;  /* 0x0000000006067211 */ /* 0x000fc600030f0eff */
[----:B------:R0:W-:Y:S04]  /*15890*/  STL [R1+0xdc0], R10 ;  /* 0x000dc00a01007387 */ /* 0x0001e80000100800 */
[----:B------:R1:W-:Y:S01]  /*158a0*/  STL [R1+0xee4], R8 ;  /* 0x000ee40801007387 */ /* 0x0003e20000100800 */
[----:B------:R-:W-:Y:S01]  /*158b0*/  LEA.HI.X.SX32 R7, R7, R0, 0x1, P5 ;  /* 0x0000000007077211 */ /* 0x000fe200028f0eff */
[----:B0-----:R-:W-:Y:S01]  /*158c0*/  IMAD R10, R3, 0xa, RZ ;  /* 0x0000000a030a7824 */ /* 0x001fe200078e02ff */
[-C--:B-1----:R-:W-:Y:S01]  /*158d0*/  IADD3 R8, P6, PT, R9, R2.reuse, RZ ;  /* 0x0000000209087210 */ /* 0x082fe20007fde0ff */
[----:B------:R0:W-:Y:S03]  /*158e0*/  STL [R1+0xea0], R6 ;  /* 0x000ea00601007387 */ /* 0x0001e60000100800 */
[----:B------:R-:W-:Y:S01]  /*158f0*/  IADD3 R11, P5, PT, R10, R2, RZ ;  /* 0x000000020a0b7210 */ /* 0x000fe20007fbe0ff */
[----:B------:R1:W-:Y:S01]  /*15900*/  STL [R1+0xf34], R8 ;  /* 0x000f340801007387 */ /* 0x0003e20000100800 */
[----:B0-----:R-:W-:-:S03]  /*15910*/  IMAD R6, R3, 0x7, RZ ;  /* 0x0000000703067824 */ /* 0x001fc600078e02ff */
[----:B------:R0:W-:Y:S01]  /*15920*/  STL [R1+0xf10], R7 ;  /* 0x000f100701007387 */ /* 0x0001e20000100800 */
[C---:B-1----:R-:W-:Y:S01]  /*15930*/  IMAD R8, R3.reuse, 0x60, RZ ;  /* 0x0000006003087824 */ /* 0x042fe200078e02ff */
[----:B------:R-:W-:Y:S02]  /*15940*/  LEA.HI.X.SX32 R6, R6, R0, 0x1, P1 ;  /* 0x0000000006067211 */ /* 0x000fe400008f0eff */
[----:B------:R1:W-:Y:S01]  /*15950*/  STL [R1+0xf5c], R11 ;  /* 0x000f5c0b01007387 */ /* 0x0003e20000100800 */
[----:B0-----:R-:W-:-:S03]  /*15960*/  IMAD R7, R3, 0x30, RZ ;  /* 0x0000003003077824 */ /* 0x001fc600078e02ff */
[----:B------:R0:W-:Y:S01]  /*15970*/  STL [R1+0xf48], R6 ;  /* 0x000f480601007387 */ /* 0x0001e20000100800 */
[----:B-1----:R-:W-:-:S05]  /*15980*/  IADD3 R11, P1, PT, R8, R2, RZ ;  /* 0x00000002080b7210 */ /* 0x002fca0007f3e0ff */
[----:B------:R1:W-:Y:S01]  /*15990*/  STL [R1+0xe04], R11 ;  /* 0x000e040b01007387 */ /* 0x0003e20000100800 */
[-C--:B0-----:R-:W-:Y:S01]  /*159a0*/  LEA.HI.X.SX32 R6, R4, R0.reuse, 0x1, P3 ;  /* 0x0000000004067211 */ /* 0x081fe200018f0eff */
[----:B------:R-:W-:Y:S01]  /*159b0*/  IMAD R4, R3, 0x18, RZ ;  /* 0x0000001803047824 */ /* 0x000fe200078e02ff */
[----:B------:R-:W-:-:S03]  /*159c0*/  LEA.HI.X.SX32 R5, R5, R0, 0x1, P4 ;  /* 0x0000000005057211 */ /* 0x000fc600020f0eff */
[----:B------:R0:W-:Y:S01]  /*159d0*/  STL [R1+0xd00], R6 ;  /* 0x000d000601007387 */ /* 0x0001e20000100800 */
[-C--:B-1----:R-:W-:Y:S02]  /*159e0*/  IADD3 R11, P3, PT, R7, R2.reuse, RZ ;  /* 0x00000002070b7210 */ /* 0x082fe40007f7e0ff */
[----:B------:R-:W-:-:S03]  /*159f0*/  IADD3 R12, P4, PT, R4, R2, RZ ;  /* 0x00000002040c7210 */ /* 0x000fc60007f9e0ff */
[----:B------:R1:W-:Y:S01]  /*15a00*/  STL [R1+0xec4], R11 ;  /* 0x000ec40b01007387 */ /* 0x0003e20000100800 */
[----:B0-----:R-:W-:-:S03]  /*15a10*/  IMAD R6, R3, 0xc, RZ ;  /* 0x0000000c03067824 */ /* 0x001fc600078e02ff */
[----:B------:R0:W-:Y:S01]  /*15a20*/  STL [R1+0xe40], R5 ;  /* 0x000e400501007387 */ /* 0x0001e20000100800 */
[----:B-1----:R-:W-:-:S03]  /*15a30*/  LEA.HI.X.SX32 R11, R9, R0, 0x1, P2 ;  /* 0x00000000090b7211 */ /* 0x002fc600010f0eff */
[----:B------:R-:W-:Y:S01]  /*15a40*/  STL [R1+0xf24], R12 ;  /* 0x000f240c01007387 */ /* 0x000fe20000100800 */
[----:B------:R-:W-:Y:S01]  /*15a50*/  IADD3 R13, P2, PT, R6, R2, RZ ;  /* 0x00000002060d7210 */ /* 0x000fe20007f5e0ff */
[C---:B------:R-:W-:Y:S02]  /*15a60*/  IMAD R9, R3.reuse, 0x5, RZ ;  /* 0x0000000503097824 */ /* 0x040fe400078e02ff */
[----:B0-----:R-:W-:Y:S01]  /*15a70*/  IMAD R5, R3, 0x6, RZ ;  /* 0x0000000603057824 */ /* 0x001fe200078e02ff */
[----:B------:R0:W-:Y:S04]  /*15a80*/  STL [R1+0xee0], R11 ;  /* 0x000ee00b01007387 */ /* 0x0001e80000100800 */
[----:B------:R-:W-:Y:S01]  /*15a90*/  STL [R1+0xf54], R13 ;  /* 0x000f540d01007387 */ /* 0x000fe20000100800 */
[----:B0-----:R-:W-:-:S02]  /*15aa0*/  LEA.HI.X.SX32 R11, R10, R0, 0x1, P6 ;  /* 0x000000000a0b7211 */ /* 0x001fc400030f0eff */
[----:B------:R-:W-:Y:S02]  /*15ab0*/  IADD3 R12, P6, PT, R5, R2, RZ ;  /* 0x00000002050c7210 */ /* 0x000fe40007fde0ff */
[-C--:B------:R-:W-:Y:S01]  /*15ac0*/  LEA.HI.X.SX32 R10, R9, R0.reuse, 0x1, P5 ;  /* 0x00000000090a7211 */ /* 0x080fe200028f0eff */
[----:B------:R0:W-:Y:S01]  /*15ad0*/  STL [R1+0xf30], R11 ;  /* 0x000f300b01007387 */ /* 0x0001e20000100800 */
[----:B------:R-:W-:-:S03]  /*15ae0*/  LEA.HI.X.SX32 R9, R8, R0, 0x1, P0 ;  /* 0x0000000008097211 */ /* 0x000fc600000f0eff */
[----:B------:R-:W-:Y:S01]  /*15af0*/  STL [R1+0xf6c], R12 ;  /* 0x000f6c0c01007387 */ /* 0x000fe20000100800 */
[----:B0-----:R-:W-:-:S03]  /*15b00*/  LEA R11, P5, R3, R2, 0x7 ;  /* 0x00000002030b7211 */ /* 0x001fc600078a38ff */
[----:B------:R0:W-:Y:S01]  /*15b10*/  STL [R1+0xf58], R10 ;  /* 0x000f580a01007387 */ /* 0x0001e20000100800 */
[----:B------:R-:W-:-:S03]  /*15b20*/  LEA.HI.X.SX32 R8, R7, R0, 0x1, P1 ;  /* 0x0000000007087211 */ /* 0x000fc600008f0eff */
[----:B------:R-:W-:Y:S01]  /*15b30*/  STL [R1+0xd84], R11 ;  /* 0x000d840b01007387 */ /* 0x000fe20000100800 */
[----:B------:R-:W-:-:S03]  /*15b40*/  LEA.HI.X.SX32 R7, R4, R0, 0x1, P3 ;  /* 0x0000000004077211 */ /* 0x000fc600018f0eff */
[----:B------:R1:W-:Y:S01]  /*15b50*/  STL [R1+0xc80], R9 ;  /* 0x000c800901007387 */ /* 0x0003e20000100800 */
[----:B0-----:R-:W-:-:S05]  /*15b60*/  LEA R10, P0, R3, R2, 0x6 ;  /* 0x00000002030a7211 */ /* 0x001fca00078030ff */
[----:B------:R-:W-:Y:S01]  /*15b70*/  STL [R1+0xe84], R10 ;  /* 0x000e840a01007387 */ /* 0x000fe20000100800 */
[----:B-1----:R-:W-:-:S03]  /*15b80*/  LEA R9, P1, R3, R2, 0x5 ;  /* 0x0000000203097211 */ /* 0x002fc600078228ff */
[----:B------:R0:W-:Y:S04]  /*15b90*/  STL [R1+0xe00], R8 ;  /* 0x000e000801007387 */ /* 0x0001e80000100800 */
[----:B------:R-:W-:Y:S04]  /*15ba0*/  STL [R1+0xf04], R9 ;  /* 0x000f040901007387 */ /* 0x000fe80000100800 */
[----:B------:R1:W-:Y:S01]  /*15bb0*/  STL [R1+0xec0], R7 ;  /* 0x000ec00701007387 */ /* 0x0003e20000100800 */
[C---:B0-----:R-:W-:Y:S01]  /*15bc0*/  LEA R8, P3, R3.reuse, R2, 0x4 ;  /* 0x0000000203087211 */ /* 0x041fe200078620ff */
[----:B------:R-:W-:-:S04]  /*15bd0*/  IMAD.SHL.U32 R4, R3, 0x2, RZ ;  /* 0x0000000203047824 */ /* 0x000fc800078e00ff */
[----:B------:R0:W-:Y:S01]  /*15be0*/  STL [R1+0xf44], R8 ;  /* 0x000f440801007387 */ /* 0x0001e20000100800 */
[----:B-1----:R-:W-:Y:S01]  /*15bf0*/  LEA.HI.X.SX32 R7, R6, R0, 0x1, P4 ;  /* 0x0000000006077211 */ /* 0x002fe200020f0eff */
[----:B------:R-:W-:-:S04]  /*15c00*/  IMAD R6, R3, 0x3, RZ ;  /* 0x0000000303067824 */ /* 0x000fc800078e02ff */
[----:B------:R1:W-:Y:S01]  /*15c10*/  STL [R1+0xf20], R7 ;  /* 0x000f200701007387 */ /* 0x0003e20000100800 */
[----:B0-----:R-:W-:-:S05]  /*15c20*/  LEA R8, P4, R3, R2, 0x3 ;  /* 0x0000000203087211 */ /* 0x001fca00078818ff */
[----:B------:R0:W-:Y:S01]  /*15c30*/  STL [R1+0xf64], R8 ;  /* 0x000f640801007387 */ /* 0x0001e20000100800 */
[----:B-1----:R-:W-:Y:S01]  /*15c40*/  LEA.HI.X.SX32 R7, R5, R0, 0x1, P2 ;  /* 0x0000000005077211 */ /* 0x002fe200010f0eff */
[----:B------:R-:W-:-:S04]  /*15c50*/  IMAD.SHL.U32 R5, R3, 0x40, RZ ;  /* 0x0000004003057824 */ /* 0x000fc800078e00ff */
[----:B------:R1:W-:Y:S01]  /*15c60*/  STL [R1+0xf50], R7 ;  /* 0x000f500701007387 */ /* 0x0003e20000100800 */
[----:B0-----:R-:W-:Y:S02]  /*15c70*/  IADD3 R8, P2, PT, R4, R2, RZ ;  /* 0x0000000204087210 */ /* 0x001fe40007f5e0ff */
[----:B------:R-:W-:-:S03]  /*15c80*/  LEA.HI.X.SX32 R5, R5, R0, 0x1, P5 ;  /* 0x0000000005057211 */ /* 0x000fc600028f0eff */
[----:B------:R0:W-:Y:S01]  /*15c90*/  STL [R1+0xf7c], R8 ;  /* 0x000f7c0801007387 */ /* 0x0001e20000100800 */
[----:B-1----:R-:W-:Y:S02]  /*15ca0*/  LEA.HI.X.SX32 R7, R6, R0, 0x1, P6 ;  /* 0x0000000006077211 */ /* 0x002fe400030f0eff */
[C---:B------:R-:W-:Y:S02]  /*15cb0*/  LEA R6, P6, R3.reuse, R2, 0x2 ;  /* 0x0000000203067211 */ /* 0x040fe400078c10ff */
[----:B------:R1:W5:Y:S01]  /*15cc0*/  LDL.LU R2, [R1+0x10f0] ;  /* 0x0010f00001027983 */ /* 0x0003620000300800 */
[----:B0-----:R-:W-:-:S03]  /*15cd0*/  IMAD.SHL.U32 R8, R3, 0x20, RZ ;  /* 0x0000002003087824 */ /* 0x001fc600078e00ff */
[----:B------:R0:W-:Y:S04]  /*15ce0*/  STL [R1+0xf68], R7 ;  /* 0x000f680701007387 */ /* 0x0001e80000100800 */
[----:B------:R2:W-:Y:S01]  /*15cf0*/  STL [R1+0xf74], R6 ;  /* 0x000f740601007387 */ /* 0x0005e20000100800 */
[----:B------:R-:W-:-:S03]  /*15d00*/  LEA.HI.X.SX32 R9, R8, R0, 0x1, P0 ;  /* 0x0000000008097211 */ /* 0x000fc600000f0eff */
[----:B------:R3:W-:Y:S01]  /*15d10*/  STL [R1+0xd80], R5 ;  /* 0x000d800501007387 */ /* 0x0007e20000100800 */
[C---:B0-----:R-:W-:Y:S02]  /*15d20*/  IMAD.SHL.U32 R7, R3.reuse, 0x10, RZ ;  /* 0x0000001003077824 */ /* 0x041fe400078e00ff */
[----:B--2---:R-:W-:-:S03]  /*15d30*/  IMAD.SHL.U32 R6, R3, 0x8, RZ ;  /* 0x0000000803067824 */ /* 0x004fc600078e00ff */
[-C--:B------:R-:W-:Y:S01]  /*15d40*/  LEA.HI.X.SX32 R8, R7, R0.reuse, 0x1, P1 ;  /* 0x0000000007087211 */ /* 0x080fe200008f0eff */
[----:B---3--:R-:W-:Y:S01]  /*15d50*/  IMAD.SHL.U32 R5, R3, 0x4, RZ ;  /* 0x0000000403057824 */ /* 0x008fe200078e00ff */
[-C--:B------:R-:W-:Y:S01]  /*15d60*/  LEA.HI.X.SX32 R7, R6, R0.reuse, 0x1, P3 ;  /* 0x0000000006077211 */ /* 0x080fe200018f0eff */
[----:B------:R-:W-:Y:S03]  /*15d70*/  STL [R1+0xe80], R9 ;  /* 0x000e800901007387 */ /* 0x000fe60000100800 */
[-C--:B------:R-:W-:Y:S01]  /*15d80*/  LEA.HI.X.SX32 R6, R5, R0.reuse, 0x1, P4 ;  /* 0x0000000005067211 */ /* 0x080fe200020f0eff */
[----:B------:R-:W-:Y:S01]  /*15d90*/  STL [R1+0xf00], R8 ;  /* 0x000f000801007387 */ /* 0x000fe20000100800 */
[-C--:B------:R-:W-:Y:S02]  /*15da0*/  LEA.HI.X.SX32 R5, R3, R0.reuse, 0x1, P2 ;  /* 0x0000000003057211 */ /* 0x080fe400010f0eff */
[----:B------:R-:W-:Y:S01]  /*15db0*/  LEA.HI.X.SX32 R3, R4, R0, 0x1, P6 ;  /* 0x0000000004037211 */ /* 0x000fe200030f0eff */
[----:B------:R-:W-:Y:S04]  /*15dc0*/  STL [R1+0xf40], R7 ;  /* 0x000f400701007387 */ /* 0x000fe80000100800 */
[----:B------:R-:W-:Y:S04]  /*15dd0*/  STL [R1+0xf60], R6 ;  /* 0x000f600601007387 */ /* 0x000fe80000100800 */
[----:B------:R1:W5:Y:S04]  /*15de0*/  LDL.LU R0, [R1+0x10ec] ;  /* 0x0010ec0001007983 */ /* 0x0003680000300800 */
[----:B------:R0:W-:Y:S04]  /*15df0*/  STL [R1+0xf78], R5 ;  /* 0x000f780501007387 */ /* 0x0001e80000100800 */
[----:B------:R-:W-:Y:S04]  /*15e00*/  STL [R1+0x24c], RZ ;  /* 0x00024cff01007387 */ /* 0x000fe80000100800 */
[----:B------:R2:W-:Y:S04]  /*15e10*/  STL [R1+0xf70], R3 ;  /* 0x000f700301007387 */ /* 0x0005e80000100800 */
        /* <DEDUP_REMOVED lines=16> */
[----:B0-----:R-:W3:Y:S04]  /*15f20*/  LDL R5, [R1+0x390] ;  /* 0x0003900001057983 */ /* 0x001ee80000100800 */
[----:B------:R-:W-:Y:S04]  /*15f30*/  STL [R1+0x260], RZ ;  /* 0x000260ff01007387 */ /* 0x000fe80000100800 */
[----:B------:R-:W-:Y:S04]  /*15f40*/  STL [R1+0x264], RZ ;  /* 0x000264ff01007387 */ /* 0x000fe80000100800 */
[----:B------:R-:W-:Y:S04]  /*15f50*/  STL [R1+0x268], RZ ;  /* 0x000268ff01007387 */ /* 0x000fe80000100800 */
[----:B------:R-:W-:Y:S04]  /*15f60*/  STL [R1+0x26c], RZ ;  /* 0x00026cff01007387 */ /* 0x000fe80000100800 */
[----:B------:R-:W4:Y:S01]  /*15f70*/  LDL R4, [R1+0x388] ;  /* 0x0003880001047983 */ /* 0x000f220000100800 */
[----:B------:R-:W0:Y:S03]  /*15f80*/  S2R R6, SR_TID.X ;  /* 0x0000000000067919 */ /* 0x000e260000002100 */
[----:B------:R-:W-:Y:S04]  /*15f90*/  STL [R1+0x290], RZ ;  /* 0x000290ff01007387 */ /* 0x000fe80000100800 */
[----:B------:R-:W-:Y:S04]  /*15fa0*/  STL [R1+0x294], RZ ;  /* 0x000294ff01007387 */ /* 0x000fe80000100800 */
[----:B------:R-:W-:Y:S04]  /*15fb0*/  STL [R1+0x298], RZ ;  /* 0x000298ff01007387 */ /* 0x000fe80000100800 */
[----:B------:R-:W-:Y:S04]  /*15fc0*/  STL [R1+0x29c], RZ ;  /* 0x00029cff01007387 */ /* 0x000fe80000100800 */
[----:B------:R-:W-:Y:S04]  /*15fd0*/  STL [R1+0x2a0], RZ ;  /* 0x0002a0ff01007387 */ /* 0x000fe80000100800 */
[----:B------:R-:W-:Y:S04]  /*15fe0*/  STL [R1+0x2a4], RZ ;  /* 0x0002a4ff01007387 */ /* 0x000fe80000100800 */
[----:B------:R-:W-:Y:S01]  /*15ff0*/  STL [R1+0x2a8], RZ ;  /* 0x0002a8ff01007387 */ /* 0x000fe20000100800 */
[----:B0-----:R-:W-:-:S03]  /*16000*/  LOP3.LUT R6, R6, 0x3f, RZ, 0xc0, !PT ;  /* 0x0000003f06067812 */ /* 0x001fc600078ec0ff */
[----:B------:R-:W-:Y:S04]  /*16010*/  STL [R1+0x2ac], RZ ;  /* 0x0002acff01007387 */ /* 0x000fe80000100800 */
[----:B------:R-:W-:Y:S01]  /*16020*/  STL [R1+0x2b0], RZ ;  /* 0x0002b0ff01007387 */ /* 0x000fe20000100800 */
[----:B------:R-:W-:-:S03]  /*16030*/  IMAD.SHL.U32 R6, R6, 0x2, RZ ;  /* 0x0000000206067824 */ /* 0x000fc600078e00ff */
[----:B------:R-:W-:Y:S04]  /*16040*/  STL [R1+0x2b4], RZ ;  /* 0x0002b4ff01007387 */ /* 0x000fe80000100800 */
[----:B------:R-:W-:Y:S01]  /*16050*/  STL [R1+0x2b8], RZ ;  /* 0x0002b8ff01007387 */ /* 0x000fe20000100800 */
[----:B--2---:R-:W-:-:S03]  /*16060*/  LOP3.LUT R3, R6, 0x20, RZ, 0x3c, !PT ;  /* 0x0000002006037812 */ /* 0x004fc600078e3cff */
[----:B------:R-:W-:Y:S01]  /*16070*/  STL [R1+0x2bc], RZ ;  /* 0x0002bcff01007387 */ /* 0x000fe20000100800 */
[----:B------:R-:W-:-:S03]  /*16080*/  LOP3.LUT R3, R6, 0x50, RZ, 0x3c, !PT ;  /* 0x0000005006037812 */ /* 0x000fc600078e3cff */
[----:B------:R-:W-:Y:S04]  /*16090*/  STL [R1+0x280], RZ ;  /* 0x000280ff01007387 */ /* 0x000fe80000100800 */
[----:B------:R-:W-:Y:S01]  /*160a0*/  STL [R1+0x284], RZ ;  /* 0x000284ff01007387 */ /* 0x000fe20000100800 */
[----:B------:R-:W-:-:S03]  /*160b0*/  LOP3.LUT R7, R6, 0x10, RZ, 0x3c, !PT ;  /* 0x0000001006077812 */ /* 0x000fc600078e3cff */
        /* <DEDUP_REMOVED lines=8> */
[----:B------:R-:W-:Y:S04]  /*16140*/  STL [R1+0x1b8], RZ ;  /* 0x0001b8ff01007387 */ /* 0x000fe80000100800 */
[----:B------:R-:W-:Y:S01]  /*16150*/  STL [R1+0x1bc], RZ ;  /* 0x0001bcff01007387 */ /* 0x000fe20000100800 */
[----:B------:R-:W-:-:S04]  /*16160*/  USHF.R.S32.HI UR6, URZ, 0x1f, UR4 ;  /* 0x0000001fff067899 */ /* 0x000fc80008011404 */
[----:B------:R-:W-:-:S04]  /*16170*/  ULEA.HI UR6, UR6, UR4, URZ, 0x7 ;  /* 0x0000000406067291 */ /* 0x000fc8000f8f38ff */
[----:B------:R-:W-:Y:S01]  /*16180*/  USHF.R.S32.HI UR6, URZ, 0x7, UR6 ;  /* 0x00000007ff067899 */ /* 0x000fe20008011406 */
[C---:B---3--:R-:W-:Y:S02]  /*16190*/  LOP3.LUT R3, R5.reuse, 0x20, RZ, 0x3c, !PT ;  /* 0x0000002005037812 */ /* 0x048fe400078e3cff */
[----:B------:R-:W-:-:S03]  /*161a0*/  LOP3.LUT R6, R5, 0x40, RZ, 0x3c, !PT ;  /* 0x0000004005067812 */ /* 0x000fc600078e3cff */
[----:B------:R4:W-:Y:S01]  /*161b0*/  STL [R1+0x10e4], R3 ;  /* 0x0010e40301007387 */ /* 0x0009e20000100800 */
[----:B------:R-:W-:-:S03]  /*161c0*/  LOP3.LUT R5, R5, 0x60, RZ, 0x3c, !PT ;  /* 0x0000006005057812 */ /* 0x000fc600078e3cff */
[----:B------:R1:W-:Y:S01]  /*161d0*/  STL [R1+0x10e0], R6 ;  /* 0x0010e00601007387 */ /* 0x0003e20000100800 */
[----:B----4-:R-:W-:-:S05]  /*161e0*/  LOP3.LUT R3, R4, 0x40, RZ, 0x3c, !PT ;  /* 0x0000004004037812 */ /* 0x010fca00078e3cff */
[----:B------:R1:W-:Y:S04]  /*161f0*/  STL [R1+0x10d8], R3 ;  /* 0x0010d80301007387 */ /* 0x0003e80000100800 */
[----:B------:R1:W-:Y:S02]  /*16200*/  STL [R1+0x10dc], R5 ;  /* 0x0010dc0501007387 */ /* 0x0003e40000100800 */
.L_x_1:
[----:B-1---5:R-:W2:Y:S01]  /*16210*/  LDL R5, [R1+0x478] ;  /* 0x0004780001057983 */ /* 0x022ea20000100800 */
[----:B0-----:R-:W0:Y:S03]  /*16220*/  LDC R3, c[0x0][0x3a0] ;  /* 0x0000e800ff037b82 */ /* 0x001e260000000800 */
[----:B--2---:R1:W-:Y:S04]  /*16230*/  STL [R1+0x2888], R5 ;  /* 0x0028880501007387 */ /* 0x0043e80000100800 */
[----:B------:R-:W2:Y:S04]  /*16240*/  LDL R4, [R1+0x47c] ;  /* 0x00047c0001047983 */ /* 0x000ea80000100800 */
[----:B-1----:R-:W0:Y:S04]  /*16250*/  LDL R5, [R1+0x4c0] ;  /* 0x0004c00001057983 */ /* 0x002e280000100800 */
[----:B------:R-:W-:Y:S04]  /*16260*/  STL [R1+0x2868], R17 ;  /* 0x0028681101007387 */ /* 0x000fe80000100800 */
[----:B------:R-:W-:Y:S04]  /*16270*/  STL [R1+0x2870], R17 ;  /* 0x0028701101007387 */ /* 0x000fe80000100800 */
[----:B------:R-:W-:Y:S04]  /*16280*/  STL [R1+0x287c], R17 ;  /* 0x00287c1101007387 */ /* 0x000fe80000100800 */
[----:B------:R1:W-:Y:S04]  /*16290*/  STL [R1+0x2884], R17 ;  /* 0x0028841101007387 */ /* 0x0003e80000100800 */
[----:B------:R-:W-:Y:S04]  /*162a0*/  STL [R1+0x284c], R19 ;  /* 0x00284c1301007387 */ /* 0x000fe80000100800 */
        /* <DEDUP_REMOVED lines=139> */
[----:B------:R-:W-:Y:S01]  /*16b60*/  STL [R1+0x2644], R26 ;  /* 0x0026441a01007387 */ /* 0x000fe20000100800 */
[----:B0-----:R-:W-:-:S03]  /*16b70*/  IMAD R3, R5, -0x80, R3 ;  /* 0xffffff8005037824 */ /* 0x001fc600078e0203 */
[----:B------:R-:W-:Y:S04]  /*16b80*/  STL [R1+0x2640], R20 ;  /* 0x0026401401007387 */ /* 0x000fe80000100800 */
[----:B------:R-:W-:Y:S04]  /*16b90*/  STL [R1+0x263c], R18 ;  /* 0x00263c1201007387 */ /* 0x000fe80000100800 */
[----:B-----5:R-:W-:Y:S04]  /*16ba0*/  STL [R1+0x12b0], R2 ;  /* 0x0012b00201007387 */ /* 0x020fe80000100800 */
[----:B------:R-:W-:Y:S04]  /*16bb0*/  STL [R1+0x121c], R0 ;  /* 0x00121c0001007387 */ /* 0x000fe80000100800 */
[----:B------:R-:W2:Y:S01]  /*16bc0*/  LDL.LU R5, [R1+0x2888] ;  /* 0x0028880001057983 */ /* 0x000ea20000300800 */
[----:B------:R-:W-:-:S02]  /*16bd0*/  ISETP.GT.AND P0, PT, R3, RZ, PT ;  /* 0x000000ff0300720c */ /* 0x000fc40003f04270 */
[----:B-1----:R-:W-:-:S11]  /*16be0*/  PRMT R17, RZ, 0x7610, R17 ;  /* 0x00007610ff117816 */ /* 0x002fd60000000011 */
[----:B--2---:R-:W2:Y:S01]  /*16bf0*/  @P0 LDG.E.U16 R17, desc[UR8][R4.64] ;  /* 0x0000000804110981 */ /* 0x004ea2000c1e1500 */
[----:B------:R-:W-:-:S03]  /*16c00*/  ISETP.GT.AND P1, PT, R3, 0x1, PT ;  /* 0x000000010300780c */ /* 0x000fc60003f24270 */
[----:B--2---:R0:W-:Y:S04]  /*16c10*/  STL [R1+0x48c], R17 ;  /* 0x00048c1101007387 */ /* 0x0041e80000100800 */
[----:B0-----:R-:W2:Y:S04]  /*16c20*/  LDL.LU R17, [R1+0x2884] ;  /* 0x0028840001117983 */ /* 0x001ea80000300800 */
[----:B------:R-:W3:Y:S04]  /*16c30*/  LDL R4, [R1+0xf78] ;  /* 0x000f780001047983 */ /* 0x000ee80000100800 */
[----:B------:R-:W3:Y:S01]  /*16c40*/  LDL R5, [R1+0xf7c] ;  /* 0x000f7c0001057983 */ /* 0x000ee20000100800 */
[----:B------:R-:W-:-:S02]  /*16c50*/  PRMT R19, RZ, 0x7610, R19 ;  /* 0x00007610ff137816 */ /* 0x000fc40000000013 */
[----:B---3--:R-:W-:-:S04]  /*16c60*/  @P1 LOP3.LUT R5, R5, R4, RZ, 0x3c, !PT ;  /* 0x0000000405051212 */ /* 0x008fc800078e3cff */
[----:B------:R-:W-:-:S04]  /*16c70*/  @P1 LOP3.LUT R4, R5, R4, RZ, 0x3c, !PT ;  /* 0x0000000405041212 */ /* 0x000fc800078e3cff */
[----:B------:R-:W-:-:S05]  /*16c80*/  @P1 LOP3.LUT R5, R5, R4, RZ, 0x3c, !PT ;  /* 0x0000000405051212 */ /* 0x000fca00078e3cff */
[----:B------:R-:W3:Y:S01]  /*16c90*/  @P1 LDG.E.U16 R19, desc[UR8][R4.64] ;  /* 0x0000000804131981 */ /* 0x000ee2000c1e1500 */
[----:B------:R-:W-:-:S03]  /*16ca0*/  ISETP.GT.AND P2, PT, R3, 0x2, PT ;  /* 0x000000020300780c */ /* 0x000fc60003f44270 */
[----:B---3--:R0:W-:Y:S04]  /*16cb0*/  STL [R1+0x4b8], R19 ;  /* 0x0004b81301007387 */ /* 0x0081e80000100800 */
[----:B0-----:R-:W3:Y:S04]  /*16cc0*/  LDL.LU R19, [R1+0x2880] ;  /* 0x0028800001137983 */ /* 0x001ee80000300800 */
[----:B------:R-:W4:Y:S04]  /*16cd0*/  LDL R4, [R1+0xf70] ;  /* 0x000f700001047983 */ /* 0x000f280000100800 */
[----:B------:R-:W4:Y:S01]  /*16ce0*/  LDL R5, [R1+0xf74] ;  /* 0x000f740001057983 */ /* 0x000f220000100800 */
[----:B--2---:R-:W-:-:S02]  /*16cf0*/  PRMT R17, RZ, 0x7610, R17 ;  /* 0x00007610ff117816 */ /* 0x004fc40000000011 */
[----:B----4-:R-:W-:-:S04]  /*16d00*/  @P2 LOP3.LUT R5, R5, R4, RZ, 0x3c, !PT ;  /* 0x0000000405052212 */ /* 0x010fc800078e3cff */
[----:B------:R-:W-:-:S04]  /*16d10*/  @P2 LOP3.LUT R4, R5, R4, RZ, 0x3c, !PT ;  /* 0x0000000405042212 */ /* 0x000fc800078e3cff */
[----:B------:R-:W-:-:S05]  /*16d20*/  @P2 LOP3.LUT R5, R5, R4, RZ, 0x3c, !PT ;  /* 0x0000000405052212 */ /* 0x000fca00078e3cff */
[----:B------:R-:W2:Y:S01]  /*16d30*/  @P2 LDG.E.U16 R17, desc[UR8][R4.64] ;  /* 0x0000000804112981 */ /* 0x000ea2000c1e1500 */
[----:B------:R-:W-:-:S03]  /*16d40*/  ISETP.GT.AND P3, PT, R3, 0x3, PT ;  /* 0x000000030300780c */ /* 0x000fc60003f64270 */
[----:B--2---:R0:W-:Y:S04]  /*16d50*/  STL [R1+0x4b4], R17 ;  /* 0x0004b41101007387 */ /* 0x0041e80000100800 */
[----:B0-----:R-:W2:Y:S04]  /*16d60*/  LDL.LU R17, [R1+0x287c] ;  /* 0x00287c0001117983 */ /* 0x001ea80000300800 */
[----:B------:R-:W4:Y:S04]  /*16d70*/  LDL R4, [R1+0xf68] ;  /* 0x000f680001047983 */ /* 0x000f280000100800 */
[----:B------:R-:W4:Y:S01]  /*16d80*/  LDL R5, [R1+0xf6c] ;  /* 0x000f6c0001057983 */ /* 0x000f220000100800 */
[----:B------:R-:W-:-:S02]  /*16d90*/  PRMT R21, RZ, 0x7610, R21 ;  /* 0x00007610ff157816 */ /* 0x000fc40000000015 */
[----:B----4-:R-:W-:-:S04]  /*16da0*/  @P3 LOP3.LUT R5, R5, R4, RZ, 0x3c, !PT ;  /* 0x0000000405053212 */ /* 0x010fc800078e3cff */
[----:B------:R-:W-:-:S04]  /*16db0*/  @P3 LOP3.LUT R4, R5, R4, RZ, 0x3c, !PT ;  /* 0x0000000405043212 */ /* 0x000fc800078e3cff */
[----:B------:R-:W-:-:S05]  /*16dc0*/  @P3 LOP3.LUT R5, R5, R4, RZ, 0x3c, !PT ;  /* 0x0000000405053212 */ /* 0x000fca00078e3cff */
[----:B------:R-:W4:Y:S01]  /*16dd0*/  @P3 LDG.E.U16 R21, desc[UR8][R4.64] ;  /* 0x0000000804153981 */ /* 0x000f22000c1e1500 */
[----:B------:R-:W-:-:S03]  /*16de0*/  ISETP.GT.AND P4, PT, R3, 0x4, PT ;  /* 0x000000040300780c */ /* 0x000fc60003f84270 */
[----:B----4-:R0:W-:Y:S04]  /*16df0*/  STL [R1+0x4b0], R21 ;  /* 0x0004b01501007387 */ /* 0x0101e80000100800 */
[----:B0-----:R-:W4:Y:S04]  /*16e00*/  LDL.LU R21, [R1+0x2878] ;  /* 0x0028780001157983 */ /* 0x001f280000300800 */
[----:B------:R-:W2:Y:S04]  /*16e10*/  LDL R4, [R1+0xf60] ;  /* 0x000f600001047983 */ /* 0x000ea80000100800 */
[----:B------:R-:W2:Y:S01]  /*16e20*/  LDL R5, [R1+0xf64] ;  /* 0x000f640001057983 */ /* 0x000ea20000100800 */
[----:B---3--:R-:W-:-:S02]  /*16e30*/  PRMT R19, RZ, 0x7610, R19 ;  /* 0x00007610ff137816 */ /* 0x008fc40000000013 */
[----:B--2---:R-:W-:-:S04]  /*16e40*/  @P4 LOP3.LUT R5, R5, R4, RZ, 0x3c, !PT ;  /* 0x0000000405054212 */ /* 0x004fc800078e3cff */
[----:B------:R-:W-:-:S04]  /*16e50*/  @P4 LOP3.LUT R4, R5, R4, RZ, 0x3c, !PT ;  /* 0x0000000405044212 */ /* 0x000fc800078e3cff */
[----:B------:R-:W-:-:S05]  /*16e60*/  @P4 LOP3.LUT R5, R5, R4, RZ, 0x3c, !PT ;  /* 0x0000000405054212 */ /* 0x000fca00078e3cff */
[----:B------:R-:W2:Y:S01]  /*16e70*/  @P4 LDG.E.U16 R19, desc[UR8][R4.64] ;  /* 0x0000000804134981 */ /* 0x000ea2000c1e1500 */
        /* <DEDUP_REMOVED lines=13> */
[----:B------:R-:W3:Y:S04]  /*16f50*/  LDL R4, [R1+0xf50] ;  /* 0x000f500001047983 */ /* 0x000ee80000100800 */
[----:B------:R-:W3:Y:S01]  /*16f60*/  LDL R5, [R1+0xf54] ;  /* 0x000f540001057983 */ /* 0x000ee20000100800 */
[----:B--2---:R-:W-:-:S02]  /*16f70*/  PRMT R19, RZ, 0x7610, R19 ;  /* 0x00007610ff137816 */ /* 0x004fc40000000013 */
[----:B---3--:R-:W-:-:S04]  /*16f80*/  @P1 LOP3.LUT R5, R5, R4, RZ, 0x3c, !PT ;  /* 0x0000000405051212 */ /* 0x008fc800078e3cff */
        /* <DEDUP_REMOVED lines=16> */
[----:B------:R-:W2:Y:S04]  /*17090*/  LDL R4, [R1+0xf40] ;  /* 0x000f400001047983 */ /* 0x000ea80000100800 */
[----:B------:R-:W2:Y:S01]  /*170a0*/  LDL R5, [R1+0xf44] ;  /* 0x000f440001057983 */ /* 0x000ea20000100800 */
[----:B---3--:R-:W-:-:S02]  /*170b0*/  PRMT R17, RZ, 0x7610, R17 ;  /* 0x00007610ff117816 */ /* 0x008fc40000000011 */
[----:B--2---:R-:W-:-:S04]  /*170c0*/  @P2 LOP3.LUT R5, R5, R4, RZ, 0x3c, !PT ;  /* 0x0000000405052212 */ /* 0x004fc800078e3cff */
[----:B------:R-:W-:-:S04]  /*170d0*/  @P2 LOP3.LUT R4, R5, R4, RZ, 0x3c, !PT ;  /* 0x0000000405042212 */ /* 0x000fc800078e3cff */
[----:B------:R-:W-:-:S05]  /*170e0*/  @P2 LOP3.LUT R5, R5, R4, RZ, 0x3c, !PT ;  /* 0x0000000405052212 */ /* 0x000fca00078e3cff */
[----:B------:R0:W2:Y:S04]  /*170f0*/  @P2 LDG.E.U16 R17, desc[UR8][R4.64] ;  /* 0x0000000804112981 */ /* 0x0000a8000c1e1500 */
[----:B------:R-:W0:Y:S04]  /*17100*/  LDL R4, [R1+0xf38] ;  /* 0x000f380001047983 */ /* 0x000e280000100800 */
[----:B------:R-:W0:Y:S01]  /*17110*/  LDL R5, [R1+0xf3c] ;  /* 0x000f3c0001057983 */ /* 0x000e220000100800 */
[----:B------:R-:W-:Y:S02]  /*17120*/  ISETP.GT.AND P3, PT, R3, 0x9, PT ;  /* 0x000000090300780c */ /* 0x000fe40003f64270 */
[----:B----4-:R-:W-:-:S11]  /*17130*/  PRMT R21, RZ, 0x7610, R21 ;  /* 0x00007610ff157816 */ /* 0x010fd60000000015 */
[----:B0-----:R-:W-:-:S04]  /*17140*/  @P3 LOP3.LUT R5, R5, R4, RZ, 0x3c, !PT ;  /* 0x0000000405053212 */ /* 0x001fc800078e3cff */
        /* <DEDUP_REMOVED lines=28> */
[----:B----4-:R-:W-:-:S02]  /*17310*/  PRMT R19, RZ, 0x7610, R19 ;  /* 0x00007610ff137816 */ /* 0x010fc40000000013 */
        /* <DEDUP_REMOVED lines=47> */
[----:B------:R-:W-:-:S11]  /*17610*/  PRMT R21, RZ, 0x7610, R21 ;  /* 0x00007610ff157816 */ /* 0x000fd60000000015 */
[----:B0-----:R-:W-:-:S04]  /*17620*/  @P0 LOP3.LUT R5, R5, R4, RZ, 0x3c, !PT ;  /* 0x0000000405050212 */ /* 0x001fc800078e3cff */
        /* <DEDUP_REMOVED lines=8> */
[----:B------:R-:W-:-:S02]  /*176b0*/  PRMT R25, RZ, 0x7610, R25 ;  /* 0x00007610ff197816 */ /* 0x000fc40000000019 */
[----:B--2---:R-:W-:-:S04]  /*176c0*/  @P2 LOP3.LUT R5, R5, R4, RZ, 0x3c, !PT ;  /* 0x0000000405052212 */ /* 0x004fc800078e3cff */
[----:B------:R-:W-:-:S04]  /*176d0*/  @P2 LOP3.LUT R4, R5, R4, RZ, 0x3c, !PT ;  /* 0x0000000405042212 */ /* 0x000fc800078e3cff */
[----:B------:R-:W-:-:S05]  /*176e0*/  @P2 LOP3.LUT R5, R5, R4, RZ, 0x3c, !PT ;  /* 0x0000000405052212 */ /* 0x000fca00078e3cff */
[----:B------:R-:W2:Y:S01]  /*176f0*/  @P2 LDG.E.U16 R25, desc[UR8][R4.64] ;  /* 0x0000000804192981 */ /* 0x000ea2000c1e1500 */
[----:B------:R-:W-:-:S03]  /*17700*/  ISETP.GT.AND P3, PT, R3, 0x13, PT ;  /* 0x000000130300780c */ /* 0x000fc60003f64270 */
[----:B--2---:R0:W-:Y:S04]  /*17710*/  STL [R1+0x470], R25 ;  /* 0x0004701901007387 */ /* 0x0041e80000100800 */
[----:B0-----:R-:W2:Y:S04]  /*17720*/  LDL.LU R25, [R1+0x2844] ;  /* 0x0028440001197983 */ /* 0x001ea80000300800 */
[----:B------:R-:W2:Y:S04]  /*17730*/  LDL R4, [R1+0xee8] ;  /* 0x000ee80001047983 */ /* 0x000ea80000100800 */
[----:B------:R-:W2:Y:S01]  /*17740*/  LDL R5, [R1+0xeec] ;  /* 0x000eec0001057983 */ /* 0x000ea20000100800 */
[----:B----4-:R-:W-:-:S02]  /*17750*/  PRMT R23, RZ, 0x7610, R23 ;  /* 0x00007610ff177816 */ /* 0x010fc40000000017 */
[----:B--2---:R-:W-:-:S04]  /*17760*/  @P3 LOP3.LUT R5, R5, R4, RZ, 0x3c, !PT ;  /* 0x0000000405053212 */ /* 0x004fc800078e3cff */
        /* <DEDUP_REMOVED lines=8> */
[----:B---3--:R-:W-:-:S02]  /*177f0*/  PRMT R21, RZ, 0x7610, R21 ;  /* 0x00007610ff157816 */ /* 0x008fc40000000015 */
[----:B----4-:R-:W-:-:S04]  /*17800*/  @P4 LOP3.LUT R5, R5, R4, RZ, 0x3c, !PT ;  /* 0x0000000405054212 */ /* 0x010fc800078e3cff */
        /* <DEDUP_REMOVED lines=120> */
[----:B------:R0:W3:Y:S04]  /*17f90*/  @P0 LDG.E.U16 R23, desc[UR8][R4.64] ;  /* 0x0000000804170981 */ /* 0x0000e8000c1e1500 */
[----:B------:R-:W0:Y:S04]  /*17fa0*/  LDL R4, [R1+0xe78] ;  /* 0x000e780001047983 */ /* 0x000e280000100800 */
[----:B------:R-:W0:Y:S01]  /*17fb0*/  LDL R5, [R1+0xe7c] ;  /* 0x000e7c0001057983 */ /* 0x000e220000100800 */
[----:B------:R-:W-:Y:S02]  /*17fc0*/  ISETP.GT.AND P2, PT, R3, 0x21, PT ;  /* 0x000000210300780c */ /* 0x000fe40003f44270 */
[----:B------:R-:W-:-:S11]  /*17fd0*/  PRMT R29, RZ, 0x7610, R29 ;  /* 0x00007610ff1d7816 */ /* 0x000fd6000000001d */
[----:B0-----:R-:W-:-:S04]  /*17fe0*/  @P2 LOP3.LUT R5, R5, R4, RZ, 0x3c, !PT ;  /* 0x0000000405052212 */ /* 0x001fc800078e3cff */
        /* <DEDUP_REMOVED lines=76> */
[----:B----4-:R-:W-:-:S11]  /*184b0*/  PRMT R29, RZ, 0x7610, R29 ;  /* 0x00007610ff1d7816 */ /* 0x010fd6000000001d */
[----:B0-----:R-:W-:-:S04]  /*184c0*/  @P1 LOP3.LUT R5, R5, R4, RZ, 0x3c, !PT ;  /* 0x0000000405051212 */ /* 0x001fc800078e3cff */
        /* <DEDUP_REMOVED lines=68> */
[----:B---3--:R-:W-:-:S02]  /*18910*/  PRMT R27, RZ, 0x7610, R27 ;  /* 0x00007610ff1b7816 */ /* 0x008fc4000000001b */
[----:B----4-:R-:W-:-:S04]  /*18920*/  @P2 LOP3.LUT R5, R5, R4, RZ, 0x3c, !PT ;  /* 0x0000000405052212 */ /* 0x010fc800078e3cff */
        /* <DEDUP_REMOVED lines=770> */
[----:B--2---:R-:W-:Y:S04]  /*1b950*/  STL [R1+0xc0], R7 ;  /* 0x0000c00701007387 */ /* 0x004fe80000100800 */
[----:B------:R-:W2:Y:S04]  /*1b960*/  LDL R4, [R1+0xb90] ;  /* 0x000b900001047983 */ /* 0x000ea80000100800 */
[----:B------:R-:W2:Y:S01]  /*1b970*/  LDL R5, [R1+0xb94] ;  /* 0x000b940001057983 */ /* 0x000ea20000100800 */
[----:B---3--:R-:W-:Y:S02]  /*1b980*/  PRMT R9, RZ, 0x7610, R9 ;  /* 0x00007610ff097816 */ /* 0x008fe40000000009 */
        /* <DEDUP_REMOVED lines=9> */
[----:B--2---:R-:W-:-:S02]  /*1ba20*/  PRMT R9, RZ, 0x7610, R9 ;  /* 0x00007610ff097816 */ /* 0x004fc40000000009 */
[----:B---3--:R-:W-:-:S04]  /*1ba30*/  @P1 LOP3.LUT R5, R5, R4, RZ, 0x3c, !PT ;  /* 0x0000000405051212 */ /* 0x008fc800078e3cff */
[----:B------:R-:W-:-:S04]  /*1ba40*/  @P1 LOP3.LUT R4, R5, R4, RZ, 0x3c, !PT ;  /* 0x0000000405041212 */ /* 0x000fc800078e3cff */
[----:B------:R-:W-:-:S05]  /*1ba50*/  @P1 LOP3.LUT R5, R5, R4, RZ, 0x3c, !PT ;  /* 0x0000000405051212 */ /* 0x000fca00078e3cff */
[----:B------:R-:W2:Y:S01]  /*1ba60*/  @P1 LDG.E.U16 R9, desc[UR8][R4.64] ;  /* 0x0000000804091981 */ /* 0x000ea2000c1e1500 */
[----:B------:R-:W0:Y:S01]  /*1ba70*/  S2R R7, SR_TID.X ;  /* 0x0000000000077919 */ /* 0x000e220000002100 */
[----:B------:R-:W-:Y:S01]  /*1ba80*/  PRMT R2, RZ, 0x7610, R2 ;  /* 0x00007610ff027816 */ /* 0x000fe20000000002 */
[----:B------:R-:W-:Y:S06]  /*1ba90*/  BAR.SYNC.DEFER_BLOCKING 0x0 ;  /* 0x0000000000007b1d */ /* 0x000fec0000010000 */
[----:B--2---:R1:W-:Y:S04]  /*1baa0*/  STL [R1+0xb8], R9 ;  /* 0x0000b80901007387 */ /* 0x0043e80000100800 */
[----:B-1----:R-:W2:Y:S04]  /*1bab0*/  LDL.LU R9, [R1+0x26a8] ;  /* 0x0026a80001097983 */ /* 0x002ea80000300800 */
[----:B------:R-:W3:Y:S04]  /*1bac0*/  LDL R4, [R1+0x10a8] ;  /* 0x0010a80001047983 */ /* 0x000ee80000100800 */
[----:B------:R-:W3:Y:S01]  /*1bad0*/  LDL R5, [R1+0x10b4] ;  /* 0x0010b40001057983 */ /* 0x000ee20000100800 */
[----:B0-----:R-:W-:-:S04]  /*1bae0*/  LOP3.LUT R7, R7, 0x3f, RZ, 0xc0, !PT ;  /* 0x0000003f07077812 */ /* 0x001fc800078ec0ff */
[C---:B------:R-:W-:Y:S02]  /*1baf0*/  ISETP.GE.AND P0, PT, R7.reuse, R3, PT ;  /* 0x000000030700720c */ /* 0x040fe40003f06270 */
[----:B------:R-:W-:-:S04]  /*1bb00*/  LOP3.LUT R7, R7, 0x40, RZ, 0xfc, !PT ;  /* 0x0000004007077812 */ /* 0x000fc800078efcff */
[----:B------:R-:W-:Y:S02]  /*1bb10*/  ISETP.GE.AND P1, PT, R7, R3, PT ;  /* 0x000000030700720c */ /* 0x000fe40003f26270 */
[----:B------:R-:W4:Y:S05]  /*1bb20*/  LDL.LU R7, [R1+0x26a4] ;  /* 0x0026a40001077983 */ /* 0x000f2a0000300800 */
[----:B---3--:R-:W-:-:S04]  /*1bb30*/  @!P0 LOP3.LUT R5, R5, R4, RZ, 0x3c, !PT ;  /* 0x0000000405058212 */ /* 0x008fc800078e3cff */
[----:B------:R-:W-:-:S04]  /*1bb40*/  @!P0 LOP3.LUT R4, R5, R4, RZ, 0x3c, !PT ;  /* 0x0000000405048212 */ /* 0x000fc800078e3cff */
[----:B------:R-:W-:-:S05]  /*1bb50*/  @!P0 LOP3.LUT R5, R5, R4, RZ, 0x3c, !PT ;  /* 0x0000000405058212 */ /* 0x000fca00078e3cff */
[----:B------:R0:W3:Y:S04]  /*1bb60*/  @!P0 LDG.E.U16 R2, desc[UR8][R4.64] ;  /* 0x0000000804028981 */ /* 0x0000e8000c1e1500 */
[----:B------:R-:W0:Y:S04]  /*1bb70*/  LDL R4, [R1+0xb80] ;  /* 0x000b800001047983 */ /* 0x000e280000100800 */
[----:B------:R-:W0:Y:S01]  /*1bb80*/  LDL R5, [R1+0xb84] ;  /* 0x000b840001057983 */ /* 0x000e220000100800 */
[----:B----4-:R-:W-:Y:S02]  /*1bb90*/  PRMT R7, RZ, 0x7610, R7 ;  /* 0x00007610ff077816 */ /* 0x010fe40000000007 */
[----:B0-----:R-:W-:-:S04]  /*1bba0*/  @!P0 LOP3.LUT R5, R5, R4, RZ, 0x3c, !PT ;  /* 0x0000000405058212 */ /* 0x001fc800078e3cff */
[----:B------:R-:W-:-:S04]  /*1bbb0*/  @!P0 LOP3.LUT R4, R5, R4, RZ, 0x3c, !PT ;  /* 0x0000000405048212 */ /* 0x000fc800078e3cff */
[----:B------:R-:W-:-:S05]  /*1bbc0*/  @!P0 LOP3.LUT R5, R5, R4, RZ, 0x3c, !PT ;  /* 0x0000000405058212 */ /* 0x000fca00078e3cff */
[----:B------:R-:W4:Y:S04]  /*1bbd0*/  @!P0 LDG.E.U16 R7, desc[UR8][R4.64] ;  /* 0x0000000804078981 */ /* 0x000f28000c1e1500 */
[----:B---3--:R-:W-:Y:S04]  /*1bbe0*/  STL [R1+0x22c8], R2 ;  /* 0x0022c80201007387 */ /* 0x008fe80000100800 */
        /* <DEDUP_REMOVED lines=84> */
[----:B----4-:R0:W-:Y:S04]  /*1c130*/  STL [R1+0xb4], R7 ;  /* 0x0000b40701007387 */ /* 0x0101e80000100800 */
[----:B0-----:R-:W3:Y:S04]  /*1c140*/  LDL.LU R7, [R1+0x26a0] ;  /* 0x0026a00001077983 */ /* 0x001ee80000300800 */
[----:B------:R-:W4:Y:S04]  /*1c150*/  LDL R4, [R1+0xb78] ;  /* 0x000b780001047983 */ /* 0x000f280000100800 */
[----:B------:R-:W4:Y:S01]  /*1c160*/  LDL R5, [R1+0xb7c] ;  /* 0x000b7c0001057983 */ /* 0x000f220000100800 */
[----:B---3--:R-:W-:-:S02]  /*1c170*/  PRMT R7, RZ, 0x7610, R7 ;  /* 0x00007610ff077816 */ /* 0x008fc40000000007 */
[----:B----4-:R-:W-:-:S04]  /*1c180*/  @!P1 LOP3.LUT R5, R5, R4, RZ, 0x3c, !PT ;  /* 0x0000000405059212 */ /* 0x010fc800078e3cff */
[----:B------:R-:W-:-:S04]  /*1c190*/  @!P1 LOP3.LUT R4, R5, R4, RZ, 0x3c, !PT ;  /* 0x0000000405049212 */ /* 0x000fc800078e3cff */
[----:B------:R-:W-:-:S05]  /*1c1a0*/  @!P1 LOP3.LUT R5, R5, R4, RZ, 0x3c, !PT ;  /* 0x0000000405059212 */ /* 0x000fca00078e3cff */
[----:B------:R-:W3:Y:S04]  /*1c1b0*/  @!P1 LDG.E.U16 R7, desc[UR8][R4.64] ;  /* 0x0000000804079981 */ /* 0x000ee8000c1e1500 */
[----:B---3--:R0:W-:Y:S04]  /*1c1c0*/  STL [R1+0xb0], R7 ;  /* 0x0000b00701007387 */ /* 0x0081e80000100800 */
[----:B0-----:R-:W3:Y:S04]  /*1c1d0*/  LDL.LU R7, [R1+0x269c] ;  /* 0x00269c0001077983 */ /* 0x001ee80000300800 */
[----:B------:R-:W4:Y:S04]  /*1c1e0*/  LDL R4, [R1+0xb00] ;  /* 0x000b000001047983 */ /* 0x000f280000100800 */
[----:B------:R-:W4:Y:S01]  /*1c1f0*/  LDL R5, [R1+0xb04] ;  /* 0x000b040001057983 */ /* 0x000f220000100800 */
[----:B--2---:R-:W-:-:S02]  /*1c200*/  PRMT R9, RZ, 0x7610, R9 ;  /* 0x00007610ff097816 */ /* 0x004fc40000000009 */
[----:B----4-:R-:W-:-:S04]  /*1c210*/  @!P0 LOP3.LUT R5, R5, R4, RZ, 0x3c, !PT ;  /* 0x0000000405058212 */ /* 0x010fc800078e3cff */
[----:B------:R-:W-:-:S04]  /*1c220*/  @!P0 LOP3.LUT R4, R5, R4, RZ, 0x3c, !PT ;  /* 0x0000000405048212 */ /* 0x000fc800078e3cff */
[----:B------:R-:W-:-:S05]  /*1c230*/  @!P0 LOP3.LUT R5, R5, R4, RZ, 0x3c, !PT ;  /* 0x0000000405058212 */ /* 0x000fca00078e3cff */
[----:B------:R-:W2:Y:S04]  /*1c240*/  @!P0 LDG.E.U16 R9, desc[UR8][R4.64] ;  /* 0x0000000804098981 */ /* 0x000ea8000c1e1500 */
[----:B--2---:R0:W-:Y:S04]  /*1c250*/  STL [R1+0xac], R9 ;  /* 0x0000ac0901007387 */ /* 0x0041e80000100800 */
[----:B0-----:R-:W2:Y:S04]  /*1c260*/  LDL.LU R9, [R1+0x2698] ;  /* 0x0026980001097983 */ /* 0x001ea80000300800 */
[----:B------:R-:W4:Y:S04]  /*1c270*/  LDL R4, [R1+0xaf8] ;  /* 0x000af80001047983 */ /* 0x000f280000100800 */
[----:B------:R-:W4:Y:S01]  /*1c280*/  LDL R5, [R1+0xafc] ;  /* 0x000afc0001057983 */ /* 0x000f220000100800 */
[----:B---3--:R-:W-:-:S02]  /*1c290*/  PRMT R7, RZ, 0x7610, R7 ;  /* 0x00007610ff077816 */ /* 0x008fc40000000007 */
[----:B----4-:R-:W-:-:S04]  /*1c2a0*/  @!P1 LOP3.LUT R5, R5, R4, RZ, 0x3c, !PT ;  /* 0x0000000405059212 */ /* 0x010fc800078e3cff */
[----:B------:R-:W-:-:S04]  /*1c2b0*/  @!P1 LOP3.LUT R4, R5, R4, RZ, 0x3c, !PT ;  /* 0x0000000405049212 */ /* 0x000fc800078e3cff */
[----:B------:R-:W-:-:S05]  /*1c2c0*/  @!P1 LOP3.LUT R5, R5, R4, RZ, 0x3c, !PT ;  /* 0x0000000405059212 */ /* 0x000fca00078e3cff */
[----:B------:R-:W3:Y:S04]  /*1c2d0*/  @!P1 LDG.E.U16 R7, desc[UR8][R4.64] ;  /* 0x0000000804079981 */ /* 0x000ee8000c1e1500 */
[----:B------:R-:W4:Y:S04]  /*1c2e0*/  LDL R4, [R1+0xa80] ;  /* 0x000a800001047983 */ /* 0x000f280000100800 */
[----:B------:R-:W4:Y:S01]  /*1c2f0*/  LDL R5, [R1+0xa84] ;  /* 0x000a840001057983 */ /* 0x000f220000100800 */
[----:B--2---:R-:W-:-:S03]  /*1c300*/  PRMT R9, RZ, 0x7610, R9 ;  /* 0x00007610ff097816 */ /* 0x004fc60000000009 */
[----:B---3--:R0:W-:Y:S01]  /*1c310*/  STL [R1+0xa8], R7 ;  /* 0x0000a80701007387 */ /* 0x0081e20000100800 */
[----:B------:R-:W-:-:S03]  /*1c320*/  PRMT R8, RZ, 0x7610, R8 ;  /* 0x00007610ff087816 */ /* 0x000fc60000000008 */
[----:B0-----:R-:W2:Y:S01]  /*1c330*/  LDL R7, [R1+0x97c] ;  /* 0x00097c0001077983 */ /* 0x001ea20000100800 */
[----:B----4-:R-:W-:-:S04]  /*1c340*/  @!P0 LOP3.LUT R5, R5, R4, RZ, 0x3c, !PT ;  /* 0x0000000405058212 */ /* 0x010fc800078e3cff */
[----:B------:R-:W-:-:S04]  /*1c350*/  @!P0 LOP3.LUT R4, R5, R4, RZ, 0x3c, !PT ;  /* 0x0000000405048212 */ /* 0x000fc800078e3cff */
[----:B------:R-:W-:-:S05]  /*1c360*/  @!P0 LOP3.LUT R5, R5, R4, RZ, 0x3c, !PT ;  /* 0x0000000405058212 */ /* 0x000fca00078e3cff */
[----:B------:R0:W3:Y:S04]  /*1c370*/  @!P0 LDG.E.U16 R9, desc[UR8][R4.64] ;  /* 0x0000000804098981 */ /* 0x0000e8000c1e1500 */
[----:B------:R-:W0:Y:S04]  /*1c380*/  LDL R4, [R1+0xa78] ;  /* 0x000a780001047983 */ /* 0x000e280000100800 */
[----:B------:R-:W0:Y:S02]  /*1c390*/  LDL R5, [R1+0xa7c] ;  /* 0x000a7c0001057983 */ /* 0x000e240000100800 */
[----:B0-----:R-:W-:-:S04]  /*1c3a0*/  @!P1 LOP3.LUT R5, R5, R4, RZ, 0x3c, !PT ;  /* 0x0000000405059212 */ /* 0x001fc800078e3cff */
[----:B------:R-:W-:-:S04]  /*1c3b0*/  @!P1 LOP3.LUT R4, R5, R4, RZ, 0x3c, !PT ;  /* 0x0000000405049212 */ /* 0x000fc800078e3cff */
[----:B------:R-:W-:-:S05]  /*1c3c0*/  @!P1 LOP3.LUT R5, R5, R4, RZ, 0x3c, !PT ;  /* 0x0000000405059212 */ /* 0x000fca00078e3cff */
[----:B------:R-:W4:Y:S04]  /*1c3d0*/  @!P1 LDG.E.U16 R8, desc[UR8][R4.64] ;  /* 0x0000000804089981 */ /* 0x000f28000c1e1500 */
[----:B---3--:R0:W-:Y:S04]  /*1c3e0*/  STL [R1+0xa4], R9 ;  /* 0x0000a40901007387 */ /* 0x0081e80000100800 */
[----:B0-----:R-:W3:Y:S04]  /*1c3f0*/  LDL R9, [R1+0x904] ;  /* 0x0009040001097983 */ /* 0x001ee80000100800 */
[----:B----4-:R0:W-:Y:S04]  /*1c400*/  STL [R1+0xa0], R8 ;  /* 0x0000a00801007387 */ /* 0x0101e80000100800 */
[----:B0-----:R-:W4:Y:S04]  /*1c410*/  LDL.LU R8, [R1+0x2694] ;  /* 0x0026940001087983 */ /* 0x001f280000300800 */
[----:B------:R-:W2:Y:S04]  /*1c420*/  LDL R4, [R1+0xa00] ;  /* 0x000a000001047983 */ /* 0x000ea80000100800 */
[----:B------:R-:W2:Y:S01]  /*1c430*/  LDL R5, [R1+0xa04] ;  /* 0x000a040001057983 */ /* 0x000ea20000100800 */
[----:B----4-:R-:W-:-:S02]  /*1c440*/  PRMT R8, RZ, 0x7610, R8 ;  /* 0x00007610ff087816 */ /* 0x010fc40000000008 */
[----:B--2---:R-:W-:-:S04]  /*1c450*/  @!P0 LOP3.LUT R5, R5, R4, RZ, 0x3c, !PT ;  /* 0x0000000405058212 */ /* 0x004fc800078e3cff */
[----:B------:R-:W-:-:S04]  /*1c460*/  @!P0 LOP3.LUT R4, R5, R4, RZ, 0x3c, !PT ;  /* 0x0000000405048212 */ /* 0x000fc800078e3cff */
[----:B------:R-:W-:-:S05]  /*1c470*/  @!P0 LOP3.LUT R5, R5, R4, RZ, 0x3c, !PT ;  /* 0x0000000405058212 */ /* 0x000fca00078e3cff */
[----:B------:R-:W2:Y:S04]  /*1c480*/  @!P0 LDG.E.U16 R8, desc[UR8][R4.64] ;  /* 0x0000000804088981 */ /* 0x000ea8000c1e1500 */
[----:B--2---:R0:W-:Y:S04]  /*1c490*/  STL [R1+0x9c], R8 ;  /* 0x00009c0801007387 */ /* 0x0041e80000100800 */
[----:B0-----:R-:W2:Y:S04]  /*1c4a0*/  LDL.LU R8, [R1+0x2690] ;  /* 0x0026900001087983 */ /* 0x001ea80000300800 */
        /* <DEDUP_REMOVED lines=18> */
[----:B------:R-:W4:Y:S01]  /*1c5d0*/  LDL R5, [R1+0x978] ;  /* 0x0009780001057983 */ /* 0x000f220000100800 */
[----:B------:R-:W-:-:S03]  /*1c5e0*/  @!P1 IMAD.MOV.U32 R4, RZ, RZ, R7 ;  /* 0x000000ffff049224 */ /* 0x000fc600078e0007 */
[----:B------:R-:W3:Y:S01]  /*1c5f0*/  LDL R7, [R1+0x804] ;  /* 0x0008040001077983 */ /* 0x000ee20000100800 */
[----:B--2---:R-:W-:-:S06]  /*1c600*/  PRMT R8, RZ, 0x7610, R8 ;  /* 0x00007610ff087816 */ /* 0x004fcc0000000008 */
[----:B----4-:R-:W2:Y:S04]  /*1c610*/  @!P1 LDG.E.U16 R8, desc[UR8][R4.64] ;  /* 0x0000000804089981 */ /* 0x010ea8000c1e1500 */
[----:B--2---:R0:W-:Y:S04]  /*1c620*/  STL [R1+0x90], R8 ;  /* 0x0000900801007387 */ /* 0x0041e80000100800 */
[----:B0-----:R-:W2:Y:S04]  /*1c630*/  LDL.LU R8, [R1+0x2684] ;  /* 0x0026840001087983 */ /* 0x001ea80000300800 */
[----:B------:R-:W4:Y:S01]  /*1c640*/  LDL R5, [R1+0x900] ;  /* 0x0009000001057983 */ /* 0x000f220000100800 */
[----:B---3--:R-:W-:Y:S01]  /*1c650*/  @!P0 IMAD.MOV.U32 R4, RZ, RZ, R9 ;  /* 0x000000ffff048224 */ /* 0x008fe200078e0009 */
[----:B------:R-:W-:-:S02]  /*1c660*/  PRMT R6, RZ, 0x7610, R6 ;  /* 0x00007610ff067816 */ /* 0x000fc40000000006 */
[----:B------:R-:W3:Y:S01]  /*1c670*/  LDL R9, [R1+0x780] ;  /* 0x0007800001097983 */ /* 0x000ee20000100800 */
[----:B--2---:R-:W-:-:S06]  /*1c680*/  PRMT R8, RZ, 0x7610, R8 ;  /* 0x00007610ff087816 */ /* 0x004fcc0000000008 */
[----:B----4-:R0:W2:Y:S04]  /*1c690*/  @!P0 LDG.E.U16 R8, desc[UR8][R4.64] ;  /* 0x0000000804088981 */ /* 0x0100a8000c1e1500 */
[----:B------:R-:W0:Y:S04]  /*1c6a0*/  LDL R4, [R1+0x8f8] ;  /* 0x0008f80001047983 */ /* 0x000e280000100800 */
[----:B------:R-:W0:Y:S02]  /*1c6b0*/  LDL R5, [R1+0x8fc] ;  /* 0x0008fc0001057983 */ /* 0x000e240000100800 */
[----:B0-----:R-:W-:-:S04]  /*1c6c0*/  @!P1 LOP3.LUT R5, R5, R4, RZ, 0x3c, !PT ;  /* 0x0000000405059212 */ /* 0x001fc800078e3cff */
[----:B------:R-:W-:-:S04]  /*1c6d0*/  @!P1 LOP3.LUT R4, R5, R4, RZ, 0x3c, !PT ;  /* 0x0000000405049212 */ /* 0x000fc800078e3cff */
[----:B------:R-:W-:-:S05]  /*1c6e0*/  @!P1 LOP3.LUT R5, R5, R4, RZ, 0x3c, !PT ;  /* 0x0000000405059212 */ /* 0x000fca00078e3cff */
[----:B------:R-:W4:Y:S04]  /*1c6f0*/  @!P1 LDG.E.U16 R6, desc[UR8][R4.64] ;  /* 0x0000000804069981 */ /* 0x000f28000c1e1500 */
[----:B--2---:R0:W-:Y:S04]  /*1c700*/  STL [R1+0x8c], R8 ;  /* 0x00008c0801007387 */ /* 0x0041e80000100800 */
[----:B0-----:R-:W2:Y:S04]  /*1c710*/  LDL R8, [R1+0x784] ;  /* 0x0007840001087983 */ /* 0x001ea80000100800 */
        /* <DEDUP_REMOVED lines=27> */
[----:B------:R-:W4:Y:S04]  /*1c8d0*/  LDL R4, [R1+0x7f8] ;  /* 0x0007f80001047983 */ /* 0x000f280000100800 */
[----:B------:R-:W4:Y:S01]  /*1c8e0*/  LDL R5, [R1+0x7fc] ;  /* 0x0007fc0001057983 */ /* 0x000f220000100800 */
[----:B------:R-:W-:-:S02]  /*1c8f0*/  PRMT R24, RZ, 0x7610, R24 ;  /* 0x00007610ff187816 */ /* 0x000fc40000000018 */
[----:B--2---:R-:W-:Y:S02]  /*1c900*/  PRMT R6, RZ, 0x7610, R6 ;  /* 0x00007610ff067816 */ /* 0x004fe40000000006 */
[----:B----4-:R-:W-:-:S04]  /*1c910*/  @!P1 LOP3.LUT R5, R5, R4, RZ, 0x3c, !PT ;  /* 0x0000000405059212 */ /* 0x010fc800078e3cff */
[----:B------:R-:W-:-:S04]  /*1c920*/  @!P1 LOP3.LUT R4, R5, R4, RZ, 0x3c, !PT ;  /* 0x0000000405049212 */ /* 0x000fc800078e3cff */
[----:B------:R-:W-:-:S05]  /*1c930*/  @!P1 LOP3.LUT R5, R5, R4, RZ, 0x3c, !PT ;  /* 0x0000000405059212 */ /* 0x000fca00078e3cff */
[----:B------:R0:W2:Y:S02]  /*1c940*/  @!P1 LDG.E.U16 R6, desc[UR8][R4.64] ;  /* 0x0000000804069981 */ /* 0x0000a4000c1e1500 */
[----:B0-----:R-:W-:Y:S02]  /*1c950*/  @!P0 IMAD.MOV.U32 R4, RZ, RZ, R8 ;  /* 0x000000ffff048224 */ /* 0x001fe400078e0008 */
[----:B---3--:R-:W-:-:S05]  /*1c960*/  @!P0 IMAD.MOV.U32 R5, RZ, RZ, R9 ;  /* 0x000000ffff058224 */ /* 0x008fca00078e0009 */
[----:B------:R-:W3:Y:S04]  /*1c970*/  @!P0 LDG.E.U16 R24, desc[UR8][R4.64] ;  /* 0x0000000804188981 */ /* 0x000ee8000c1e1500 */
[----:B--2---:R0:W-:Y:S04]  /*1c980*/  STL [R1+0x78], R6 ;  /* 0x0000780601007387 */ /* 0x0041e80000100800 */
[----:B0-----:R-:W2:Y:S04]  /*1c990*/  LDL.LU R6, [R1+0x2670] ;  /* 0x0026700001067983 */ /* 0x001ea80000300800 */
[----:B------:R-:W4:Y:S04]  /*1c9a0*/  LDL R9, [R1+0x678] ;  /* 0x0006780001097983 */ /* 0x000f280000100800 */
[----:B------:R-:W2:Y:S04]  /*1c9b0*/  LDL R8, [R1+0x67c] ;  /* 0x00067c0001087983 */ /* 0x000ea80000100800 */
[----:B---3--:R0:W-:Y:S04]  /*1c9c0*/  STL [R1+0x74], R24 ;  /* 0x0000741801007387 */ /* 0x0081e80000100800 */
[----:B0-----:R-:W3:Y:S04]  /*1c9d0*/  LDL.LU R24, [R1+0x266c] ;  /* 0x00266c0001187983 */ /* 0x001ee80000300800 */
[----:B------:R-:W2:Y:S04]  /*1c9e0*/  LDL R4, [R1+0x778] ;  /* 0x0007780001047983 */ /* 0x000ea80000100800 */
[----:B------:R-:W2:Y:S01]  /*1c9f0*/  LDL R5, [R1+0x77c] ;  /* 0x00077c0001057983 */ /* 0x000ea20000100800 */
[----:B------:R-:W-:-:S02]  /*1ca00*/  PRMT R22, RZ, 0x7610, R22 ;  /* 0x00007610ff167816 */ /* 0x000fc40000000016 */
[----:B--2---:R-:W-:-:S04]  /*1ca10*/  @!P1 LOP3.LUT R5, R5, R4, RZ, 0x3c, !PT ;  /* 0x0000000405059212 */ /* 0x004fc800078e3cff */
[----:B------:R-:W-:-:S04]  /*1ca20*/  @!P1 LOP3.LUT R4, R5, R4, RZ, 0x3c, !PT ;  /* 0x0000000405049212 */ /* 0x000fc800078e3cff */
[----:B------:R-:W-:-:S05]  /*1ca30*/  @!P1 LOP3.LUT R5, R5, R4, RZ, 0x3c, !PT ;  /* 0x0000000405059212 */ /* 0x000fca00078e3cff */
[----:B------:R-:W2:Y:S04]  /*1ca40*/  @!P1 LDG.E.U16 R22, desc[UR8][R4.64] ;  /* 0x0000000804169981 */ /* 0x000ea8000c1e1500 */
[----:B--2---:R0:W-:Y:S04]  /*1ca50*/  STL [R1+0x70], R22 ;  /* 0x0000701601007387 */ /* 0x0041e80000100800 */
[----:B0-----:R-:W2:Y:S04]  /*1ca60*/  LDL.LU R22, [R1+0x2668] ;  /* 0x0026680001167983 */ /* 0x001ea80000300800 */
[----:B------:R-:W2:Y:S04]  /*1ca70*/  LDL R4, [R1+0x700] ;  /* 0x0007000001047983 */ /* 0x000ea80000100800 */
[----:B------:R-:W2:Y:S01]  /*1ca80*/  LDL R5, [R1+0x704] ;  /* 0x0007040001057983 */ /* 0x000ea20000100800 */
[----:B------:R-:W-:-:S02]  /*1ca90*/  PRMT R16, RZ, 0x7610, R16 ;  /* 0x00007610ff107816 */ /* 0x000fc40000000010 */
[----:B--2---:R-:W-:-:S04]  /*1caa0*/  @!P0 LOP3.LUT R5, R5, R4, RZ, 0x3c, !PT ;  /* 0x0000000405058212 */ /* 0x004fc800078e3cff */
[----:B------:R-:W-:-:S04]  /*1cab0*/  @!P0 LOP3.LUT R4, R5, R4, RZ, 0x3c, !PT ;  /* 0x0000000405048212 */ /* 0x000fc800078e3cff */
[----:B------:R-:W-:-:S05]  /*1cac0*/  @!P0 LOP3.LUT R5, R5, R4, RZ, 0x3c, !PT ;  /* 0x0000000405058212 */ /* 0x000fca00078e3cff */
[----:B------:R-:W2:Y:S01]  /*1cad0*/  @!P0 LDG.E.U16 R16, desc[UR8][R4.64] ;  /* 0x0000000804108981 */ /* 0x000ea2000c1e1500 */
[----:B------:R-:W-:-:S03]  /*1cae0*/  PRMT R6, RZ, 0x7610, R6 ;  /* 0x00007610ff067816 */ /* 0x000fc60000000006 */
[----:B--2---:R0:W-:Y:S04]  /*1caf0*/  STL [R1+0x6c], R16 ;  /* 0x00006c1001007387 */ /* 0x0041e80000100800 */
[----:B0-----:R-:W2:Y:S04]  /*1cb00*/  LDL.LU R16, [R1+0x2664] ;  /* 0x0026640001107983 */ /* 0x001ea80000300800 */
[----:B------:R-:W2:Y:S01]  /*1cb10*/  LDL R5, [R1+0x6f8] ;  /* 0x0006f80001057983 */ /* 0x000ea20000100800 */
[----:B------:R-:W-:Y:S01]  /*1cb20*/  @!P1 IMAD.MOV.U32 R4, RZ, RZ, R7 ;  /* 0x000000ffff049224 */ /* 0x000fe200078e0007 */
[----:B------:R-:W-:-:S02]  /*1cb30*/  PRMT R15, RZ, 0x7610, R15 ;  /* 0x00007610ff0f7816 */ /* 0x000fc4000000000f */
[----:B------:R-:W-:Y:S01]  /*1cb40*/  PRMT R0, RZ, 0x7610, R0 ;  /* 0x00007610ff007816 */ /* 0x000fe20000000000 */
[----:B------:R-:W3:Y:S04]  /*1cb50*/  LDL R7, [R1+0x580] ;  /* 0x0005800001077983 */ /* 0x000ee80000100800 */
[----:B--2---:R0:W2:Y:S04]  /*1cb60*/  @!P1 LDG.E.U16 R6, desc[UR8][R4.64] ;  /* 0x0000000804069981 */ /* 0x0040a8000c1e1500 */
[----:B------:R-:W0:Y:S04]  /*1cb70*/  LDL R4, [R1+0x680] ;  /* 0x0006800001047983 */ /* 0x000e280000100800 */
[----:B------:R-:W0:Y:S02]  /*1cb80*/  LDL R5, [R1+0x684] ;  /* 0x0006840001057983 */ /* 0x000e240000100800 */
[----:B0-----:R-:W-:-:S04]  /*1cb90*/  @!P0 LOP3.LUT R5, R5, R4, RZ, 0x3c, !PT ;  /* 0x0000000405058212 */ /* 0x001fc800078e3cff */
[----:B------:R-:W-:-:S04]  /*1cba0*/  @!P0 LOP3.LUT R4, R5, R4, RZ, 0x3c, !PT ;  /* 0x0000000405048212 */ /* 0x000fc800078e3cff */
[----:B------:R-:W-:-:S05]  /*1cbb0*/  @!P0 LOP3.LUT R5, R5, R4, RZ, 0x3c, !PT ;  /* 0x0000000405058212 */ /* 0x000fca00078e3cff */
[----:B------:R0:W3:Y:S04]  /*1cbc0*/  @!P0 LDG.E.U16 R15, desc[UR8][R4.64] ;  /* 0x00000008040f8981 */ /* 0x0000e8000c1e1500 */
[----:B--2---:R1:W-:Y:S01]  /*1cbd0*/  STL [R1+0x68], R6 ;  /* 0x0000680601007387 */ /* 0x0043e20000100800 */
[----:B0-----:R-:W-:Y:S02]  /*1cbe0*/  @!P1 IMAD.MOV.U32 R4, RZ, RZ, R8 ;  /* 0x000000ffff049224 */ /* 0x001fe400078e0008 */
[----:B----4-:R-:W-:Y:S01]  /*1cbf0*/  @!P1 IMAD.MOV.U32 R5, RZ, RZ, R9 ;  /* 0x000000ffff059224 */ /* 0x010fe200078e0009 */
[----:B-1----:R-:W2:Y:S04]  /*1cc00*/  LDL R6, [R1+0x584] ;  /* 0x0005840001067983 */ /* 0x002ea80000100800 */
[----:B------:R0:W4:Y:S04]  /*1cc10*/  @!P1 LDG.E.U16 R0, desc[UR8][R4.64] ;  /* 0x0000000804009981 */ /* 0x000128000c1e1500 */
[----:B---3--:R1:W-:Y:S04]  /*1cc20*/  STL [R1+0x64], R15 ;  /* 0x0000640f01007387 */ /* 0x0083e80000100800 */
[----:B-1----:R-:W3:Y:S04]  /*1cc30*/  LDL.LU R15, [R1+0x2660] ;  /* 0x00266000010f7983 */ /* 0x002ee80000300800 */
[----:B------:R-:W0:Y:S04]  /*1cc40*/  LDL R4, [R1+0x600] ;  /* 0x0006000001047983 */ /* 0x000e280000100800 */
[----:B------:R-:W0:Y:S01]  /*1cc50*/  LDL R5, [R1+0x604] ;  /* 0x0006040001057983 */ /* 0x000e220000100800 */
[----:B------:R-:W-:-:S03]  /*1cc60*/  PRMT R14, RZ, 0x7610, R14 ;  /* 0x00007610ff0e7816 */ /* 0x000fc6000000000e */
[----:B------:R-:W2:Y:S04]  /*1cc70*/  LDL R9, [R1+0x57c] ;  /* 0x00057c0001097983 */ /* 0x000ea80000100800 */
[----:B------:R-:W2:Y:S01]  /*1cc80*/  LDL R8, [R1+0x500] ;  /* 0x0005000001087983 */ /* 0x000ea20000100800 */
[----:B0-----:R-:W-:-:S04]  /*1cc90*/  @!P0 LOP3.LUT R5, R5, R4, RZ, 0x3c, !PT ;  /* 0x0000000405058212 */ /* 0x001fc800078e3cff */
[----:B------:R-:W-:-:S04]  /*1cca0*/  @!P0 LOP3.LUT R4, R5, R4, RZ, 0x3c, !PT ;  /* 0x0000000405048212 */ /* 0x000fc800078e3cff */
[----:B------:R-:W-:-:S05]  /*1ccb0*/  @!P0 LOP3.LUT R5, R5, R4, RZ, 0x3c, !PT ;  /* 0x0000000405058212 */ /* 0x000fca00078e3cff */
[----:B------:R-:W2:Y:S04]  /*1ccc0*/  @!P0 LDG.E.U16 R14, desc[UR8][R4.64] ;  /* 0x00000008040e8981 */ /* 0x000ea8000c1e1500 */
[----:B----4-:R0:W-:Y:S04]  /*1ccd0*/  STL [R1+0x60], R0 ;  /* 0x0000600001007387 */ /* 0x0101e80000100800 */
[----:B0-----:R-:W4:Y:S04]  /*1cce0*/  LDL R0, [R1+0x504] ;  /* 0x0005040001007983 */ /* 0x001f280000100800 */
        /* <DEDUP_REMOVED lines=8> */
[----:B------:R0:W2:Y:S01]  /*1cd70*/  @!P1 LDG.E.U16 R10, desc[UR8][R4.64] ;  /* 0x00000008040a9981 */ /* 0x0000a2000c1e1500 */
[----:B------:R-:W-:Y:S01]  /*1cd80*/  PRMT R24, RZ, 0x7610, R24 ;  /* 0x00007610ff187816 */ /* 0x000fe20000000018 */
[----:B0-----:R-:W-:Y:S02]  /*1cd90*/  @!P0 IMAD.MOV.U32 R4, RZ, RZ, R6 ;  /* 0x000000ffff048224 */ /* 0x001fe400078e0006 */
[----:B------:R-:W-:-:S05]  /*1cda0*/  @!P0 IMAD.MOV.U32 R5, RZ, RZ, R7 ;  /* 0x000000ffff058224 */ /* 0x000fca00078e0007 */
[----:B------:R0:W3:Y:S04]  /*1cdb0*/  @!P0 LDG.E.U16 R24, desc[UR8][R4.64] ;  /* 0x0000000804188981 */ /* 0x0000e8000c1e1500 */
[----:B--2---:R1:W-:Y:S04]  /*1cdc0*/  STL [R1], R10 ;  /* 0x0000000a01007387 */ /* 0x0043e80000100800 */
[----:B-1----:R-:W2:Y:S04]  /*1cdd0*/  LDL.LU R10, [R1+0x2658] ;  /* 0x00265800010a7983 */ /* 0x002ea80000300800 */
[----:B------:R-:W2:Y:S01]  /*1cde0*/  LDL R5, [R1+0x578] ;  /* 0x0005780001057983 */ /* 0x000ea20000100800 */
[----:B------:R-:W-:Y:S01]  /*1cdf0*/  PRMT R22, RZ, 0x7610, R22 ;  /* 0x00007610ff167816 */ /* 0x000fe20000000016 */
[----:B0-----:R-:W-:Y:S01]  /*1ce00*/  @!P1 IMAD.MOV.U32 R4, RZ, RZ, R9 ;  /* 0x000000ffff049224 */ /* 0x001fe200078e0009 */
[----:B------:R-:W-:Y:S01]  /*1ce10*/  PRMT R16, RZ, 0x7610, R16 ;  /* 0x00007610ff107816 */ /* 0x000fe20000000010 */
[----:B------:R-:W3:Y:S04]  /*1ce20*/  LDL R7, [R1+0xfb8] ;  /* 0x000fb80001077983 */ /* 0x000ee80000100800 */
[----:B------:R-:W4:Y:S04]  /*1ce30*/  LDL R6, [R1+0xfc4] ;  /* 0x000fc40001067983 */ /* 0x000f280000100800 */
[----:B--2---:R4:W2:Y:S04]  /*1ce40*/  @!P1 LDG.E.U16 R22, desc[UR8][R4.64] ;  /* 0x0000000804169981 */ /* 0x0048a8000c1e1500 */
[----:B---3--:R-:W-:Y:S01]  /*1ce50*/  STL [R1+0x25f4], R24 ;  /* 0x0025f41801007387 */ /* 0x008fe20000100800 */
[----:B----4-:R-:W-:-:S02]  /*1ce60*/  @!P0 IMAD.MOV.U32 R4, RZ, RZ, R0 ;  /* 0x000000ffff048224 */ /* 0x010fc400078e0000 */
[----:B------:R-:W-:-:S05]  /*1ce70*/  @!P0 IMAD.MOV.U32 R5, RZ, RZ, R8 ;  /* 0x000000ffff058224 */ /* 0x000fca00078e0008 */
[----:B------:R0:W3:Y:S04]  /*1ce80*/  @!P0 LDG.E.U16 R16, desc[UR8][R4.64] ;  /* 0x0000000804108981 */ /* 0x0000e8000c1e1500 */
[----:B--2---:R-:W-:Y:S04]  /*1ce90*/  STL [R1+0x25f8], R22 ;  /* 0x0025f81601007387 */ /* 0x004fe80000100800 */
[----:B------:R-:W2:Y:S04]  /*1cea0*/  LDL R9, [R1+0x1038] ;  /* 0x0010380001097983 */ /* 0x000ea80000100800 */
[----:B------:R-:W2:Y:S04]  /*1ceb0*/  LDL R8, [R1+0x1044] ;  /* 0x0010440001087983 */ /* 0x000ea80000100800 */
[----:B------:R-:W4:Y:S04]  /*1cec0*/  LDL.LU R0, [R1+0xb74] ;  /* 0x000b740001007983 */ /* 0x000f280000300800 */
[----:B------:R-:W0:Y:S04]  /*1ced0*/  LDL R4, [R1+0x4f8] ;  /* 0x0004f80001047983 */ /* 0x000e280000100800 */
[----:B------:R-:W0:Y:S01]  /*1cee0*/  LDL R5, [R1+0x4fc] ;  /* 0x0004fc0001057983 */ /* 0x000e220000100800 */
[----:B------:R-:W-:-:S02]  /*1cef0*/  PRMT R3, RZ, 0x7610, R3 ;  /* 0x00007610ff037816 */ /* 0x000fc40000000003 */
[----:B0-----:R-:W-:-:S04]  /*1cf00*/  @!P1 LOP3.LUT R5, R5, R4, RZ, 0x3c, !PT ;  /* 0x0000000405059212 */ /* 0x001fc800078e3cff */
[----:B------:R-:W-:-:S04]  /*1cf10*/  @!P1 LOP3.LUT R4, R5, R4, RZ, 0x3c, !PT ;  /* 0x0000000405049212 */ /* 0x000fc800078e3cff */
[----:B------:R-:W-:-:S05]  /*1cf20*/  @!P1 LOP3.LUT R5, R5, R4, RZ, 0x3c, !PT ;  /* 0x0000000405059212 */ /* 0x000fca00078e3cff */
[----:B------:R0:W2:Y:S04]  /*1cf30*/  @!P1 LDG.E.U16 R3, desc[UR8][R4.64] ;  /* 0x0000000804039981 */ /* 0x0000a8000c1e1500 */
[----:B---3--:R1:W-:Y:S01]  /*1cf40*/  STL [R1+0x25fc], R16 ;  /* 0x0025fc1001007387 */ /* 0x0083e20000100800 */
[----:B0-----:R-:W-:-:S03]  /*1cf50*/  PRMT R4, RZ, 0x7610, R4 ;  /* 0x00007610ff047816 */ /* 0x001fc60000000004 */
[----:B-1----:R-:W3:Y:S04]  /*1cf60*/  LDL R16, [R1+0xfcc] ;  /* 0x000fcc0001107983 */ /* 0x002ee80000100800 */
[----:B------:R3:W4:Y:S04]  /*1cf70*/  @!P0 LDG.E.U16 R4, desc[UR8][R6.64] ;  /* 0x0000000806048981 */ /* 0x000728000c1e1500 */
[----:B--2---:R-:W-:Y:S04]  /*1cf80*/  STL [R1+0x2600], R3 ;  /* 0x0026000301007387 */ /* 0x004fe80000100800 */
[----:B------:R-:W2:Y:S01]  /*1cf90*/  LDL R7, [R1+0xfc0] ;  /* 0x000fc00001077983 */ /* 0x000ea20000100800 */
[----:B------:R-:W-:Y:S01]  /*1cfa0*/  PRMT R5, RZ, 0x7610, R5 ;  /* 0x00007610ff057816 */ /* 0x000fe20000000005 */
[----:B---3--:R-:W-:-:S05]  /*1cfb0*/  @!P1 IMAD.MOV.U32 R6, RZ, RZ, R16 ;  /* 0x000000ffff069224 */ /* 0x008fca00078e0010 */
[----:B--2---:R0:W2:Y:S04]  /*1cfc0*/  @!P1 LDG.E.U16 R5, desc[UR8][R6.64] ;  /* 0x0000000806059981 */ /* 0x0040a8000c1e1500 */
[----:B----4-:R-:W-:Y:S01]  /*1cfd0*/  STL [R1+0x2604], R4 ;  /* 0x0026040401007387 */ /* 0x010fe20000100800 */
[----:B0-----:R-:W-:-:S06]  /*1cfe0*/  PRMT R6, RZ, 0x7610, R6 ;  /* 0x00007610ff067816 */ /* 0x001fcc0000000006 */
[----:B------:R-:W3:Y:S04]  /*1cff0*/  @!P0 LDG.E.U16 R6, desc[UR8][R8.64] ;  /* 0x0000000808068981 */ /* 0x000ee8000c1e1500 */
[----:B--2---:R-:W-:Y:S04]  /*1d000*/  STL [R1+0x2608], R5 ;  /* 0x0026080501007387 */ /* 0x004fe80000100800 */
[----:B------:R-:W2:Y:S04]  /*1d010*/  LDL R8, [R1+0x1040] ;  /* 0x0010400001087983 */ /* 0x000ea80000100800 */
[----:B------:R-:W2:Y:S01]  /*1d020*/  LDL R9, [R1+0x104c] ;  /* 0x00104c0001097983 */ /* 0x000ea20000100800 */
[----:B------:R-:W-:-:S03]  /*1d030*/  PRMT R7, RZ, 0x7610, R7 ;  /* 0x00007610ff077816 */ /* 0x000fc60000000007 */
[----:B------:R-:W4:Y:S04]  /*1d040*/  LDL R16, [R1+0xaec] ;  /* 0x000aec0001107983 */ /* 0x000f280000100800 */
[----:B---3--:R-:W-:Y:S01]  /*1d050*/  STL [R1+0x260c], R6 ;  /* 0x00260c0601007387 */ /* 0x008fe20000100800 */
[----:B--2---:R-:W-:-:S04]  /*1d060*/  @!P1 LOP3.LUT R9, R9, R8, RZ, 0x3c, !PT ;  /* 0x0000000809099212 */ /* 0x004fc800078e3cff */
[----:B------:R-:W-:-:S04]  /*1d070*/  @!P1 LOP3.LUT R8, R9, R8, RZ, 0x3c, !PT ;  /* 0x0000000809089212 */ /* 0x000fc800078e3cff */
[----:B------:R-:W-:-:S05]  /*1d080*/  @!P1 LOP3.LUT R9, R9, R8, RZ, 0x3c, !PT ;  /* 0x0000000809099212 */ /* 0x000fca00078e3cff */
[----:B------:R0:W2:Y:S04]  /*1d090*/  @!P1 LDG.E.U16 R7, desc[UR8][R8.64] ;  /* 0x0000000808079981 */ /* 0x0000a8000c1e1500 */
[----:B------:R-:W3:Y:S01]  /*1d0a0*/  LDL R9, [R1+0xb70] ;  /* 0x000b700001097983 */ /* 0x000ee20000100800 */
[----:B------:R-:W-:Y:S01]  /*1d0b0*/  PRMT R13, RZ, 0x7610, R13 ;  /* 0x00007610ff0d7816 */ /* 0x000fe2000000000d */
[----:B0-----:R-:W-:-:S05]  /*1d0c0*/  @!P0 IMAD.MOV.U32 R8, RZ, RZ, R0 ;  /* 0x000000ffff088224 */ /* 0x001fca00078e0000 */
[----:B---3--:R-:W3:Y:S04]  /*1d0d0*/  @!P0 LDG.E.U16 R13, desc[UR8][R8.64] ;  /* 0x00000008080d8981 */ /* 0x008ee8000c1e1500 */
[----:B--2---:R-:W-:Y:S04]  /*1d0e0*/  STL [R1+0x2610], R7 ;  /* 0x0026100701007387 */ /* 0x004fe80000100800 */
[----:B------:R-:W-:Y:S04]  /*1d0f0*/  STL [R1+0x1220], R0 ;  /* 0x0012200001007387 */ /* 0x000fe80000100800 */
[----:B---3--:R0:W-:Y:S04]  /*1d100*/  STL [R1+0x5c], R13 ;  /* 0x00005c0d01007387 */ /* 0x0081e80000100800 */
[----:B0-----:R-:W2:Y:S04]  /*1d110*/  LDL.LU R13, [R1+0x2654] ;  /* 0x00265400010d7983 */ /* 0x001ea80000300800 */
[----:B------:R-:W3:Y:S04]  /*1d120*/  LDL R8, [R1+0xb68] ;  /* 0x000b680001087983 */ /* 0x000ee80000100800 */
[----:B------:R-:W3:Y:S01]  /*1d130*/  LDL R9, [R1+0xb6c] ;  /* 0x000b6c0001097983 */ /* 0x000ee20000100800 */
[----:B------:R-:W-:-:S02]  /*1d140*/  PRMT R12, RZ, 0x7610, R12 ;  /* 0x00007610ff0c7816 */ /* 0x000fc4000000000c */
[----:B---3--:R-:W-:-:S04]  /*1d150*/  @!P1 LOP3.LUT R9, R9, R8, RZ, 0x3c, !PT ;  /* 0x0000000809099212 */ /* 0x008fc800078e3cff */
[----:B------:R-:W-:-:S04]  /*1d160*/  @!P1 LOP3.LUT R8, R9, R8, RZ, 0x3c, !PT ;  /* 0x0000000809089212 */ /* 0x000fc800078e3cff */
[----:B------:R-:W-:-:S05]  /*1d170*/  @!P1 LOP3.LUT R9, R9, R8, RZ, 0x3c, !PT ;  /* 0x0000000809099212 */ /* 0x000fca00078e3cff */
[----:B------:R-:W3:Y:S04]  /*1d180*/  @!P1 LDG.E.U16 R12, desc[UR8][R8.64] ;  /* 0x00000008080c9981 */ /* 0x000ee8000c1e1500 */
        /* <DEDUP_REMOVED lines=13> */
[----:B----4-:R-:W-:-:S03]  /*1d260*/  @!P1 IMAD.MOV.U32 R8, RZ, RZ, R16 ;  /* 0x000000ffff089224 */ /* 0x010fc600078e0010 */
[----:B------:R-:W4:Y:S04]  /*1d270*/  LDL R16, [R1+0x974] ;  /* 0x0009740001107983 */ /* 0x000f280000100800 */
[----:B--2---:R-:W2:Y:S04]  /*1d280*/  @!P1 LDG.E.U16 R28, desc[UR8][R8.64] ;  /* 0x00000008081c9981 */ /* 0x004ea8000c1e1500 */
        /* <DEDUP_REMOVED lines=18> */
[----:B------:R-:W3:Y:S04]  /*1d3b0*/  LDL R8, [R1+0x9f0] ;  /* 0x0009f00001087983 */ /* 0x000ee80000100800 */
[----:B------:R-:W3:Y:S01]  /*1d3c0*/  LDL R9, [R1+0x9f4] ;  /* 0x0009f40001097983 */ /* 0x000ee20000100800 */
[----:B------:R-:W-:-:S03]  /*1d3d0*/  PRMT R22, RZ, 0x7610, R22 ;  /* 0x00007610ff167816 */ /* 0x000fc60000000016 */
[----:B--2---:R0:W-:Y:S01]  /*1d3e0*/  STL [R1+0x48], R24 ;  /* 0x0000481801007387 */ /* 0x0041e20000100800 */
[----:B------:R-:W-:-:S03]  /*1d3f0*/  PRMT R20, RZ, 0x7610, R20 ;  /* 0x00007610ff147816 */ /* 0x000fc60000000014 */
[----:B0-----:R-:W2:Y:S01]  /*1d400*/  LDL R24, [R1+0x8f4] ;  /* 0x0008f40001187983 */ /* 0x001ea20000100800 */
[----:B---3--:R-:W-:-:S04]  /*1d410*/  @!P0 LOP3.LUT R9, R9, R8, RZ, 0x3c, !PT ;  /* 0x0000000809098212 */ /* 0x008fc800078e3cff */
        /* <DEDUP_REMOVED lines=8> */
[----:B------:R-:W2:Y:S04]  /*1d4a0*/  @!P1 LDG.E.U16 R20, desc[UR8][R8.64] ;  /* 0x0000000808149981 */ /* 0x000ea8000c1e1500 */
[----:B---3--:R0:W-:Y:S04]  /*1d4b0*/  STL [R1+0x44], R22 ;  /* 0x0000441601007387 */ /* 0x0081e80000100800 */
[----:B0-----:R-:W3:Y:S04]  /*1d4c0*/  LDL R22, [R1+0x8ec] ;  /* 0x0008ec0001167983 */ /* 0x001ee80000100800 */
[----:B--2---:R0:W-:Y:S04]  /*1d4d0*/  STL [R1+0x40], R20 ;  /* 0x0000401401007387 */ /* 0x0041e80000100800 */
[----:B0-----:R-:W2:Y:S04]  /*1d4e0*/  LDL.LU R20, [R1+0x2640] ;  /* 0x0026400001147983 */ /* 0x001ea80000300800 */
[----:B------:R-:W2:Y:S01]  /*1d4f0*/  LDL R9, [R1+0x970] ;  /* 0x0009700001097983 */ /* 0x000ea20000100800 */
[----:B------:R-:W-:Y:S01]  /*1d500*/  PRMT R18, RZ, 0x7610, R18 ;  /* 0x00007610ff127816 */ /* 0x000fe20000000012 */
[----:B----4-:R-:W-:-:S02]  /*1d510*/  @!P0 IMAD.MOV.U32 R8, RZ, RZ, R16 ;  /* 0x000000ffff088224 */ /* 0x010fc400078e0010 */
        /* <DEDUP_REMOVED lines=10> */
[----:B------:R0:W2:Y:S04]  /*1d5c0*/  @!P1 LDG.E.U16 R15, desc[UR8][R8.64] ;  /* 0x00000008080f9981 */ /* 0x0000a8000c1e1500 */
[----:B------:R-:W3:Y:S01]  /*1d5d0*/  LDL R9, [R1+0x8f0] ;  /* 0x0008f00001097983 */ /* 0x000ee20000100800 */
[----:B------:R-:W-:Y:S01]  /*1d5e0*/  PRMT R14, RZ, 0x7610, R14 ;  /* 0x00007610ff0e7816 */ /* 0x000fe2000000000e */
[----:B0-----:R-:W-:Y:S02]  /*1d5f0*/  @!P0 IMAD.MOV.U32 R8, RZ, RZ, R24 ;  /* 0x000000ffff088224 */ /* 0x001fe400078e0018 */
[----:B--2---:R0:W-:Y:S01]  /*1d600*/  STL [R1+0x38], R15 ;  /* 0x0000380f01007387 */ /* 0x0041e20000100800 */
[----:B------:R-:W-:-:S03]  /*1d610*/  PRMT R6, RZ, 0x7610, R6 ;  /* 0x00007610ff067816 */ /* 0x000fc60000000006 */
[----:B------:R-:W2:Y:S04]  /*1d620*/  LDL R24, [R1+0x7f0] ;  /* 0x0007f00001187983 */ /* 0x000ea80000100800 */
[----:B---3--:R1:W3:Y:S04]  /*1d630*/  @!P0 LDG.E.U16 R14, desc[UR8][R8.64] ;  /* 0x00000008080e8981 */ /* 0x0082e8000c1e1500 */
[----:B0-----:R-:W2:Y:S04]  /*1d640*/  LDL R15, [R1+0x86c] ;  /* 0x00086c00010f7983 */ /* 0x001ea80000100800 */
[----:B------:R-:W2:Y:S01]  /*1d650*/  LDL R9, [R1+0x8e8] ;  /* 0x0008e80001097983 */ /* 0x000ea20000100800 */
[----:B-1----:R-:W-:-:S03]  /*1d660*/  @!P1 IMAD.MOV.U32 R8, RZ, RZ, R22 ;  /* 0x000000ffff089224 */ /* 0x002fc600078e0016 */
[----:B---3--:R0:W-:Y:S01]  /*1d670*/  STL [R1+0x34], R14 ;  /* 0x0000340e01007387 */ /* 0x0081e20000100800 */
[----:B------:R-:W-:-:S03]  /*1d680*/  PRMT R3, RZ, 0x7610, R3 ;  /* 0x00007610ff037816 */ /* 0x000fc60000000003 */
[----:B------:R-:W3:Y:S04]  /*1d690*/  LDL R22, [R1+0x7e8] ;  /* 0x0007e80001167983 */ /* 0x000ee80000100800 */
[----:B--2---:R4:W2:Y:S04]  /*1d6a0*/  @!P1 LDG.E.U16 R6, desc[UR8][R8.64] ;  /* 0x0000000808069981 */ /* 0x0048a8000c1e1500 */
[----:B0-----:R-:W3:Y:S04]  /*1d6b0*/  LDL R14, [R1+0x7f4] ;  /* 0x0007f400010e7983 */ /* 0x001ee80000100800 */
[----:B------:R-:W3:Y:S01]  /*1d6c0*/  LDL R9, [R1+0x870] ;  /* 0x0008700001097983 */ /* 0x000ee20000100800 */
[----:B----4-:R-:W-:-:S03]  /*1d6d0*/  @!P0 IMAD.MOV.U32 R8, RZ, RZ, R16 ;  /* 0x000000ffff088224 */ /* 0x010fc600078e0010 */
[----:B--2---:R0:W-:Y:S01]  /*1d6e0*/  STL [R1+0x30], R6 ;  /* 0x0000300601007387 */ /* 0x0041e20000100800 */
[----:B------:R-:W-:Y:S02]  /*1d6f0*/  PRMT R4, RZ, 0x7610, R4 ;  /* 0x00007610ff047816 */ /* 0x000fe40000000004 */
[----:B------:R-:W-:Y:S01]  /*1d700*/  PRMT R10, RZ, 0x7610, R10 ;  /* 0x00007610ff0a7816 */ /* 0x000fe2000000000a */
[----:B------:R-:W2:Y:S04]  /*1d710*/  LDL R16, [R1+0x770] ;  /* 0x0007700001107983 */ /* 0x000ea80000100800 */
[----:B---3--:R1:W3:Y:S04]  /*1d720*/  @!P0 LDG.E.U16 R3, desc[UR8][R8.64] ;  /* 0x0000000808038981 */ /* 0x0082e8000c1e1500 */
[----:B0-----:R-:W4:Y:S04]  /*1d730*/  LDL R6, [R1+0x7ec] ;  /* 0x0007ec0001067983 */ /* 0x001f280000100800 */
[----:B------:R-:W2:Y:S01]  /*1d740*/  LDL R9, [R1+0x868] ;  /* 0x0008680001097983 */ /* 0x000ea20000100800 */
[----:B-1----:R-:W-:-:S05]  /*1d750*/  @!P1 IMAD.MOV.U32 R8, RZ, RZ, R15 ;  /* 0x000000ffff089224 */ /* 0x002fca00078e000f */
[----:B--2---:R0:W2:Y:S02]  /*1d760*/  @!P1 LDG.E.U16 R4, desc[UR8][R8.64] ;  /* 0x0000000808049981 */ /* 0x0040a4000c1e1500 */
[----:B0-----:R-:W-:Y:S02]  /*1d770*/  @!P0 IMAD.MOV.U32 R8, RZ, RZ, R14 ;  /* 0x000000ffff088224 */ /* 0x001fe400078e000e */
[----:B------:R-:W-:-:S05]  /*1d780*/  @!P0 IMAD.MOV.U32 R9, RZ, RZ, R24 ;  /* 0x000000ffff098224 */ /* 0x000fca00078e0018 */
[----:B------:R4:W2:Y:S04]  /*1d790*/  @!P0 LDG.E.U16 R10, desc[UR8][R8.64] ;  /* 0x00000008080a8981 */ /* 0x0008a8000c1e1500 */
[----:B---3--:R0:W-:Y:S04]  /*1d7a0*/  STL [R1+0x2c], R3 ;  /* 0x00002c0301007387 */ /* 0x0081e80000100800 */
[----:B------:R-:W3:Y:S04]  /*1d7b0*/  LDL R15, [R1+0x768] ;  /* 0x00076800010f7983 */ /* 0x000ee80000100800 */
[----:B0-----:R-:W3:Y:S01]  /*1d7c0*/  LDL R3, [R1+0x774] ;  /* 0x0007740001037983 */ /* 0x001ee20000100800 */
[----:B------:R-:W-:Y:S01]  /*1d7d0*/  PRMT R5, RZ, 0x7610, R5 ;  /* 0x00007610ff057816 */ /* 0x000fe20000000005 */
[----:B----4-:R-:W-:-:S02]  /*1d7e0*/  @!P1 IMAD.MOV.U32 R8, RZ, RZ, R6 ;  /* 0x000000ffff089224 */ /* 0x010fc400078e0006 */
[----:B------:R-:W-:Y:S01]  /*1d7f0*/  @!P1 IMAD.MOV.U32 R9, RZ, RZ, R22 ;  /* 0x000000ffff099224 */ /* 0x000fe200078e0016 */
[----:B------:R-:W-:-:S04]  /*1d800*/  PRMT R2, RZ, 0x7610, R2 ;  /* 0x00007610ff027816 */ /* 0x000fc80000000002 */
[----:B------:R0:W4:Y:S02]  /*1d810*/  @!P1 LDG.E.U16 R5, desc[UR8][R8.64] ;  /* 0x0000000808059981 */ /* 0x000124000c1e1500 */
[----:B0-----:R-:W-:Y:S02]  /*1d820*/  @!P0 IMAD.MOV.U32 R9, RZ, RZ, R16 ;  /* 0x000000ffff098224 */ /* 0x001fe400078e0010 */
[----:B--2---:R0:W-:Y:S04]  /*1d830*/  STL [R1+0x28], R4 ;  /* 0x0000280401007387 */ /* 0x0041e80000100800 */
[----:B------:R-:W2:Y:S04]  /*1d840*/  LDL R14, [R1+0x6f0] ;  /* 0x0006f000010e7983 */ /* 0x000ea80000100800 */
[----:B0-----:R-:W2:Y:S04]  /*1d850*/  LDL R4, [R1+0x76c] ;  /* 0x00076c0001047983 */ /* 0x001ea80000100800 */
[----:B------:R0:W-:Y:S01]  /*1d860*/  STL [R1+0x24], R10 ;  /* 0x0000240a01007387 */ /* 0x0001e20000100800 */
[----:B------:R-:W-:-:S02]  /*1d870*/  PRMT R0, RZ, 0x7610, R0 ;  /* 0x00007610ff007816 */ /* 0x000fc40000000000 */
[----:B------:R-:W-:Y:S01]  /*1d880*/  PRMT R7, RZ, 0x7610, R7 ;  /* 0x00007610ff077816 */ /* 0x000fe20000000007 */
[----:B------:R-:W2:Y:S04]  /*1d890*/  LDL R6, [R1+0x6e8] ;  /* 0x0006e80001067983 */ /* 0x000ea80000100800 */
[----:B0-----:R-:W2:Y:S01]  /*1d8a0*/  LDL R10, [R1+0x6f4] ;  /* 0x0006f400010a7983 */ /* 0x001ea20000100800 */
[----:B---3--:R-:W-:-:S05]  /*1d8b0*/  @!P0 IMAD.MOV.U32 R8, RZ, RZ, R3 ;  /* 0x000000ffff088224 */ /* 0x008fca00078e0003 */
[----:B------:R0:W3:Y:S02]  /*1d8c0*/  @!P0 LDG.E.U16 R2, desc[UR8][R8.64] ;  /* 0x0000000808028981 */ /* 0x0000e4000c1e1500 */
[----:B0-----:R-:W-:Y:S02]  /*1d8d0*/  @!P1 IMAD.MOV.U32 R9, RZ, RZ, R15 ;  /* 0x000000ffff099224 */ /* 0x001fe400078e000f */
[----:B----4-:R0:W-:Y:S04]  /*1d8e0*/  STL [R1+0x20], R5 ;  /* 0x0000200501007387 */ /* 0x0101e80000100800 */
[----:B------:R-:W4:Y:S04]  /*1d8f0*/  LDL R3, [R1+0x670] ;  /* 0x0006700001037983 */ /* 0x000f280000100800 */
[----:B0-----:R-:W4:Y:S01]  /*1d900*/  LDL R5, [R1+0x6ec] ;  /* 0x0006ec0001057983 */ /* 0x001f220000100800 */
[----:B--2---:R-:W-:-:S05]  /*1d910*/  @!P1 IMAD.MOV.U32 R8, RZ, RZ, R4 ;  /* 0x000000ffff089224 */ /* 0x004fca00078e0004 */
[----:B------:R0:W2:Y:S02]  /*1d920*/  @!P1 LDG.E.U16 R0, desc[UR8][R8.64] ;  /* 0x0000000808009981 */ /* 0x0000a4000c1e1500 */
[----:B0-----:R-:W-:Y:S02]  /*1d930*/  @!P0 IMAD.MOV.U32 R9, RZ, RZ, R14 ;  /* 0x000000ffff098224 */ /* 0x001fe400078e000e */
[----:B------:R-:W-:-:S05]  /*1d940*/  @!P0 IMAD.MOV.U32 R8, RZ, RZ, R10 ;  /* 0x000000ffff088224 */ /* 0x000fca00078e000a */
[----:B------:R0:W2:Y:S04]  /*1d950*/  @!P0 LDG.E.U16 R7, desc[UR8][R8.64] ;  /* 0x0000000808078981 */ /* 0x0000a8000c1e1500 */
[----:B---3--:R1:W-:Y:S04]  /*1d960*/  STL [R1+0x1c], R2 ;  /* 0x00001c0201007387 */ /* 0x0083e80000100800 */
[----:B------:R-:W3:Y:S04]  /*1d970*/  LDL R4, [R1+0x668] ;  /* 0x0006680001047983 */ /* 0x000ee80000100800 */
[----:B-1----:R-:W3:Y:S01]  /*1d980*/  LDL R2, [R1+0x674] ;  /* 0x0006740001027983 */ /* 0x002ee20000100800 */
[----:B------:R-:W-:Y:S01]  /*1d990*/  PRMT R13, RZ, 0x7610, R13 ;  /* 0x00007610ff0d7816 */ /* 0x000fe2000000000d */
[----:B0-----:R-:W-:-:S02]  /*1d9a0*/  @!P1 IMAD.MOV.U32 R9, RZ, RZ, R6 ;  /* 0x000000ffff099224 */ /* 0x001fc400078e0006 */
[----:B----4-:R-:W-:-:S05]  /*1d9b0*/  @!P1 IMAD.MOV.U32 R8, RZ, RZ, R5 ;  /* 0x000000ffff089224 */ /* 0x010fca00078e0005 */
[----:B------:R0:W4:Y:S02]  /*1d9c0*/  @!P1 LDG.E.U16 R13, desc[UR8][R8.64] ;  /* 0x00000008080d9981 */ /* 0x000124000c1e1500 */
[----:B0-----:R-:W-:Y:S02]  /*1d9d0*/  @!P0 IMAD.MOV.U32 R9, RZ, RZ, R3 ;  /* 0x000000ffff098224 */ /* 0x001fe400078e0003 */
[----:B--2---:R0:W-:Y:S04]  /*1d9e0*/  STL [R1+0x18], R0 ;  /* 0x0000180001007387 */ /* 0x0041e80000100800 */
[----:B------:R-:W2:Y:S04]  /*1d9f0*/  LDL R10, [R1+0x5f0] ;  /* 0x0005f000010a7983 */ /* 0x000ea80000100800 */
[----:B0-----:R-:W2:Y:S04]  /*1da00*/  LDL R0, [R1+0x66c] ;  /* 0x00066c0001007983 */ /* 0x001ea80000100800 */
[----:B------:R0:W-:Y:S04]  /*1da10*/  STL [R1+0x14], R7 ;  /* 0x0000140701007387 */ /* 0x0001e80000100800 */
[----:B------:R-:W4:Y:S04]  /*1da20*/  LDL R6, [R1+0x5e8] ;  /* 0x0005e80001067983 */ /* 0x000f280000100800 */
[----:B------:R-:W4:Y:S04]  /*1da30*/  LDL R5, [R1+0x5ec] ;  /* 0x0005ec0001057983 */ /* 0x000f280000100800 */
[----:B------:R-:W4:Y:S04]  /*1da40*/  LDL R3, [R1+0x570] ;  /* 0x0005700001037983 */ /* 0x000f280000100800 */
[----:B0-----:R-:W4:Y:S01]  /*1da50*/  LDL R7, [R1+0x5f4] ;  /* 0x0005f40001077983 */ /* 0x001f220000100800 */
[----:B---3--:R-:W-:-:S03]  /*1da60*/  @!P0 IMAD.MOV.U32 R8, RZ, RZ, R2 ;  /* 0x000000ffff088224 */ /* 0x008fc600078e0002 */
[----:B------:R-:W3:Y:S01]  /*1da70*/  LDL R2, [R1+0x574] ;  /* 0x0005740001027983 */ /* 0x000ee20000100800 */
[----:B------:R-:W-:Y:S02]  /*1da80*/  PRMT R12, RZ, 0x7610, R12 ;  /* 0x00007610ff0c7816 */ /* 0x000fe4000000000c */
[----:B------:R-:W-:-:S04]  /*1da90*/  PRMT R11, RZ, 0x7610, R11 ;  /* 0x00007610ff0b7816 */ /* 0x000fc8000000000b */
[----:B------:R0:W3:Y:S01]  /*1daa0*/  @!P0 LDG.E.U16 R12, desc[UR8][R8.64] ;  /* 0x00000008080c8981 */ /* 0x0000e2000c1e1500 */
[----:B------:R-:W-:Y:S01]  /*1dab0*/  PRMT R28, RZ, 0x7610, R28 ;  /* 0x00007610ff1c7816 */ /* 0x000fe2000000001c */
[----:B0-----:R-:W-:Y:S02]  /*1dac0*/  @!P1 IMAD.MOV.U32 R9, RZ, RZ, R4 ;  /* 0x000000ffff099224 */ /* 0x001fe400078e0004 */
[----:B------:R-:W3:Y:S01]  /*1dad0*/  LDL R4, [R1+0x568] ;  /* 0x0005680001047983 */ /* 0x000ee20000100800 */
[----:B------:R-:W-:Y:S02]  /*1dae0*/  PRMT R26, RZ, 0x7610, R26 ;  /* 0x00007610ff1a7816 */ /* 0x000fe4000000001a */
[----:B------:R-:W-:Y:S01]  /*1daf0*/  PRMT R20, RZ, 0x7610, R20 ;  /* 0x00007610ff147816 */ /* 0x000fe20000000014 */
[----:B--2---:R-:W-:Y:S02]  /*1db00*/  @!P1 IMAD.MOV.U32 R8, RZ, RZ, R0 ;  /* 0x000000ffff089224 */ /* 0x004fe400078e0000 */
[----:B------:R-:W2:Y:S04]  /*1db10*/  LDL R0, [R1+0x56c] ;  /* 0x00056c0001007983 */ /* 0x000ea80000100800 */
[----:B------:R0:W2:Y:S02]  /*1db20*/  @!P1 LDG.E.U16 R11, desc[UR8][R8.64] ;  /* 0x00000008080b9981 */ /* 0x0000a4000c1e1500 */
[----:B0-----:R-:W-:-:S02]  /*1db30*/  @!P0 IMAD.MOV.U32 R9, RZ, RZ, R10 ;  /* 0x000000ffff098224 */ /* 0x001fc400078e000a */
[----:B----4-:R-:W-:-:S05]  /*1db40*/  @!P0 IMAD.MOV.U32 R8, RZ, RZ, R7 ;  /* 0x000000ffff088224 */ /* 0x010fca00078e0007 */
[----:B------:R0:W4:Y:S02]  /*1db50*/  @!P0 LDG.E.U16 R28, desc[UR8][R8.64] ;  /* 0x00000008081c8981 */ /* 0x000124000c1e1500 */
[----:B0-----:R-:W-:Y:S02]  /*1db60*/  @!P1 IMAD.MOV.U32 R8, RZ, RZ, R5 ;  /* 0x000000ffff089224 */ /* 0x001fe400078e0005 */
[----:B------:R-:W-:-:S05]  /*1db70*/  @!P1 IMAD.MOV.U32 R9, RZ, RZ, R6 ;  /* 0x000000ffff099224 */ /* 0x000fca00078e0006 */
[----:B------:R3:W4:Y:S02]  /*1db80*/  @!P1 LDG.E.U16 R26, desc[UR8][R8.64] ;  /* 0x00000008081a9981 */ /* 0x000724000c1e1500 */
[----:B---3--:R-:W-:Y:S02]  /*1db90*/  @!P0 IMAD.MOV.U32 R8, RZ, RZ, R2 ;  /* 0x000000ffff088224 */ /* 0x008fe400078e0002 */
[----:B------:R-:W-:-:S05]  /*1dba0*/  @!P0 IMAD.MOV.U32 R9, RZ, RZ, R3 ;  /* 0x000000ffff098224 */ /* 0x000fca00078e0003 */
[----:B------:R0:W3:Y:S01]  /*1dbb0*/  @!P0 LDG.E.U16 R20, desc[UR8][R8.64] ;  /* 0x0000000808148981 */ /* 0x0000e2000c1e1500 */
[----:B------:R-:W-:Y:S01]  /*1dbc0*/  PRMT R18, RZ, 0x7610, R18 ;  /* 0x00007610ff127816 */ /* 0x000fe20000000012 */
[----:B0-----:R-:W-:Y:S02]  /*1dbd0*/  @!P1 IMAD.MOV.U32 R9, RZ, RZ, R4 ;  /* 0x000000ffff099224 */ /* 0x001fe400078e0004 */
[----:B--2---:R-:W-:-:S05]  /*1dbe0*/  @!P1 IMAD.MOV.U32 R8, RZ, RZ, R0 ;  /* 0x000000ffff089224 */ /* 0x004fca00078e0000 */
[----:B------:R0:W2:Y:S04]  /*1dbf0*/  @!P1 LDG.E.U16 R18, desc[UR8][R8.64] ;  /* 0x0000000808129981 */ /* 0x0000a8000c1e1500 */
[----:B----4-:R-:W-:Y:S04]  /*1dc00*/  STL [R1+0x25a4], R28 ;  /* 0x0025a41c01007387 */ /* 0x010fe80000100800 */
[----:B------:R-:W4:Y:S04]  /*1dc10*/  LDL R10, [R1+0x4f0] ;  /* 0x0004f000010a7983 */ /* 0x000f280000100800 */
[----:B------:R-:W4:Y:S04]  /*1dc20*/  LDL R7, [R1+0x4f4] ;  /* 0x0004f40001077983 */ /* 0x000f280000100800 */
[----:B------:R-:W-:Y:S04]  /*1dc30*/  STL [R1+0x25a8], R26 ;  /* 0x0025a81a01007387 */ /* 0x000fe80000100800 */
[----:B------:R-:W4:Y:S04]  /*1dc40*/  LDL R3, [R1+0x4e8] ;  /* 0x0004e80001037983 */ /* 0x000f280000100800 */
[----:B------:R-:W4:Y:S04]  /*1dc50*/  LDL R2, [R1+0x4ec] ;  /* 0x0004ec0001027983 */ /* 0x000f280000100800 */
[----:B---3--:R-:W-:Y:S04]  /*1dc60*/  STL [R1+0x25ac], R20 ;  /* 0x0025ac1401007387 */ /* 0x008fe80000100800 */
[----:B------:R-:W3:Y:S04]  /*1dc70*/  LDL R6, [R1+0xfc8] ;  /* 0x000fc80001067983 */ /* 0x000ee80000100800 */
[----:B------:R-:W3:Y:S04]  /*1dc80*/  LDL R5, [R1+0xfd4] ;  /* 0x000fd40001057983 */ /* 0x000ee80000100800 */
[----:B------:R-:W3:Y:S04]  /*1dc90*/  LDL R4, [R1+0xfd0] ;  /* 0x000fd00001047983 */ /* 0x000ee80000100800 */
[----:B------:R-:W-:Y:S04]  /*1dca0*/  STL [R1+0x10], R13 ;  /* 0x0000100d01007387 */ /* 0x000fe80000100800 */
[----:B------:R-:W3:Y:S04]  /*1dcb0*/  LDL R0, [R1+0xfdc] ;  /* 0x000fdc0001007983 */ /* 0x000ee80000100800 */
[----:B------:R-:W3:Y:S01]  /*1dcc0*/  LDL.LU R22, [R1+0x48c] ;  /* 0x00048c0001167983 */ /* 0x000ee20000300800 */
[----:B0-----:R-:W-:-:S02]  /*1dcd0*/  PRMT R8, RZ, 0x7610, R8 ;  /* 0x00007610ff087816 */ /* 0x001fc40000000008 */
[----:B------:R-:W-:Y:S01]  /*1dce0*/  PRMT R9, RZ, 0x7610, R9 ;  /* 0x00007610ff097816 */ /* 0x000fe20000000009 */
[----:B--2---:R-:W-:Y:S04]  /*1dcf0*/  STL [R1+0x25b0], R18 ;  /* 0x0025b01201007387 */ /* 0x004fe80000100800 */
[----:B------:R-:W-:Y:S04]  /*1dd00*/  STL [R1+0xc], R12 ;  /* 0x00000c0c01007387 */ /* 0x000fe80000100800 */
[----:B------:R4:W-:Y:S02]  /*1dd10*/  STL [R1+0x8], R11 ;  /* 0x0000080b01007387 */ /* 0x0009e40000100800 */
[----:B----4-:R-:W-:-:S02]  /*1dd20*/  @!P0 IMAD.MOV.U32 R11, RZ, RZ, R10 ;  /* 0x000000ffff0b8224 */ /* 0x010fc400078e000a */
[----:B------:R-:W-:-:S05]  /*1dd30*/  @!P0 IMAD.MOV.U32 R10, RZ, RZ, R7 ;  /* 0x000000ffff0a8224 */ /* 0x000fca00078e0007 */
[----:B------:R0:W2:Y:S02]  /*1dd40*/  @!P0 LDG.E.U16 R8, desc[UR8][R10.64] ;  /* 0x000000080a088981 */ /* 0x0000a4000c1e1500 */
[----:B0-----:R-:W-:Y:S02]  /*1dd50*/  @!P1 IMAD.MOV.U32 R11, RZ, RZ, R3 ;  /* 0x000000ffff0b9224 */ /* 0x001fe400078e0003 */
[----:B------:R-:W-:-:S05]  /*1dd60*/  @!P1 IMAD.MOV.U32 R10, RZ, RZ, R2 ;  /* 0x000000ffff0a9224 */ /* 0x000fca00078e0002 */
[----:B------:R0:W4:Y:S02]  /*1dd70*/  @!P1 LDG.E.U16 R9, desc[UR8][R10.64] ;  /* 0x000000080a099981 */ /* 0x000124000c1e1500 */
[----:B0-----:R-:W-:Y:S01]  /*1dd80*/  PRMT R10, RZ, 0x7610, R10 ;  /* 0x00007610ff0a7816 */ /* 0x001fe2000000000a */
[----:B---3--:R-:W-:Y:S02]  /*1dd90*/  @!P0 IMAD.MOV.U32 R12, RZ, RZ, R5 ;  /* 0x000000ffff0c8224 */ /* 0x008fe400078e0005 */
[----:B------:R-:W-:-:S05]  /*1dda0*/  @!P0 IMAD.MOV.U32 R13, RZ, RZ, R6 ;  /* 0x000000ffff0d8224 */ /* 0x000fca00078e0006 */
[----:B------:R-:W3:Y:S01]  /*1ddb0*/  @!P0 LDG.E.U16 R10, desc[UR8][R12.64] ;  /* 0x000000080c0a8981 */ /* 0x000ee2000c1e1500 */
[----:B------:R-:W-:-:S03]  /*1ddc0*/  PRMT R11, RZ, 0x7610, R11 ;  /* 0x00007610ff0b7816 */ /* 0x000fc6000000000b */
[----:B--2---:R-:W-:Y:S04]  /*1ddd0*/  STL [R1+0x25b4], R8 ;  /* 0x0025b40801007387 */ /* 0x004fe80000100800 */
[----:B------:R-:W2:Y:S04]  /*1dde0*/  LDL R3, [R1+0x1048] ;  /* 0x0010480001037983 */ /* 0x000ea80000100800 */
[----:B------:R-:W2:Y:S04]  /*1ddf0*/  LDL R2, [R1+0x1054] ;  /* 0x0010540001027983 */ /* 0x000ea80000100800 */
[----:B----4-:R-:W-:Y:S04]  /*1de00*/  STL [R1+0x25b8], R9 ;  /* 0x0025b80901007387 */ /* 0x010fe80000100800 */
[----:B---3--:R-:W-:Y:S04]  /*1de10*/  STL [R1+0x25bc], R10 ;  /* 0x0025bc0a01007387 */ /* 0x008fe80000100800 */
[----:B------:R-:W3:Y:S04]  /*1de20*/  LDL R7, [R1+0x1050] ;  /* 0x0010500001077983 */ /* 0x000ee80000100800 */
[----:B------:R-:W4:Y:S01]  /*1de30*/  LDL R6, [R1+0x105c] ;  /* 0x00105c0001067983 */ /* 0x000f220000100800 */
[----:B------:R-:W-:-:S02]  /*1de40*/  @!P1 IMAD.MOV.U32 R12, RZ, RZ, R0 ;  /* 0x000000ffff0c9224 */ /* 0x000fc400078e0000 */
[----:B------:R-:W-:Y:S01]  /*1de50*/  @!P1 IMAD.MOV.U32 R13, RZ, RZ, R4 ;  /* 0x000000ffff0d9224 */ /* 0x000fe200078e0004 */
[----:B------:R-:W4:Y:S04]  /*1de60*/  LDL R5, [R1+0xb60] ;  /* 0x000b600001057983 */ /* 0x000f280000100800 */
[----:B------:R-:W4:Y:S04]  /*1de70*/  LDL R4, [R1+0xb64] ;  /* 0x000b640001047983 */ /* 0x000f280000100800 */
[----:B------:R0:W4:Y:S02]  /*1de80*/  @!P1 LDG.E.U16 R11, desc[UR8][R12.64] ;  /* 0x000000080c0b9981 */ /* 0x000124000c1e1500 */
[----:B0-----:R-:W-:-:S02]  /*1de90*/  PRMT R12, RZ, 0x7610, R12 ;  /* 0x00007610ff0c7816 */ /* 0x001fc4000000000c */
[----:B------:R-:W-:Y:S01]  /*1dea0*/  PRMT R13, RZ, 0x7610, R13 ;  /* 0x00007610ff0d7816 */ /* 0x000fe2000000000d */
[----:B------:R-:W0:Y:S01]  /*1deb0*/  S2R R16, SR_TID.X ;  /* 0x0000000000107919 */ /* 0x000e220000002100 */
[----:B--2---:R-:W-:Y:S02]  /*1dec0*/  @!P0 IMAD.MOV.U32 R15, RZ, RZ, R3 ;  /* 0x000000ffff0f8224 */ /* 0x004fe400078e0003 */
[----:B------:R-:W-:-:S05]  /*1ded0*/  @!P0 IMAD.MOV.U32 R14, RZ, RZ, R2 ;  /* 0x000000ffff0e8224 */ /* 0x000fca00078e0002 */
[----:B------:R3:W2:Y:S02]  /*1dee0*/  @!P0 LDG.E.U16 R12, desc[UR8][R14.64] ;  /* 0x000000080e0c8981 */ /* 0x0006a4000c1e1500 */
[----:B---3--:R-:W-:Y:S02]  /*1def0*/  @!P1 IMAD.MOV.U32 R15, RZ, RZ, R7 ;  /* 0x000000ffff0f9224 */ /* 0x008fe400078e0007 */
[----:B----4-:R-:W-:-:S05]  /*1df00*/  @!P1 IMAD.MOV.U32 R14, RZ, RZ, R6 ;  /* 0x000000ffff0e9224 */ /* 0x010fca00078e0006 */
[----:B------:R1:W3:Y:S01]  /*1df10*/  @!P1 LDG.E.U16 R13, desc[UR8][R14.64] ;  /* 0x000000080e0d9981 */ /* 0x0002e2000c1e1500 */
[----:B0-----:R-:W-:-:S05]  /*1df20*/  LOP3.LUT R24, R16, 0x3f, RZ, 0xc0, !PT ;  /* 0x0000003f10187812 */ /* 0x001fca00078ec0ff */
[----:B------:R-:W-:-:S05]  /*1df30*/  IMAD.SHL.U32 R0, R24, 0x2, RZ ;  /* 0x0000000218007824 */ /* 0x000fca00078e00ff */
[----:B------:R-:W-:Y:S04]  /*1df40*/  STS.U16 [R0+UR5+0x8000], R22 ;  /* 0x0080001600007988 */ /* 0x000fe80008000405 */
[----:B------:R0:W-:Y:S01]  /*1df50*/  STS.U16 [R0+UR5+0x8400], R17 ;  /* 0x0084001100007988 */ /* 0x0001e20008000405 */
[----:B-1----:R-:W-:Y:S02]  /*1df60*/  @!P0 IMAD.MOV.U32 R14, RZ, RZ, R4 ;  /* 0x000000ffff0e8224 */ /* 0x002fe400078e0004 */
[----:B------:R-:W-:Y:S01]  /*1df70*/  @!P0 IMAD.MOV.U32 R15, RZ, RZ, R5 ;  /* 0x000000ffff0f8224 */ /* 0x000fe200078e0005 */
[----:B------:R-:W-:Y:S04]  /*1df80*/  STL [R1+0x2630], R16 ;  /* 0x0026301001007387 */ /* 0x000fe80000100800 */
[----:B------:R1:W-:Y:S04]  /*1df90*/  STL [R1+0x25c0], R11 ;  /* 0x0025c00b01007387 */ /* 0x0003e80000100800 */
[----:B------:R-:W-:Y:S04]  /*1dfa0*/  STL [R1+0x2634], R24 ;  /* 0x0026341801007387 */ /* 0x000fe80000100800 */
[----:B------:R-:W4:Y:S04]  /*1dfb0*/  LDL R3, [R1+0xb58] ;  /* 0x000b580001037983 */ /* 0x000f280000100800 */
[----:B------:R-:W4:Y:S01]  /*1dfc0*/  LDL R2, [R1+0xb5c] ;  /* 0x000b5c0001027983 */ /* 0x000f220000100800 */
[----:B0-----:R-:W-:-:S06]  /*1dfd0*/  PRMT R17, RZ, 0x7610, R17 ;  /* 0x00007610ff117816 */ /* 0x001fcc0000000011 */
[----:B------:R4:W4:Y:S04]  /*1dfe0*/  @!P0 LDG.E.U16 R17, desc[UR8][R14.64] ;  /* 0x000000080e118981 */ /* 0x000928000c1e1500 */
[----:B--2---:R-:W-:Y:S04]  /*1dff0*/  STL [R1+0x25c4], R12 ;  /* 0x0025c40c01007387 */ /* 0x004fe80000100800 */
[----:B-1----:R-:W2:Y:S04]  /*1e000*/  LDL R11, [R1+0xae0] ;  /* 0x000ae000010b7983 */ /* 0x002ea80000100800 */
[----:B------:R-:W2:Y:S04]  /*1e010*/  LDL R10, [R1+0xae4] ;  /* 0x000ae400010a7983 */ /* 0x000ea80000100800 */
[----:B------:R-:W2:Y:S04]  /*1e020*/  LDL R8, [R1+0xadc] ;  /* 0x000adc0001087983 */ /* 0x000ea80000100800 */
[----:B---3--:R-:W-:Y:S04]  /*1e030*/  STL [R1+0x25c8], R13 ;  /* 0x0025c80d01007387 */ /* 0x008fe80000100800 */
[----:B------:R-:W3:Y:S04]  /*1e040*/  LDL R9, [R1+0xad8] ;  /* 0x000ad80001097983 */ /* 0x000ee80000100800 */
[----:B------:R-:W3:Y:S04]  /*1e050*/  LDL R7, [R1+0xa60] ;  /* 0x000a600001077983 */ /* 0x000ee80000100800 */
[----:B------:R-:W3:Y:S04]  /*1e060*/  LDL R6, [R1+0xa64] ;  /* 0x000a640001067983 */ /* 0x000ee80000100800 */
[----:B------:R-:W3:Y:S04]  /*1e070*/  LDL R5, [R1+0xa58] ;  /* 0x000a580001057983 */ /* 0x000ee80000100800 */
[----:B------:R-:W3:Y:S01]  /*1e080*/  LDL R4, [R1+0xa5c] ;  /* 0x000a5c0001047983 */ /* 0x000ee20000100800 */
[----:B----4-:R-:W-:-:S02]  /*1e090*/  @!P1 IMAD.MOV.U32 R15, RZ, RZ, R3 ;  /* 0x000000ffff0f9224 */ /* 0x010fc400078e0003 */
[----:B------:R-:W-:Y:S01]  /*1e0a0*/  @!P1 IMAD.MOV.U32 R14, RZ, RZ, R2 ;  /* 0x000000ffff0e9224 */ /* 0x000fe200078e0002 */
[----:B------:R-:W-:Y:S04]  /*1e0b0*/  STL [R1+0x25cc], R17 ;  /* 0x0025cc1101007387 */ /* 0x000fe80000100800 */
[----:B------:R-:W4:Y:S04]  /*1e0c0*/  LDL R3, [R1+0x9e0] ;  /* 0x0009e00001037983 */ /* 0x000f280000100800 */
[----:B------:R-:W4:Y:S04]  /*1e0d0*/  LDL R2, [R1+0x9e4] ;  /* 0x0009e40001027983 */ /* 0x000f280000100800 */
[----:B------:R0:W-:Y:S04]  /*1e0e0*/  STS.U16 [R0+UR5+0x8800], R19 ;  /* 0x0088001300007988 */ /* 0x0001e80008000405 */
[----:B------:R1:W-:Y:S01]  /*1e0f0*/  STS.U16 [R0+UR5+0x8c00], R21 ;  /* 0x008c001500007988 */ /* 0x0003e20008000405 */
[----:B0-----:R-:W-:-:S02]  /*1e100*/  PRMT R19, RZ, 0x7610, R19 ;  /* 0x00007610ff137816 */ /* 0x001fc40000000013 */
[----:B-1----:R-:W-:-:S04]  /*1e110*/  PRMT R21, RZ, 0x7610, R21 ;  /* 0x00007610ff157816 */ /* 0x002fc80000000015 */
[----:B------:R2:W4:Y:S04]  /*1e120*/  @!P1 LDG.E.U16 R19, desc[UR8][R14.64] ;  /* 0x000000080e139981 */ /* 0x000528000c1e1500 */
[----:B------:R0:W-:Y:S04]  /*1e130*/  STS.U16 [R0+UR5+0x9000], R23 ;  /* 0x0090001700007988 */ /* 0x0001e80008000405 */
[----:B------:R1:W-:Y:S01]  /*1e140*/  STS.U16 [R0+UR5+0x9400], R25 ;  /* 0x0094001900007988 */ /* 0x0003e20008000405 */
[----:B0-----:R-:W-:Y:S02]  /*1e150*/  PRMT R23, RZ, 0x7610, R23 ;  /* 0x00007610ff177816 */ /* 0x001fe40000000017 */
[----:B-1----:R-:W-:Y:S01]  /*1e160*/  PRMT R25, RZ, 0x7610, R25 ;  /* 0x00007610ff197816 */ /* 0x002fe20000000019 */
[----:B------:R0:W-:Y:S02]  /*1e170*/  STS.U16 [R0+UR5+0x9800], R27 ;  /* 0x0098001b00007988 */ /* 0x0001e40008000405 */
[----:B0-----:R-:W-:Y:S01]  /*1e180*/  PRMT R27, RZ, 0x7610, R27 ;  /* 0x00007610ff1b7816 */ /* 0x001fe2000000001b */
[----:B--2---:R-:W-:-:S02]  /*1e190*/  @!P0 IMAD.MOV.U32 R15, RZ, RZ, R11 ;  /* 0x000000ffff0f8224 */ /* 0x004fc400078e000b */
[----:B------:R-:W-:-:S05]  /*1e1a0*/  @!P0 IMAD.MOV.U32 R14, RZ, RZ, R10 ;  /* 0x000000ffff0e8224 */ /* 0x000fca00078e000a */
[----:B------:R0:W2:Y:S02]  /*1e1b0*/  @!P0 LDG.E.U16 R21, desc[UR8][R14.64] ;  /* 0x000000080e158981 */ /* 0x0000a4000c1e1500 */
[----:B0-----:R-:W-:Y:S02]  /*1e1c0*/  @!P1 IMAD.MOV.U32 R14, RZ, RZ, R8 ;  /* 0x000000ffff0e9224 */ /* 0x001fe400078e0008 */
[----:B---3--:R-:W-:-:S05]  /*1e1d0*/  @!P1 IMAD.MOV.U32 R15, RZ, RZ, R9 ;  /* 0x000000ffff0f9224 */ /* 0x008fca00078e0009 */
[----:B------:R0:W3:Y:S02]  /*1e1e0*/  @!P1 LDG.E.U16 R23, desc[UR8][R14.64] ;  /* 0x000000080e179981 */ /* 0x0000e4000c1e1500 */
[----:B0-----:R-:W-:Y:S02]  /*1e1f0*/  @!P0 IMAD.MOV.U32 R14, RZ, RZ, R6 ;  /* 0x000000ffff0e8224 */ /* 0x001fe400078e0006 */
[----:B------:R-:W-:-:S05]  /*1e200*/  @!P0 IMAD.MOV.U32 R15, RZ, RZ, R7 ;  /* 0x000000ffff0f8224 */ /* 0x000fca00078e0007 */
[----:B------:R0:W3:Y:S02]  /*1e210*/  @!P0 LDG.E.U16 R25, desc[UR8][R14.64] ;  /* 0x000000080e198981 */ /* 0x0000e4000c1e1500 */
[----:B0-----:R-:W-:Y:S02]  /*1e220*/  @!P1 IMAD.MOV.U32 R14, RZ, RZ, R4 ;  /* 0x000000ffff0e9224 */ /* 0x001fe400078e0004 */
[----:B------:R-:W-:-:S05]  /*1e230*/  @!P1 IMAD.MOV.U32 R15, RZ, RZ, R5 ;  /* 0x000000ffff0f9224 */ /* 0x000fca00078e0005 */
[----:B------:R4:W3:Y:S04]  /*1e240*/  @!P1 LDG.E.U16 R27, desc[UR8][R14.64] ;  /* 0x000000080e1b9981 */ /* 0x0008e8000c1e1500 */
[----:B------:R0:W-:Y:S01]  /*1e250*/  STS.U16 [R0+UR5+0x9c00], R29 ;  /* 0x009c001d00007988 */ /* 0x0001e20008000405 */
[----:B----4-:R-:W-:Y:S01]  /*1e260*/  @!P0 IMAD.MOV.U32 R14, RZ, RZ, R2 ;  /* 0x000000ffff0e8224 */ /* 0x010fe200078e0002 */
[----:B0-----:R-:W-:Y:S01]  /*1e270*/  PRMT R29, RZ, 0x7610, R29 ;  /* 0x00007610ff1d7816 */ /* 0x001fe2000000001d */
[----:B------:R-:W-:-:S05]  /*1e280*/  @!P0 IMAD.MOV.U32 R15, RZ, RZ, R3 ;  /* 0x000000ffff0f8224 */ /* 0x000fca00078e0003 */
[----:B------:R-:W4:Y:S04]  /*1e290*/  @!P0 LDG.E.U16 R29, desc[UR8][R14.64] ;  /* 0x000000080e1d8981 */ /* 0x000f28000c1e1500 */
[----:B------:R-:W-:Y:S04]  /*1e2a0*/  STL [R1+0x25d0], R19 ;  /* 0x0025d01301007387 */ /* 0x000fe80000100800 */
[----:B--2---:R-:W-:Y:S04]  /*1e2b0*/  STL [R1+0x25d4], R21 ;  /* 0x0025d41501007387 */ /* 0x004fe80000100800 */
[----:B---3--:R-:W-:Y:S04]  /*1e2c0*/  STL [R1+0x25d8], R23 ;  /* 0x0025d81701007387 */ /* 0x008fe80000100800 */
[----:B------:R0:W-:Y:S04]  /*1e2d0*/  STL [R1+0x25dc], R25 ;  /* 0x0025dc1901007387 */ /* 0x0001e80000100800 */
[----:B------:R-:W-:Y:S04]  /*1e2e0*/  STL [R1+0x25e0], R27 ;  /* 0x0025e01b01007387 */ /* 0x000fe80000100800 */
[----:B0-----:R-:W2:Y:S04]  /*1e2f0*/  LDL.LU R25, [R1+0x398] ;  /* 0x0003980001197983 */ /* 0x001ea80000300800 */
[----:B------:R-:W3:Y:S04]  /*1e300*/  LDL.LU R23, [R1+0x194] ;  /* 0x0001940001177983 */ /* 0x000ee80000300800 */
[----:B------:R-:W2:Y:S04]  /*1e310*/  LDL.LU R21, [R1+0x174] ;  /* 0x0001740001157983 */ /* 0x000ea80000300800 */
        /* <DEDUP_REMOVED lines=21> */
[----:B----4-:R-:W-:Y:S04]  /*1e470*/  STL [R1+0x25e4], R29 ;  /* 0x0025e41d01007387 */ /* 0x010fe80000100800 */
        /* <DEDUP_REMOVED lines=65> */
[----:B--2---:R-:W-:Y:S04]  /*1e890*/  STS.U16 [R0+UR5+0xa000], R25 ;  /* 0x00a0001900007988 */ /* 0x004fe80008000405 */
[----:B---3--:R-:W-:Y:S04]  /*1e8a0*/  STS.U16 [R0+UR5+0xa400], R23 ;  /* 0x00a4001700007988 */ /* 0x008fe80008000405 */
[----:B------:R-:W-:Y:S04]  /*1e8b0*/  STS.U16 [R0+UR5+0xa800], R21 ;  /* 0x00a8001500007988 */ /* 0x000fe80008000405 */
[----:B------:R-:W-:Y:S04]  /*1e8c0*/  STS.U16 [R0+UR5+0xac00], R19 ;  /* 0x00ac001300007988 */ /* 0x000fe80008000405 */
[----:B------:R0:W-:Y:S04]  /*1e8d0*/  STS.U16 [R0+UR5+0xb000], R2 ;  /* 0x00b0000200007988 */ /* 0x0001e80008000405 */
[----:B------:R-:W-:Y:S04]  /*1e8e0*/  STS.U16 [R0+UR5+0xb400], R17 ;  /* 0x00b4001100007988 */ /* 0x000fe80008000405 */
[----:B------:R-:W-:Y:S04]  /*1e8f0*/  STS.U16 [R0+UR5+0xb800], R13 ;  /* 0x00b8000d00007988 */ /* 0x000fe80008000405 */
[----:B------:R-:W-:Y:S01]  /*1e900*/  STS.U16 [R0+UR5+0xbc00], R12 ;  /* 0x00bc000c00007988 */ /* 0x000fe20008000405 */
[----:B0-----:R-:W-:-:S05]  /*1e910*/  LOP3.LUT R2, R0, 0x10, RZ, 0x3c, !PT ;  /* 0x0000001000027812 */ /* 0x001fca00078e3cff */
[----:B------:R0:W-:Y:S04]  /*1e920*/  STS.U16 [R2+UR5+0x8080], R3 ;  /* 0x0080800302007988 */ /* 0x0001e80008000405 */
[----:B------:R1:W-:Y:S04]  /*1e930*/  STS.U16 [R2+UR5+0x8480], R24 ;  /* 0x0084801802007988 */ /* 0x0003e80008000405 */
[----:B0-----:R-:W2:Y:S04]  /*1e940*/  LDL.LU R3, [R1+0x4b4] ;  /* 0x0004b40001037983 */ /* 0x001ea80000300800 */
[----:B------:R-:W-:Y:S04]  /*1e950*/  STL [R1+0x2624], R0 ;  /* 0x0026240001007387 */ /* 0x000fe80000100800 */
[----:B-1----:R-:W3:Y:S04]  /*1e960*/  LDL.LU R24, [R1+0x470] ;  /* 0x0004700001187983 */ /* 0x002ee80000300800 */
[----:B------:R-:W-:Y:S04]  /*1e970*/  STS.U16 [R2+UR5+0x8880], R11 ;  /* 0x0088800b02007988 */ /* 0x000fe80008000405 */
        /* <DEDUP_REMOVED lines=12> */
[----:B------:R-:W-:Y:S01]  /*1ea40*/  STS.U16 [R2+UR5+0xbc80], R22 ;  /* 0x00bc801602007988 */ /* 0x000fe20008000405 */
[----:B------:R-:W-:-:S03]  /*1ea50*/  LOP3.LUT R15, R0, 0x20, RZ, 0x3c, !PT ;  /* 0x00000020000f7812 */ /* 0x000fc600078e3cff */
[----:B---3--:R0:W-:Y:S04]  /*1ea60*/  STL [R1+0x2638], R24 ;  /* 0x0026381801007387 */ /* 0x0081e80000100800 */
[----:B0-----:R-:W3:Y:S04]  /*1ea70*/  LDL.LU R24, [R1+0x498] ;  /* 0x0004980001187983 */ /* 0x001ee80000300800 */
[----:B------:R-:W4:Y:S04]  /*1ea80*/  LDL.LU R16, [R1+0x454] ;  /* 0x0004540001107983 */ /* 0x000f280000300800 */
[----:B------:R-:W4:Y:S04]  /*1ea90*/  LDL.LU R22, [R1+0x41c] ;  /* 0x00041c0001167983 */ /* 0x000f280000300800 */
[----:B------:R-:W4:Y:S04]  /*1eaa0*/  LDL.LU R0, [R1+0x400] ;  /* 0x0004000001007983 */ /* 0x000f280000300800 */
[----:B------:R-:W4:Y:S04]  /*1eab0*/  LDL.LU R14, [R1+0x3e4] ;  /* 0x0003e400010e7983 */ /* 0x000f280000300800 */
[----:B------:R-:W4:Y:S04]  /*1eac0*/  LDL.LU R29, [R1+0x1ac] ;  /* 0x0001ac00011d7983 */ /* 0x000f280000300800 */
[----:B------:R-:W4:Y:S04]  /*1ead0*/  LDL.LU R27, [R1+0x18c] ;  /* 0x00018c00011b7983 */ /* 0x000f280000300800 */
[----:B------:R-:W4:Y:S04]  /*1eae0*/  LDL.LU R25, [R1+0x16c] ;  /* 0x00016c0001197983 */ /* 0x000f280000300800 */
[----:B------:R-:W4:Y:S04]  /*1eaf0*/  LDL.LU R19, [R1+0x14c] ;  /* 0x00014c0001137983 */ /* 0x000f280000300800 */
[----:B------:R0:W-:Y:S04]  /*1eb00*/  STL [R1+0x2614], R2 ;  /* 0x0026140201007387 */ /* 0x0001e80000100800 */
[----:B0-----:R-:W4:Y:S04]  /*1eb10*/  LDL.LU R2, [R1+0x438] ;  /* 0x0004380001027983 */ /* 0x001f280000300800 */
        /* <DEDUP_REMOVED lines=16> */
[----:B--2---:R0:W-:Y:S04]  /*1ec20*/  STS.U16 [R15+UR5+0x8100], R3 ;  /* 0x008100030f007988 */ /* 0x0041e80008000405 */
[----:B------:R-:W2:Y:S04]  /*1ec30*/  LDL.LU R4, [R1+0x128] ;  /* 0x0001280001047983 */ /* 0x000ea80000300800 */
[----:B0-----:R-:W2:Y:S04]  /*1ec40*/  LDL.LU R3, [R1+0x108] ;  /* 0x0001080001037983 */ /* 0x001ea80000300800 */
[----:B---3--:R0:W-:Y:S04]  /*1ec50*/  STS.U16 [R15+UR5+0x8500], R24 ;  /* 0x008500180f007988 */ /* 0x0081e80008000405 */
[----:B0-----:R-:W3:Y:S04]  /*1ec60*/  LDL.LU R24, [R1+0x2638] ;  /* 0x0026380001187983 */ /* 0x001ee80000300800 */
[----:B---3--:R0:W-:Y:S04]  /*1ec70*/  STS.U16 [R15+UR5+0x8900], R24 ;  /* 0x008900180f007988 */ /* 0x0081e80008000405 */
[----:B----4-:R-:W-:Y:S04]  /*1ec80*/  STS.U16 [R15+UR5+0x8d00], R16 ;  /* 0x008d00100f007988 */ /* 0x010fe80008000405 */
[----:B------:R-:W-:Y:S04]  /*1ec90*/  STS.U16 [R15+UR5+0x9100], R2 ;  /* 0x009100020f007988 */ /* 0x000fe80008000405 */
[----:B------:R1:W-:Y:S04]  /*1eca0*/  STS.U16 [R15+UR5+0x9500], R22 ;  /* 0x009500160f007988 */ /* 0x0003e80008000405 */
[----:B0-----:R-:W3:Y:S01]  /*1ecb0*/  LDL.LU R24, [R1+0x2634] ;  /* 0x0026340001187983 */ /* 0x001ee20000300800 */
[----:B-1----:R-:W0:Y:S03]  /*1ecc0*/  S2R R22, SR_TID.X ;  /* 0x0000000000167919 */ /* 0x002e260000002100 */
[----:B------:R-:W-:Y:S04]  /*1ecd0*/  STS.U16 [R15+UR5+0x9900], R0 ;  /* 0x009900000f007988 */ /* 0x000fe80008000405 */
[----:B------:R-:W-:Y:S04]  /*1ece0*/  STS.U16 [R15+UR5+0x9d00], R14 ;  /* 0x009d000e0f007988 */ /* 0x000fe80008000405 */
[----:B------:R-:W-:Y:S04]  /*1ecf0*/  STS.U16 [R15+UR5+0xa100], R29 ;  /* 0x00a1001d0f007988 */ /* 0x000fe80008000405 */
[----:B------:R-:W-:Y:S04]  /*1ed00*/  STS.U16 [R15+UR5+0xa500], R27 ;  /* 0x00a5001b0f007988 */ /* 0x000fe80008000405 */
[----:B------:R-:W-:Y:S04]  /*1ed10*/  STS.U16 [R15+UR5+0xa900], R25 ;  /* 0x00a900190f007988 */ /* 0x000fe80008000405 */
[----:B------:R1:W-:Y:S04]  /*1ed20*/  STS.U16 [R15+UR5+0xad00], R19 ;  /* 0x00ad00130f007988 */ /* 0x0003e80008000405 */
[----:B------:R-:W-:Y:S04]  /*1ed30*/  STS.U16 [R15+UR5+0xb100], R23 ;  /* 0x00b100170f007988 */ /* 0x000fe80008000405 */
[----:B------:R-:W-:Y:S04]  /*1ed40*/  STS.U16 [R15+UR5+0xb500], R21 ;  /* 0x00b500150f007988 */ /* 0x000fe80008000405 */
[----:B------:R-:W-:Y:S04]  /*1ed50*/  STS.U16 [R15+UR5+0xb900], R17 ;  /* 0x00b900110f007988 */ /* 0x000fe80008000405 */
[----:B------:R-:W-:Y:S04]  /*1ed60*/  STS.U16 [R15+UR5+0xbd00], R13 ;  /* 0x00bd000d0f007988 */ /* 0x000fe80008000405 */
[----:B------:R-:W4:Y:S01]  /*1ed70*/  LDL.LU R16, [R1+0x2630] ;  /* 0x0026300001107983 */ /* 0x000f220000300800 */
[----:B0-----:R-:W-:-:S05]  /*1ed80*/  LOP3.LUT R22, R22, 0x3f, RZ, 0xc0, !PT ;  /* 0x0000003f16167812 */ /* 0x001fca00078ec0ff */
[----:B-1----:R-:W-:Y:S02]  /*1ed90*/  IMAD.SHL.U32 R19, R22, 0x2, RZ ;  /* 0x0000000216137824 */ /* 0x002fe400078e00ff */
[----:B------:R-:W3:Y:S03]  /*1eda0*/  LDL.LU R22, [R1+0xe8] ;  /* 0x0000e80001167983 */ /* 0x000ee60000300800 */
[----:B------:R-:W-:-:S05]  /*1edb0*/  LOP3.LUT R0, R19, 0x30, RZ, 0x3c, !PT ;  /* 0x0000003013007812 */ /* 0x000fca00078e3cff */
        /* <DEDUP_REMOVED lines=12> */
[----:B--2---:R-:W-:Y:S04]  /*1ee80*/  STS.U16 [R0+UR5+0xb180], R4 ;  /* 0x00b1800400007988 */ /* 0x004fe80008000405 */
[----:B------:R-:W-:Y:S04]  /*1ee90*/  STL [R1+0x25ec], R15 ;  /* 0x0025ec0f01007387 */ /* 0x000fe80000100800 */
[----:B------:R0:W-:Y:S04]  /*1eea0*/  STS.U16 [R0+UR5+0xb580], R3 ;  /* 0x00b5800300007988 */ /* 0x0001e80008000405 */
[----:B0-----:R-:W2:Y:S04]  /*1eeb0*/  LDL.LU R0, [R1+0x4ac] ;  /* 0x0004ac0001007983 */ /* 0x001ea80000300800 */
[----:B--2---:R0:W-:Y:S04]  /*1eec0*/  STL [R1+0x2628], R0 ;  /* 0x0026280001007387 */ /* 0x0041e80000100800 */
[----:B0-----:R-:W2:Y:S04]  /*1eed0*/  LDL.LU R0, [R1+0xc8] ;  /* 0x0000c80001007983 */ /* 0x001ea80000300800 */
[----:B------:R-:W2:Y:S01]  /*1eee0*/  LDL.LU R15, [R1+0x490] ;  /* 0x00049000010f7983 */ /* 0x000ea20000300800 */
[----:B----4-:R-:W-:-:S05]  /*1eef0*/  LOP3.LUT R16, R16, 0x3f, RZ, 0xc0, !PT ;  /* 0x0000003f10107812 */ /* 0x010fca00078ec0ff */
[----:B------:R-:W-:Y:S02]  /*1ef00*/  IMAD.SHL.U32 R16, R16, 0x2, RZ ;  /* 0x0000000210107824 */ /* 0x000fe400078e00ff */
[----:B---3--:R-:W-:Y:S01]  /*1ef10*/  IMAD.SHL.U32 R12, R24, 0x2, RZ ;  /* 0x00000002180c7824 */ /* 0x008fe200078e00ff */
[----:B--2---:R0:W-:Y:S04]  /*1ef20*/  STL [R1+0x262c], R15 ;  /* 0x00262c0f01007387 */ /* 0x0041e80000100800 */
[----:B------:R-:W2:Y:S04]  /*1ef30*/  LDL.LU R14, [R1+0x468] ;  /* 0x00046800010e7983 */ /* 0x000ea80000300800 */
[----:B------:R-:W3:Y:S04]  /*1ef40*/  LDL.LU R29, [R1+0x44c] ;  /* 0x00044c00011d7983 */ /* 0x000ee80000300800 */
[----:B------:R-:W4:Y:S04]  /*1ef50*/  LDL.LU R27, [R1+0x430] ;  /* 0x00043000011b7983 */ /* 0x000f280000300800 */
[----:B------:R-:W2:Y:S01]  /*1ef60*/  LDL.LU R3, [R1+0x414] ;  /* 0x0004140001037983 */ /* 0x000ea20000300800 */
[----:B0-----:R-:W-:-:S03]  /*1ef70*/  LOP3.LUT R15, R16, 0x30, RZ, 0x3c, !PT ;  /* 0x00000030100f7812 */ /* 0x001fc600078e3cff */
        /* <DEDUP_REMOVED lines=18> */
[----:B------:R0:W-:Y:S04]  /*1f0a0*/  STS.U16 [R15+UR5+0xb980], R22 ;  /* 0x00b980160f007988 */ /* 0x0001e80008000405 */
[----:B------:R-:W2:Y:S04]  /*1f0b0*/  LDL.LU R4, [R1+0x1a0] ;  /* 0x0001a00001047983 */ /* 0x000ea80000300800 */
[----:B------:R1:W-:Y:S04]  /*1f0c0*/  STS.U16 [R15+UR5+0xbd80], R0 ;  /* 0x00bd80000f007988 */ /* 0x0003e80008000405 */
[----:B0-----:R-:W2:Y:S04]  /*1f0d0*/  LDL.LU R22, [R1+0x180] ;  /* 0x0001800001167983 */ /* 0x001ea80000300800 */
[----:B------:R-:W2:Y:S04]  /*1f0e0*/  LDL.LU R24, [R1+0x160] ;  /* 0x0001600001187983 */ /* 0x000ea80000300800 */
[----:B-1----:R-:W2:Y:S04]  /*1f0f0*/  LDL.LU R15, [R1+0x262c] ;  /* 0x00262c00010f7983 */ /* 0x002ea80000300800 */
[----:B------:R-:W2:Y:S01]  /*1f100*/  LDL.LU R0, [R1+0x2628] ;  /* 0x0026280001007983 */ /* 0x000ea20000300800 */
[----:B------:R-:W-:-:S05]  /*1f110*/  LOP3.LUT R2, R12, 0x40, RZ, 0x3c, !PT ;  /* 0x000000400c027812 */ /* 0x000fca00078e3cff */
[----:B--2---:R0:W-:Y:S04]  /*1f120*/  STS.U16 [R2+UR5+0x8200], R0 ;  /* 0x0082000002007988 */ /* 0x0041e80008000405 */
[----:B------:R-:W-:Y:S04]  /*1f130*/  STS.U16 [R2+UR5+0x8600], R15 ;  /* 0x0086000f02007988 */ /* 0x000fe80008000405 */
[----:B------:R-:W-:Y:S04]  /*1f140*/  STS.U16 [R2+UR5+0x8a00], R14 ;  /* 0x008a000e02007988 */ /* 0x000fe80008000405 */
[----:B---3--:R-:W-:Y:S04]  /*1f150*/  STS.U16 [R2+UR5+0x8e00], R29 ;  /* 0x008e001d02007988 */ /* 0x008fe80008000405 */
[----:B----4-:R-:W-:Y:S04]  /*1f160*/  STS.U16 [R2+UR5+0x9200], R27 ;  /* 0x0092001b02007988 */ /* 0x010fe80008000405 */
[----:B------:R1:W-:Y:S04]  /*1f170*/  STS.U16 [R2+UR5+0x9600], R3 ;  /* 0x0096000302007988 */ /* 0x0003e80008000405 */
[----:B------:R2:W-:Y:S04]  /*1f180*/  STS.U16 [R2+UR5+0x9a00], R16 ;  /* 0x009a001002007988 */ /* 0x0005e80008000405 */
[----:B0-----:R-:W3:Y:S04]  /*1f190*/  LDL.LU R0, [R1+0x2624] ;  /* 0x0026240001007983 */ /* 0x001ee80000300800 */
[----:B-1----:R-:W4:Y:S04]  /*1f1a0*/  LDL.LU R3, [R1+0x140] ;  /* 0x0001400001037983 */ /* 0x002f280000300800 */
[----:B--2---:R-:W2:Y:S04]  /*1f1b0*/  LDL.LU R16, [R1+0x120] ;  /* 0x0001200001107983 */ /* 0x004ea80000300800 */
[----:B------:R-:W2:Y:S04]  /*1f1c0*/  LDL.LU R14, [R1+0xc0] ;  /* 0x0000c000010e7983 */ /* 0x000ea80000300800 */
[----:B--2---:R0:W-:Y:S04]  /*1f1d0*/  STL [R1+0x261c], R14 ;  /* 0x00261c0e01007387 */ /* 0x0041e80000100800 */
[----:B0-----:R-:W2:Y:S04]  /*1f1e0*/  LDL.LU R14, [R1+0xe0] ;  /* 0x0000e000010e7983 */ /* 0x001ea80000300800 */
[----:B------:R-:W-:Y:S04]  /*1f1f0*/  STS.U16 [R2+UR5+0x9e00], R25 ;  /* 0x009e001902007988 */ /* 0x000fe80008000405 */
[----:B------:R-:W-:Y:S04]  /*1f200*/  STS.U16 [R2+UR5+0xa200], R23 ;  /* 0x00a2001702007988 */ /* 0x000fe80008000405 */
[----:B------:R-:W-:Y:S04]  /*1f210*/  STS.U16 [R2+UR5+0xa600], R21 ;  /* 0x00a6001502007988 */ /* 0x000fe80008000405 */
[----:B------:R-:W-:Y:S04]  /*1f220*/  STS.U16 [R2+UR5+0xaa00], R19 ;  /* 0x00aa001302007988 */ /* 0x000fe80008000405 */
[----:B------:R-:W-:Y:S01]  /*1f230*/  STS.U16 [R2+UR5+0xae00], R17 ;  /* 0x00ae001102007988 */ /* 0x000fe20008000405 */
[----:B------:R-:W-:-:S03]  /*1f240*/  LOP3.LUT R15, R12, 0x50, RZ, 0x3c, !PT ;  /* 0x000000500c0f7812 */ /* 0x000fc600078e3cff */
        /* <DEDUP_REMOVED lines=15> */
[----:B--2---:R0:W-:Y:S04]  /*1f340*/  STL [R1+0x2620], R14 ;  /* 0x0026200e01007387 */ /* 0x0041e80000100800 */
[----:B0-----:R-:W2:Y:S04]  /*1f350*/  LDL.LU R14, [R1+0x100] ;  /* 0x00010000010e7983 */ /* 0x001ea80000300800 */
        /* <DEDUP_REMOVED lines=22> */
[----:B----4-:R0:W-:Y:S04]  /*1f4c0*/  STS.U16 [R15+UR5+0xae80], R3 ;  /* 0x00ae80030f007988 */ /* 0x0101e80008000405 */
[----:B------:R-:W4:Y:S04]  /*1f4d0*/  LDL.LU R4, [R1+0x3ec] ;  /* 0x0003ec0001047983 */ /* 0x000f280000300800 */
[----:B------:R1:W-:Y:S04]  /*1f4e0*/  STS.U16 [R15+UR5+0xb280], R16 ;  /* 0x00b280100f007988 */ /* 0x0003e80008000405 */
[----:B0-----:R-:W4:Y:S04]  /*1f4f0*/  LDL.LU R3, [R1+0x3d0] ;  /* 0x0003d00001037983 */ /* 0x001f280000300800 */
[----:B-1----:R-:W4:Y:S04]  /*1f500*/  LDL.LU R16, [R1+0x198] ;  /* 0x0001980001107983 */ /* 0x002f280000300800 */
[----:B--2---:R0:W-:Y:S04]  /*1f510*/  STS.U16 [R15+UR5+0xb680], R14 ;  /* 0x00b6800e0f007988 */ /* 0x0041e80008000405 */
[----:B0-----:R-:W2:Y:S01]  /*1f520*/  LDL.LU R14, [R1+0x2620] ;  /* 0x00262000010e7983 */ /* 0x001ea20000300800 */
[----:B---3--:R-:W-:-:S03]  /*1f530*/  LOP3.LUT R2, R0, 0x60, RZ, 0x3c, !PT ;  /* 0x0000006000027812 */ /* 0x008fc600078e3cff */
[----:B--2---:R0:W-:Y:S04]  /*1f540*/  STS.U16 [R15+UR5+0xba80], R14 ;  /* 0x00ba800e0f007988 */ /* 0x0041e80008000405 */
[----:B0-----:R-:W2:Y:S04]  /*1f550*/  LDL.LU R14, [R1+0x261c] ;  /* 0x00261c00010e7983 */ /* 0x001ea80000300800 */
[----:B--2---:R-:W-:Y:S04]  /*1f560*/  STS.U16 [R15+UR5+0xbe80], R14 ;  /* 0x00be800e0f007988 */ /* 0x004fe80008000405 */
[----:B------:R-:W-:Y:S04]  /*1f570*/  STS.U16 [R2+UR5+0x8300], R29 ;  /* 0x0083001d02007988 */ /* 0x000fe80008000405 */
[----:B------:R0:W-:Y:S04]  /*1f580*/  STS.U16 [R2+UR5+0x8700], R22 ;  /* 0x0087001602007988 */ /* 0x0001e80008000405 */
[----:B------:R1:W-:Y:S04]  /*1f590*/  STS.U16 [R2+UR5+0x8b00], R24 ;  /* 0x008b001802007988 */ /* 0x0003e80008000405 */
        /* <DEDUP_REMOVED lines=11> */
[----:B0-----:R-:W2:Y:S04]  /*1f650*/  LDL.LU R22, [R1+0x178] ;  /* 0x0001780001167983 */ /* 0x001ea80000300800 */
[----:B------:R-:W-:Y:S04]  /*1f660*/  STS.U16 [R2+UR5+0xbb00], R8 ;  /* 0x00bb000802007988 */ /* 0x000fe80008000405 */
[----:B-1----:R-:W3:Y:S04]  /*1f670*/  LDL.LU R24, [R1+0x158] ;  /* 0x0001580001187983 */ /* 0x002ee80000300800 */
[----:B------:R0:W-:Y:S04]  /*1f680*/  STS.U16 [R2+UR5+0xbf00], R18 ;  /* 0x00bf001202007988 */ /* 0x0001e80008000405 */
[----:B0-----:R-:W2:Y:S01]  /*1f690*/  LDL.LU R2, [R1+0x118] ;  /* 0x0001180001027983 */ /* 0x001ea20000300800 */
[----:B------:R-:W-:-:S05]  /*1f6a0*/  LOP3.LUT R0, R0, 0x70, RZ, 0x3c, !PT ;  /* 0x0000007000007812 */ /* 0x000fca00078e3cff */
[----:B------:R-:W-:Y:S04]  /*1f6b0*/  STS.U16 [R0+UR5+0x8380], R20 ;  /* 0x0083801400007988 */ /* 0x000fe80008000405 */
[----:B------:R-:W-:Y:S04]  /*1f6c0*/  STS.U16 [R0+UR5+0x8780], R26 ;  /* 0x0087801a00007988 */ /* 0x000fe80008000405 */
[----:B------:R-:W-:Y:S04]  /*1f6d0*/  STS.U16 [R0+UR5+0x8b80], R28 ;  /* 0x008b801c00007988 */ /* 0x000fe80008000405 */
[----:B------:R-:W-:Y:S04]  /*1f6e0*/  STS.U16 [R0+UR5+0x8f80], R7 ;  /* 0x008f800700007988 */ /* 0x000fe80008000405 */
[----:B------:R-:W-:Y:S04]  /*1f6f0*/  STS.U16 [R0+UR5+0x9380], R6 ;  /* 0x0093800600007988 */ /* 0x000fe80008000405 */
[----:B------:R-:W-:Y:S04]  /*1f700*/  STS.U16 [R0+UR5+0x9780], R5 ;  /* 0x0097800500007988 */ /* 0x000fe80008000405 */
[----:B----4-:R-:W-:Y:S04]  /*1f710*/  STS.U16 [R0+UR5+0x9b80], R4 ;  /* 0x009b800400007988 */ /* 0x010fe80008000405 */
[----:B------:R-:W-:Y:S04]  /*1f720*/  STS.U16 [R0+UR5+0x9f80], R3 ;  /* 0x009f800300007988 */ /* 0x000fe80008000405 */
[----:B------:R-:W-:Y:S04]  /*1f730*/  STS.U16 [R0+UR5+0xa380], R16 ;  /* 0x00a3801000007988 */ /* 0x000fe80008000405 */
[----:B--2---:R0:W-:Y:S04]  /*1f740*/  STL [R1+0x2618], R2 ;  /* 0x0026180201007387 */ /* 0x0041e80000100800 */
[----:B0-----:R-:W2:Y:S04]  /*1f750*/  LDL.LU R2, [R1+0x138] ;  /* 0x0001380001027983 */ /* 0x001ea80000300800 */
[----:B------:R-:W4:Y:S04]  /*1f760*/  LDL.LU R7, [R1+0xf8] ;  /* 0x0000f80001077983 */ /* 0x000f280000300800 */
[----:B------:R-:W4:Y:S04]  /*1f770*/  LDL.LU R6, [R1+0xd8] ;  /* 0x0000d80001067983 */ /* 0x000f280000300800 */
[----:B------:R-:W4:Y:S04]  /*1f780*/  LDL.LU R5, [R1+0xb8] ;  /* 0x0000b80001057983 */ /* 0x000f280000300800 */
[----:B------:R-:W4:Y:S04]  /*1f790*/  LDL.LU R4, [R1+0xb4] ;  /* 0x0000b40001047983 */ /* 0x000f280000300800 */
[----:B------:R-:W4:Y:S04]  /*1f7a0*/  LDL.LU R3, [R1+0xb0] ;  /* 0x0000b00001037983 */ /* 0x000f280000300800 */
[----:B------:R0:W-:Y:S04]  /*1f7b0*/  STS.U16 [R0+UR5+0xa780], R22 ;  /* 0x00a7801600007988 */ /* 0x0001e80008000405 */
[----:B------:R-:W4:Y:S04]  /*1f7c0*/  LDL.LU R16, [R1+0xac] ;  /* 0x0000ac0001107983 */ /* 0x000f280000300800 */
[----:B---3--:R1:W-:Y:S04]  /*1f7d0*/  STS.U16 [R0+UR5+0xab80], R24 ;  /* 0x00ab801800007988 */ /* 0x0083e80008000405 */
[----:B0-----:R-:W3:Y:S04]  /*1f7e0*/  LDL.LU R22, [R1+0xa8] ;  /* 0x0000a80001167983 */ /* 0x001ee80000300800 */
[----:B-1----:R-:W3:Y:S04]  /*1f7f0*/  LDL.LU R24, [R1+0xa4] ;  /* 0x0000a40001187983 */ /* 0x002ee80000300800 */
        /* <DEDUP_REMOVED lines=18> */
[----:B------:R-:W3:Y:S04]  /*1f920*/  LDL.LU R28, [R1] ;  /* 0x00000000011c7983 */ /* 0x000ee80000300800 */
[----:B--2---:R0:W-:Y:S04]  /*1f930*/  STS.U16 [R0+UR5+0xaf80], R2 ;  /* 0x00af800200007988 */ /* 0x0041e80008000405 */
[----:B0-----:R-:W2:Y:S04]  /*1f940*/  LDL.LU R2, [R1+0x2618] ;  /* 0x0026180001027983 */ /* 0x001ea80000300800 */
[----:B--2---:R0:W-:Y:S04]  /*1f950*/  STS.U16 [R0+UR5+0xb380], R2 ;  /* 0x00b3800200007988 */ /* 0x0041e80008000405 */
[----:B----4-:R1:W-:Y:S04]  /*1f960*/  STS.U16 [R0+UR5+0xb780], R7 ;  /* 0x00b7800700007988 */ /* 0x0103e80008000405 */
[----:B------:R2:W-:Y:S04]  /*1f970*/  STS.U16 [R0+UR5+0xbb80], R6 ;  /* 0x00bb800600007988 */ /* 0x0005e80008000405 */
[----:B------:R4:W-:Y:S04]  /*1f980*/  STS.U16 [R0+UR5+0xbf80], R5 ;  /* 0x00bf800500007988 */ /* 0x0009e80008000405 */
[----:B0-----:R-:W3:Y:S04]  /*1f990*/  LDL.LU R2, [R1+0x2614] ;  /* 0x0026140001027983 */ /* 0x001ee80000300800 */
[----:B-1----:R-:W3:Y:S04]  /*1f9a0*/  LDL.LU R7, [R1+0x2610] ;  /* 0x0026100001077983 */ /* 0x002ee80000300800 */
[----:B--2---:R-:W2:Y:S04]  /*1f9b0*/  LDL.LU R6, [R1+0x260c] ;  /* 0x00260c0001067983 */ /* 0x004ea80000300800 */
[----:B----4-:R-:W4:Y:S04]  /*1f9c0*/  LDL.LU R5, [R1+0x2608] ;  /* 0x0026080001057983 */ /* 0x010f280000300800 */
[----:B------:R0:W-:Y:S02]  /*1f9d0*/  STL [R1+0x22d8], R0 ;  /* 0x0022d80001007387 */ /* 0x0001e40000100800 */
[----:B0-----:R-:W0:Y:S02]  /*1f9e0*/  S2R R0, SR_TID.X ;  /* 0x0000000000007919 */ /* 0x001e240000002100 */
[----:B0-----:R-:W-:-:S05]  /*1f9f0*/  LOP3.LUT R0, R0, 0x3f, RZ, 0xc0, !PT ;  /* 0x0000003f00007812 */ /* 0x001fca00078ec0ff */
[----:B------:R-:W-:-:S05]  /*1fa00*/  IMAD.SHL.U32 R0, R0, 0x2, RZ ;  /* 0x0000000200007824 */ /* 0x000fca00078e00ff */
[----:B------:R0:W-:Y:S04]  /*1fa10*/  STS.U16 [R0+UR5], R4 ;  /* 0x0000000400007988 */ /* 0x0001e80008000405 */
[----:B------:R1:W-:Y:S04]  /*1fa20*/  STS.U16 [R0+UR5+0x80], R3 ;  /* 0x0000800300007988 */ /* 0x0003e80008000405 */
[----:B------:R0:W-:Y:S04]  /*1fa30*/  STS.U16 [R0+UR5+0x800], R16 ;  /* 0x0008001000007988 */ /* 0x0001e80008000405 */
[----:B---3--:R3:W-:Y:S04]  /*1fa40*/  STS.U16 [R0+UR5+0x880], R22 ;  /* 0x0008801600007988 */ /* 0x0087e80008000405 */
[----:B------:R1:W-:Y:S04]  /*1fa50*/  STS.U16 [R0+UR5+0x1000], R24 ;  /* 0x0010001800007988 */ /* 0x0003e80008000405 */
[----:B------:R3:W-:Y:S04]  /*1fa60*/  STS.U16 [R0+UR5+0x1080], R15 ;  /* 0x0010800f00007988 */ /* 0x0007e80008000405 */
[----:B0-----:R-:W2:Y:S04]  /*1fa70*/  LDL.LU R4, [R1+0x2604] ;  /* 0x0026040001047983 */ /* 0x001ea80000300800 */
[----:B-1----:R-:W2:Y:S04]  /*1fa80*/  LDL.LU R3, [R1+0x2600] ;  /* 0x0026000001037983 */ /* 0x002ea80000300800 */
[----:B------:R-:W2:Y:S04]  /*1fa90*/  LDL.LU R16, [R1+0x25fc] ;  /* 0x0025fc0001107983 */ /* 0x000ea80000300800 */
[----:B---3--:R-:W3:Y:S04]  /*1faa0*/  LDL.LU R22, [R1+0x25f8] ;  /* 0x0025f80001167983 */ /* 0x008ee80000300800 */
[----:B------:R-:W2:Y:S04]  /*1fab0*/  LDL.LU R24, [R1+0x25f4] ;  /* 0x0025f40001187983 */ /* 0x000ea80000300800 */
[----:B------:R-:W2:Y:S04]  /*1fac0*/  LDL.LU R15, [R1+0x58] ;  /* 0x00005800010f7983 */ /* 0x000ea80000300800 */
        /* <DEDUP_REMOVED lines=33> */
[----:B------:R-:W-:Y:S04]  /*1fce0*/  STS.U16 [R0+UR5+0x6000], R24 ;  /* 0x0060001800007988 */ /* 0x000fe80008000405 */
[----:B0-----:R-:W2:Y:S04]  /*1fcf0*/  LDL.LU R8, [R1+0x20] ;  /* 0x0000200001087983 */ /* 0x001ea80000300800 */
[----:B-1----:R-:W2:Y:S04]  /*1fd00*/  LDL.LU R18, [R1+0x1c] ;  /* 0x00001c0001127983 */ /* 0x002ea80000300800 */
[----:B---3--:R-:W-:Y:S04]  /*1fd10*/  STS.U16 [R0+UR5+0x6080], R22 ;  /* 0x0060801600007988 */ /* 0x008fe80008000405 */
[----:B------:R-:W-:Y:S04]  /*1fd20*/  STS.U16 [R0+UR5+0x6800], R16 ;  /* 0x0068001000007988 */ /* 0x000fe80008000405 */
[----:B------:R-:W3:Y:S04]  /*1fd30*/  LDL.LU R20, [R1+0x18] ;  /* 0x0000180001147983 */ /* 0x000ee80000300800 */
[----:B------:R-:W3:Y:S04]  /*1fd40*/  LDL.LU R26, [R1+0x14] ;  /* 0x00001400011a7983 */ /* 0x000ee80000300800 */
[----:B------:R-:W-:Y:S04]  /*1fd50*/  STS.U16 [R0+UR5+0x6880], R3 ;  /* 0x0068800300007988 */ /* 0x000fe80008000405 */
[----:B------:R-:W3:Y:S04]  /*1fd60*/  LDL.LU R28, [R1+0x10] ;  /* 0x00001000011c7983 */ /* 0x000ee80000300800 */
[----:B------:R-:W-:Y:S04]  /*1fd70*/  STL [R1+0x234c], R24 ;  /* 0x00234c1801007387 */ /* 0x000fe80000100800 */
[----:B------:R0:W-:Y:S04]  /*1fd80*/  STS.U16 [R0+UR5+0x7000], R4 ;  /* 0x0070000400007988 */ /* 0x0001e80008000405 */
[----:B------:R-:W-:Y:S04]  /*1fd90*/  STL [R1+0x2350], R24 ;  /* 0x0023501801007387 */ /* 0x000fe80000100800 */
[----:B----4-:R1:W-:Y:S04]  /*1fda0*/  STS.U16 [R0+UR5+0x7080], R5 ;  /* 0x0070800500007988 */ /* 0x0103e80008000405 */
[----:B------:R-:W-:Y:S04]  /*1fdb0*/  STS.U16 [R0+UR5+0x7800], R6 ;  /* 0x0078000600007988 */ /* 0x000fe80008000405 */
[----:B------:R-:W-:Y:S04]  /*1fdc0*/  STS.U16 [R0+UR5+0x7880], R7 ;  /* 0x0078800700007988 */ /* 0x000fe80008000405 */
[----:B0-----:R-:W4:Y:S04]  /*1fdd0*/  LDL.LU R4, [R1+0x8] ;  /* 0x0000080001047983 */ /* 0x001f280000300800 */
[----:B-1----:R-:W3:Y:S04]  /*1fde0*/  LDL.LU R5, [R1+0xc] ;  /* 0x00000c0001057983 */ /* 0x002ee80000300800 */
[----:B------:R-:W-:Y:S04]  /*1fdf0*/  STL [R1+0x2318], R0 ;  /* 0x0023180001007387 */ /* 0x000fe80000100800 */
[----:B--2---:R0:W-:Y:S04]  /*1fe00*/  STS.U16 [R2+UR5+0x100], R15 ;  /* 0x0001000f02007988 */ /* 0x0041e80008000405 */
[----:B0-----:R-:W2:Y:S04]  /*1fe10*/  LDL.LU R15, [R1+0x25f0] ;  /* 0x0025f000010f7983 */ /* 0x001ea80000300800 */
[----:B--2---:R0:W-:Y:S04]  /*1fe20*/  STS.U16 [R2+UR5+0x180], R15 ;  /* 0x0001800f02007988 */ /* 0x0041e80008000405 */
[----:B------:R1:W-:Y:S04]  /*1fe30*/  STS.U16 [R2+UR5+0x900], R14 ;  /* 0x0009000e02007988 */ /* 0x0003e80008000405 */
[----:B------:R2:W-:Y:S04]  /*1fe40*/  STS.U16 [R2+UR5+0x980], R29 ;  /* 0x0009801d02007988 */ /* 0x0005e80008000405 */
[----:B------:R0:W-:Y:S04]  /*1fe50*/  STS.U16 [R2+UR5+0x1100], R27 ;  /* 0x0011001b02007988 */ /* 0x0001e80008000405 */
[----:B------:R1:W-:Y:S04]  /*1fe60*/  STS.U16 [R2+UR5+0x1180], R25 ;  /* 0x0011801902007988 */ /* 0x0003e80008000405 */
[----:B------:R2:W-:Y:S04]  /*1fe70*/  STS.U16 [R2+UR5+0x1900], R23 ;  /* 0x0019001702007988 */ /* 0x0005e80008000405 */
[----:B0-----:R-:W4:Y:S04]  /*1fe80*/  LDL.LU R15, [R1+0x25ec] ;  /* 0x0025ec00010f7983 */ /* 0x001f280000300800 */
[----:B-1----:R-:W4:Y:S04]  /*1fe90*/  LDL.LU R14, [R1+0x25e8] ;  /* 0x0025e800010e7983 */ /* 0x002f280000300800 */
[----:B--2---:R-:W2:Y:S04]  /*1fea0*/  LDL.LU R29, [R1+0x25e4] ;  /* 0x0025e400011d7983 */ /* 0x004ea80000300800 */
[----:B------:R-:W2:Y:S04]  /*1feb0*/  LDL.LU R27, [R1+0x25e0] ;  /* 0x0025e000011b7983 */ /* 0x000ea80000300800 */
[----:B------:R-:W2:Y:S04]  /*1fec0*/  LDL.LU R25, [R1+0x25dc] ;  /* 0x0025dc0001197983 */ /* 0x000ea80000300800 */
[----:B------:R-:W2:Y:S04]  /*1fed0*/  LDL.LU R23, [R1+0x25d8] ;  /* 0x0025d80001177983 */ /* 0x000ea80000300800 */
[----:B------:R0:W-:Y:S04]  /*1fee0*/  STS.U16 [R2+UR5+0x1980], R21 ;  /* 0x0019801502007988 */ /* 0x0001e80008000405 */
[----:B------:R1:W-:Y:S04]  /*1fef0*/  STS.U16 [R2+UR5+0x2100], R19 ;  /* 0x0021001302007988 */ /* 0x0003e80008000405 */
[----:B------:R0:W-:Y:S04]  /*1ff00*/  STS.U16 [R2+UR5+0x2180], R17 ;  /* 0x0021801102007988 */ /* 0x0001e80008000405 */
[----:B------:R0:W-:Y:S04]  /*1ff10*/  STS.U16 [R2+UR5+0x2900], R13 ;  /* 0x0029000d02007988 */ /* 0x0001e80008000405 */
[----:B------:R1:W-:Y:S04]  /*1ff20*/  STS.U16 [R2+UR5+0x2980], R12 ;  /* 0x0029800c02007988 */ /* 0x0003e80008000405 */
[----:B------:R3:W-:Y:S04]  /*1ff30*/  STS.U16 [R2+UR5+0x3100], R11 ;  /* 0x0031000b02007988 */ /* 0x0007e80008000405 */
[----:B0-----:R-:W2:Y:S04]  /*1ff40*/  LDL.LU R21, [R1+0x25d4] ;  /* 0x0025d40001157983 */ /* 0x001ea80000300800 */
[----:B-1----:R-:W2:Y:S04]  /*1ff50*/  LDL.LU R19, [R1+0x25d0] ;  /* 0x0025d00001137983 */ /* 0x002ea80000300800 */
[----:B------:R-:W2:Y:S04]  /*1ff60*/  LDL.LU R17, [R1+0x25cc] ;  /* 0x0025cc0001117983 */ /* 0x000ea80000300800 */
[----:B------:R-:W2:Y:S04]  /*1ff70*/  LDL.LU R13, [R1+0x25c8] ;  /* 0x0025c800010d7983 */ /* 0x000ea80000300800 */
[----:B------:R-:W2:Y:S04]  /*1ff80*/  LDL.LU R12, [R1+0x25c4] ;  /* 0x0025c400010c7983 */ /* 0x000ea80000300800 */
[----:B---3--:R-:W3:Y:S04]  /*1ff90*/  LDL.LU R11, [R1+0x25c0] ;  /* 0x0025c000010b7983 */ /* 0x008ee80000300800 */
        /* <DEDUP_REMOVED lines=11> */
[----:B------:R-:W2:Y:S04]  /*20050*/  LDL.LU R26, [R1+0x25a8] ;  /* 0x0025a800011a7983 */ /* 0x000ea80000300800 */
[----:B------:R0:W-:Y:S04]  /*20060*/  STS.U16 [R2+UR5+0x4980], R28 ;  /* 0x0049801c02007988 */ /* 0x0001e80008000405 */
[----:B0-----:R-:W2:Y:S04]  /*20070*/  LDL.LU R28, [R1+0x25a4] ;  /* 0x0025a400011c7983 */ /* 0x001ea80000300800 */
[----:B------:R0:W-:Y:S04]  /*20080*/  STS.U16 [R2+UR5+0x5100], R5 ;  /* 0x0051000502007988 */ /* 0x0001e80008000405 */
[----:B----4-:R1:W-:Y:S04]  /*20090*/  STS.U16 [R2+UR5+0x5180], R4 ;  /* 0x0051800402007988 */ /* 0x0103e80008000405 */
[----:B0-----:R-:W4:Y:S04]  /*200a0*/  LDL R5, [R1+0xb50] ;  /* 0x000b500001057983 */ /* 0x001f280000100800 */
[----:B-1----:R-:W4:Y:S04]  /*200b0*/  LDL R4, [R1+0xb54] ;  /* 0x000b540001047983 */ /* 0x002f280000100800 */
[----:B--2---:R-:W-:Y:S04]  /*200c0*/  STS.U16 [R2+UR5+0x5900], R28 ;  /* 0x0059001c02007988 */ /* 0x004fe80008000405 */
[----:B------:R-:W-:Y:S04]  /*200d0*/  STS.U16 [R2+UR5+0x5980], R26 ;  /* 0x0059801a02007988 */ /* 0x000fe80008000405 */
[----:B------:R-:W-:Y:S04]  /*200e0*/  STS.U16 [R2+UR5+0x6100], R20 ;  /* 0x0061001402007988 */ /* 0x000fe80008000405 */
[----:B------:R-:W-:Y:S04]  /*200f0*/  STS.U16 [R2+UR5+0x6180], R18 ;  /* 0x0061801202007988 */ /* 0x000fe80008000405 */
[----:B------:R-:W-:Y:S04]  /*20100*/  STS.U16 [R2+UR5+0x6900], R8 ;  /* 0x0069000802007988 */ /* 0x000fe80008000405 */
[----:B------:R-:W-:Y:S04]  /*20110*/  STS.U16 [R2+UR5+0x6980], R9 ;  /* 0x0069800902007988 */ /* 0x000fe80008000405 */
[----:B------:R-:W-:Y:S04]  /*20120*/  STS.U16 [R2+UR5+0x7100], R10 ;  /* 0x0071000a02007988 */ /* 0x000fe80008000405 */
[----:B---3--:R-:W-:Y:S04]  /*20130*/  STS.U16 [R2+UR5+0x7180], R11 ;  /* 0x0071800b02007988 */ /* 0x008fe80008000405 */
[----:B------:R-:W-:Y:S04]  /*20140*/  STS.U16 [R2+UR5+0x7900], R12 ;  /* 0x0079000c02007988 */ /* 0x000fe80008000405 */
[----:B------:R0:W-:Y:S04]  /*20150*/  STS.U16 [R2+UR5+0x7980], R13 ;  /* 0x0079800d02007988 */ /* 0x0001e80008000405 */
[----:B0-----:R-:W2:Y:S04]  /*20160*/  LDL.LU R2, [R1+0x25a0] ;  /* 0x0025a00001027983 */ /* 0x001ea80000300800 */
[----:B------:R-:W-:Y:S01]  /*20170*/  STS.U16 [R15+UR5+0x200], R17 ;  /* 0x000200110f007988 */ /* 0x000fe20008000405 */
[----:B--2---:R-:W-:-:S06]  /*20180*/  PRMT R2, RZ, 0x7610, R2 ;  /* 0x00007610ff027816 */ /* 0x004fcc0000000002 */
[----:B----4-:R-:W2:Y:S04]  /*20190*/  @!P0 LDG.E.U16 R2, desc[UR8][R4.64] ;  /* 0x0000000804028981 */ /* 0x010ea8000c1e1500 */
[----:B------:R-:W-:Y:S04]  /*201a0*/  STS.U16 [R15+UR5+0x280], R19 ;  /* 0x000280130f007988 */ /* 0x000fe80008000405 */
[----:B------:R-:W-:Y:S04]  /*201b0*/  STS.U16 [R15+UR5+0xa00], R21 ;  /* 0x000a00150f007988 */ /* 0x000fe80008000405 */
[----:B------:R-:W-:Y:S04]  /*201c0*/  STS.U16 [R15+UR5+0xa80], R23 ;  /* 0x000a80170f007988 */ /* 0x000fe80008000405 */
[----:B------:R-:W-:Y:S04]  /*201d0*/  STS.U16 [R15+UR5+0x1200], R25 ;  /* 0x001200190f007988 */ /* 0x000fe80008000405 */
[----:B------:R-:W-:Y:S04]  /*201e0*/  STS.U16 [R15+UR5+0x1280], R27 ;  /* 0x0012801b0f007988 */ /* 0x000fe80008000405 */
[----:B------:R0:W-:Y:S04]  /*201f0*/  STS.U16 [R15+UR5+0x1a00], R29 ;  /* 0x001a001d0f007988 */ /* 0x0001e80008000405 */
[----:B0-----:R-:W3:Y:S04]  /*20200*/  LDL.LU R15, [R1+0x259c] ;  /* 0x00259c00010f7983 */ /* 0x001ee80000300800 */
        /* <DEDUP_REMOVED lines=1101> */
[----:B------:R-:W4:Y:S02]  /*246e0*/  LDL R5, [R1+0x614] ;  /* 0x0006140001057983 */ /* 0x000f240000100800 */
[----:B----4-:R-:W-:-:S02]  /*246f0*/  @!P0 LOP3.LUT R5, R5, R4, RZ, 0x3c, !PT ;  /* 0x0000000405058212 */ /* 0x010fc400078e3cff */
[----:B--2---:R-:W-:Y:S02]  /*24700*/  PRMT R2, RZ, 0x7610, R2 ;  /* 0x00007610ff027816 */ /* 0x004fe40000000002 */
        /* <DEDUP_REMOVED lines=114> */
[----:B------:R-:W4:Y:S01]  /*24e30*/  LDL R5, [R1+0x58c] ;  /* 0x00058c0001057983 */ /* 0x000f220000100800 */
[----:B------:R-:W-:-:S02]  /*24e40*/  PRMT R11, RZ, 0x7610, R11 ;  /* 0x00007610ff0b7816 */ /* 0x000fc4000000000b */
[----:B----4-:R-:W-:-:S04]  /*24e50*/  @!P1 LOP3.LUT R5, R5, R4, RZ, 0x3c, !PT ;  /* 0x0000000405059212 */ /* 0x010fc800078e3cff */
[----:B------:R-:W-:-:S04]  /*24e60*/  @!P1 LOP3.LUT R4, R5, R4, RZ, 0x3c, !PT ;  /* 0x0000000405049212 */ /* 0x000fc800078e3cff */
[----:B------:R-:W-:-:S05]  /*24e70*/  @!P1 LOP3.LUT R5, R5, R4, RZ, 0x3c, !PT ;  /* 0x0000000405059212 */ /* 0x000fca00078e3cff */
[----:B------:R0:W4:Y:S04]  /*24e80*/  @!P1 LDG.E.U16 R11, desc[UR8][R4.64] ;  /* 0x00000008040b9981 */ /* 0x000128000c1e1500 */
[----:B------:R-:W0:Y:S04]  /*24e90*/  LDL R4, [R1+0x560] ;  /* 0x0005600001047983 */ /* 0x000e280000100800 */
[----:B------:R-:W0:Y:S01]  /*24ea0*/  LDL R5, [R1+0x564] ;  /* 0x0005640001057983 */ /* 0x000e220000100800 */
[----:B--2---:R-:W-:Y:S02]  /*24eb0*/  PRMT R2, RZ, 0x7610, R2 ;  /* 0x00007610ff027816 */ /* 0x004fe40000000002 */
        /* <DEDUP_REMOVED lines=9> */
[----:B------:R-:W2:Y:S02]  /*24f50*/  LDL R5, [R1+0x55c] ;  /* 0x00055c0001057983 */ /* 0x000ea40000100800 */
[----:B--2---:R-:W-:-:S02]  /*24f60*/  @!P1 LOP3.LUT R5, R5, R4, RZ, 0x3c, !PT ;  /* 0x0000000405059212 */ /* 0x004fc400078e3cff */
[----:B------:R-:W-:Y:S02]  /*24f70*/  PRMT R2, RZ, 0x7610, R2 ;  /* 0x00007610ff027816 */ /* 0x000fe40000000002 */
[----:B------:R-:W-:-:S04]  /*24f80*/  @!P1 LOP3.LUT R4, R5, R4, RZ, 0x3c, !PT ;  /* 0x0000000405049212 */ /* 0x000fc800078e3cff */
[----:B------:R-:W-:-:S05]  /*24f90*/  @!P1 LOP3.LUT R5, R5, R4, RZ, 0x3c, !PT ;  /* 0x0000000405059212 */ /* 0x000fca00078e3cff */
[----:B------:R-:W2:Y:S04]  /*24fa0*/  @!P1 LDG.E.U16 R2, desc[UR8][R4.64] ;  /* 0x0000000804029981 */ /* 0x000ea8000c1e1500 */
        /* <DEDUP_REMOVED lines=29> */
[----:B------:R-:W3:Y:S01]  /*25180*/  LDL R5, [R1+0x538] ;  /* 0x0005380001057983 */ /* 0x000ee20000100800 */
[----:B----4-:R-:W-:-:S03]  /*25190*/  @!P1 IMAD.MOV.U32 R4, RZ, RZ, R11 ;  /* 0x000000ffff049224 */ /* 0x010fc600078e000b */
[----:B------:R-:W4:Y:S01]  /*251a0*/  LDL R11, [R1+0x514] ;  /* 0x00051400010b7983 */ /* 0x000f220000100800 */
[----:B--2---:R-:W-:-:S06]  /*251b0*/  PRMT R2, RZ, 0x7610, R2 ;  /* 0x00007610ff027816 */ /* 0x004fcc0000000002 */
[----:B---3--:R-:W2:Y:S04]  /*251c0*/  @!P1 LDG.E.U16 R2, desc[UR8][R4.64] ;  /* 0x0000000804029981 */ /* 0x008ea8000c1e1500 */
[----:B--2---:R0:W-:Y:S04]  /*251d0*/  STL [R1+0x40], R2 ;  /* 0x0000400201007387 */ /* 0x0041e80000100800 */
[----:B0-----:R-:W2:Y:S04]  /*251e0*/  LDL.LU R2, [R1+0x2364] ;  /* 0x0023640001027983 */ /* 0x001ea80000300800 */
[----:B------:R-:W3:Y:S04]  /*251f0*/  LDL R4, [R1+0x530] ;  /* 0x0005300001047983 */ /* 0x000ee80000100800 */
[----:B------:R-:W3:Y:S02]  /*25200*/  LDL R5, [R1+0x534] ;  /* 0x0005340001057983 */ /* 0x000ee40000100800 */
[----:B---3--:R-:W-:-:S02]  /*25210*/  @!P0 LOP3.LUT R5, R5, R4, RZ, 0x3c, !PT ;  /* 0x0000000405058212 */ /* 0x008fc400078e3cff */
[----:B--2---:R-:W-:Y:S02]  /*25220*/  PRMT R2, RZ, 0x7610, R2 ;  /* 0x00007610ff027816 */ /* 0x004fe40000000002 */
[----:B------:R-:W-:-:S04]  /*25230*/  @!P0 LOP3.LUT R4, R5, R4, RZ, 0x3c, !PT ;  /* 0x0000000405048212 */ /* 0x000fc800078e3cff */
[----:B------:R-:W-:-:S05]  /*25240*/  @!P0 LOP3.LUT R5, R5, R4, RZ, 0x3c, !PT ;  /* 0x0000000405058212 */ /* 0x000fca00078e3cff */
[----:B------:R-:W2:Y:S04]  /*25250*/  @!P0 LDG.E.U16 R2, desc[UR8][R4.64] ;  /* 0x0000000804028981 */ /* 0x000ea8000c1e1500 */
        /* <DEDUP_REMOVED lines=12> */
[----:B------:R-:W3:Y:S01]  /*25320*/  LDL R5, [R1+0x524] ;  /* 0x0005240001057983 */ /* 0x000ee20000100800 */
[----:B------:R-:W-:-:S02]  /*25330*/  PRMT R15, RZ, 0x7610, R15 ;  /* 0x00007610ff0f7816 */ /* 0x000fc4000000000f */
[----:B---3--:R-:W-:-:S04]  /*25340*/  @!P0 LOP3.LUT R5, R5, R4, RZ, 0x3c, !PT ;  /* 0x0000000405058212 */ /* 0x008fc800078e3cff */
[----:B------:R-:W-:-:S04]  /*25350*/  @!P0 LOP3.LUT R4, R5, R4, RZ, 0x3c, !PT ;  /* 0x0000000405048212 */ /* 0x000fc800078e3cff */
[----:B------:R-:W-:-:S05]  /*25360*/  @!P0 LOP3.LUT R5, R5, R4, RZ, 0x3c, !PT ;  /* 0x0000000405058212 */ /* 0x000fca00078e3cff */
[----:B------:R0:W3:Y:S04]  /*25370*/  @!P0 LDG.E.U16 R15, desc[UR8][R4.64] ;  /* 0x00000008040f8981 */ /* 0x0000e8000c1e1500 */
[----:B------:R-:W0:Y:S04]  /*25380*/  LDL R4, [R1+0x518] ;  /* 0x0005180001047983 */ /* 0x000e280000100800 */
[----:B------:R-:W0:Y:S01]  /*25390*/  LDL R5, [R1+0x51c] ;  /* 0x00051c0001057983 */ /* 0x000e220000100800 */
[----:B------:R-:W-:Y:S02]  /*253a0*/  PRMT R13, RZ, 0x7610, R13 ;  /* 0x00007610ff0d7816 */ /* 0x000fe4000000000d */
[----:B0-----:R-:W-:-:S04]  /*253b0*/  @!P1 LOP3.LUT R5, R5, R4, RZ, 0x3c, !PT ;  /* 0x0000000405059212 */ /* 0x001fc800078e3cff */
[----:B------:R-:W-:-:S04]  /*253c0*/  @!P1 LOP3.LUT R4, R5, R4, RZ, 0x3c, !PT ;  /* 0x0000000405049212 */ /* 0x000fc800078e3cff */
[----:B------:R-:W-:Y:S01]  /*253d0*/  @!P1 LOP3.LUT R5, R5, R4, RZ, 0x3c, !PT ;  /* 0x0000000405059212 */ /* 0x000fe200078e3cff */
[----:B---3--:R0:W-:Y:S04]  /*253e0*/  STL [R1+0x34], R15 ;  /* 0x0000340f01007387 */ /* 0x0081e80000100800 */
[----:B------:R4:W3:Y:S01]  /*253f0*/  @!P1 LDG.E.U16 R13, desc[UR8][R4.64] ;  /* 0x00000008040d9981 */ /* 0x0008e2000c1e1500 */
[----:B--2---:R-:W-:-:S03]  /*25400*/  PRMT R2, RZ, 0x7610, R2 ;  /* 0x00007610ff027816 */ /* 0x004fc60000000002 */
[----:B0-----:R-:W2:Y:S04]  /*25410*/  LDL R15, [R1+0x4d4] ;  /* 0x0004d400010f7983 */ /* 0x001ea80000100800 */
[----:B------:R-:W2:Y:S01]  /*25420*/  LDL R5, [R1+0x510] ;  /* 0x0005100001057983 */ /* 0x000ea20000100800 */
[----:B----4-:R-:W-:-:S03]  /*25430*/  @!P0 IMAD.MOV.U32 R4, RZ, RZ, R11 ;  /* 0x000000ffff048224 */ /* 0x010fc600078e000b */
[----:B---3--:R0:W-:Y:S01]  /*25440*/  STL [R1+0x30], R13 ;  /* 0x0000300d01007387 */ /* 0x0081e20000100800 */
[----:B------:R-:W-:-:S03]  /*25450*/  PRMT R14, RZ, 0x7610, R14 ;  /* 0x00007610ff0e7816 */ /* 0x000fc6000000000e */
[----:B------:R-:W3:Y:S04]  /*25460*/  LDL R11, [R1+0xf84] ;  /* 0x000f8400010b7983 */ /* 0x000ee80000100800 */
[----:B--2---:R1:W2:Y:S04]  /*25470*/  @!P0 LDG.E.U16 R2, desc[UR8][R4.64] ;  /* 0x0000000804028981 */ /* 0x0042a8000c1e1500 */
[----:B0-----:R-:W4:Y:S04]  /*25480*/  LDL R13, [R1+0x4cc] ;  /* 0x0004cc00010d7983 */ /* 0x001f280000100800 */
[----:B------:R-:W1:Y:S04]  /*25490*/  LDL R4, [R1+0x4e0] ;  /* 0x0004e00001047983 */ /* 0x000e680000100800 */
[----:B------:R-:W1:Y:S02]  /*254a0*/  LDL R5, [R1+0x4e4] ;  /* 0x0004e40001057983 */ /* 0x000e640000100800 */
[----:B-1----:R-:W-:-:S04]  /*254b0*/  @!P0 LOP3.LUT R5, R5, R4, RZ, 0x3c, !PT ;  /* 0x0000000405058212 */ /* 0x002fc800078e3cff */
[----:B------:R-:W-:-:S04]  /*254c0*/  @!P0 LOP3.LUT R4, R5, R4, RZ, 0x3c, !PT ;  /* 0x0000000405048212 */ /* 0x000fc800078e3cff */
[----:B------:R-:W-:-:S05]  /*254d0*/  @!P0 LOP3.LUT R5, R5, R4, RZ, 0x3c, !PT ;  /* 0x0000000405058212 */ /* 0x000fca00078e3cff */
[----:B------:R-:W3:Y:S04]  /*254e0*/  @!P0 LDG.E.U16 R14, desc[UR8][R4.64] ;  /* 0x00000008040e8981 */ /* 0x000ee8000c1e1500 */
[----:B--2---:R-:W-:Y:S04]  /*254f0*/  STL [R1+0x22cc], R2 ;  /* 0x0022cc0201007387 */ /* 0x004fe80000100800 */
[----:B---3--:R0:W-:Y:S04]  /*25500*/  STL [R1+0x28], R14 ;  /* 0x0000280e01007387 */ /* 0x0081e80000100800 */
        /* <DEDUP_REMOVED lines=10> */
[----:B------:R-:W3:Y:S01]  /*255b0*/  LDL R5, [R1+0x4d0] ;  /* 0x0004d00001057983 */ /* 0x000ee20000100800 */
[----:B------:R-:W-:Y:S01]  /*255c0*/  @!P0 IMAD.MOV.U32 R4, RZ, RZ, R15 ;  /* 0x000000ffff048224 */ /* 0x000fe200078e000f */
[----:B------:R-:W-:-:S02]  /*255d0*/  PRMT R12, RZ, 0x7610, R12 ;  /* 0x00007610ff0c7816 */ /* 0x000fc4000000000c */
[----:B------:R-:W4:Y:S01]  /*255e0*/  LDL R15, [R1+0x1058] ;  /* 0x00105800010f7983 */ /* 0x000f220000100800 */
[----:B--2---:R-:W-:-:S06]  /*255f0*/  PRMT R14, RZ, 0x7610, R14 ;  /* 0x00007610ff0e7816 */ /* 0x004fcc000000000e */
[----:B---3--:R4:W2:Y:S04]  /*25600*/  @!P0 LDG.E.U16 R14, desc[UR8][R4.64] ;  /* 0x00000008040e8981 */ /* 0x0088a8000c1e1500 */
[----:B------:R-:W3:Y:S01]  /*25610*/  LDL R5, [R1+0x4c8] ;  /* 0x0004c80001057983 */ /* 0x000ee20000100800 */
[----:B----4-:R-:W-:-:S03]  /*25620*/  @!P1 IMAD.MOV.U32 R4, RZ, RZ, R13 ;  /* 0x000000ffff049224 */ /* 0x010fc600078e000d */
[----:B--2---:R0:W-:Y:S01]  /*25630*/  STL [R1+0x20], R14 ;  /* 0x0000200e01007387 */ /* 0x0041e20000100800 */
[----:B------:R-:W-:-:S03]  /*25640*/  PRMT R10, RZ, 0x7610, R10 ;  /* 0x00007610ff0a7816 */ /* 0x000fc6000000000a */
[----:B------:R-:W2:Y:S04]  /*25650*/  LDL R13, [R1+0x1060] ;  /* 0x00106000010d7983 */ /* 0x000ea80000100800 */
[----:B---3--:R1:W3:Y:S04]  /*25660*/  @!P1 LDG.E.U16 R12, desc[UR8][R4.64] ;  /* 0x00000008040c9981 */ /* 0x0082e8000c1e1500 */
[----:B0-----:R-:W4:Y:S04]  /*25670*/  LDL R14, [R1+0x1064] ;  /* 0x00106400010e7983 */ /* 0x001f280000100800 */
[----:B------:R-:W2:Y:S01]  /*25680*/  LDL R5, [R1+0x4c4] ;  /* 0x0004c40001057983 */ /* 0x000ea20000100800 */
[----:B-1----:R-:W-:-:S03]  /*25690*/  @!P0 IMAD.MOV.U32 R4, RZ, RZ, R11 ;  /* 0x000000ffff048224 */ /* 0x002fc600078e000b */
[----:B---3--:R0:W-:Y:S01]  /*256a0*/  STL [R1+0x1c], R12 ;  /* 0x00001c0c01007387 */ /* 0x0081e20000100800 */
[----:B------:R-:W-:-:S03]  /*256b0*/  PRMT R24, RZ, 0x7610, R24 ;  /* 0x00007610ff187816 */ /* 0x000fc60000000018 */
[----:B------:R-:W3:Y:S04]  /*256c0*/  LDL R11, [R1+0xf80] ;  /* 0x000f8000010b7983 */ /* 0x000ee80000100800 */
[----:B--2---:R1:W2:Y:S04]  /*256d0*/  @!P0 LDG.E.U16 R10, desc[UR8][R4.64] ;  /* 0x00000008040a8981 */ /* 0x0042a8000c1e1500 */
[----:B0-----:R-:W2:Y:S04]  /*256e0*/  LDL R12, [R1+0x106c] ;  /* 0x00106c00010c7983 */ /* 0x001ea80000100800 */
[----:B------:R-:W1:Y:S04]  /*256f0*/  LDL R4, [R1+0xfd8] ;  /* 0x000fd80001047983 */ /* 0x000e680000100800 */
[----:B------:R-:W1:Y:S02]  /*25700*/  LDL R5, [R1+0xfe4] ;  /* 0x000fe40001057983 */ /* 0x000e640000100800 */
[----:B-1----:R-:W-:-:S04]  /*25710*/  @!P0 LOP3.LUT R5, R5, R4, RZ, 0x3c, !PT ;  /* 0x0000000405058212 */ /* 0x002fc800078e3cff */
[----:B------:R-:W-:-:S04]  /*25720*/  @!P0 LOP3.LUT R4, R5, R4, RZ, 0x3c, !PT ;  /* 0x0000000405048212 */ /* 0x000fc800078e3cff */
[----:B------:R-:W-:-:S05]  /*25730*/  @!P0 LOP3.LUT R5, R5, R4, RZ, 0x3c, !PT ;  /* 0x0000000405058212 */ /* 0x000fca00078e3cff */
[----:B------:R-:W3:Y:S04]  /*25740*/  @!P0 LDG.E.U16 R24, desc[UR8][R4.64] ;  /* 0x0000000804188981 */ /* 0x000ee8000c1e1500 */
[----:B--2---:R0:W-:Y:S04]  /*25750*/  STL [R1+0x18], R10 ;  /* 0x0000180a01007387 */ /* 0x0041e80000100800 */
[----:B0-----:R-:W2:Y:S04]  /*25760*/  LDL R10, [R1+0xf8c] ;  /* 0x000f8c00010a7983 */ /* 0x001ea80000100800 */
[----:B---3--:R0:W-:Y:S04]  /*25770*/  STL [R1+0x8], R24 ;  /* 0x0000081801007387 */ /* 0x0081e80000100800 */
[----:B0-----:R-:W3:Y:S04]  /*25780*/  LDL.LU R24, [R1+0x2350] ;  /* 0x0023500001187983 */ /* 0x001ee80000300800 */
[----:B------:R-:W2:Y:S04]  /*25790*/  LDL R4, [R1+0xfe0] ;  /* 0x000fe00001047983 */ /* 0x000ea80000100800 */
[----:B------:R-:W2:Y:S01]  /*257a0*/  LDL R5, [R1+0xfec] ;  /* 0x000fec0001057983 */ /* 0x000ea20000100800 */
[----:B------:R-:W-:-:S02]  /*257b0*/  PRMT R8, RZ, 0x7610, R8 ;  /* 0x00007610ff087816 */ /* 0x000fc40000000008 */
[-C--:B--2---:R-:W-:Y:S02]  /*257c0*/  @!P1 LOP3.LUT R5, R5, R4.reuse, RZ, 0x3c, !PT ;  /* 0x0000000405059212 */ /* 0x084fe400078e3cff */
[----:B---3--:R-:W-:Y:S02]  /*257d0*/  PRMT R24, RZ, 0x7610, R24 ;  /* 0x00007610ff187816 */ /* 0x008fe40000000018 */
[----:B------:R-:W-:-:S04]  /*257e0*/  @!P1 LOP3.LUT R4, R5, R4, RZ, 0x3c, !PT ;  /* 0x0000000405049212 */ /* 0x000fc800078e3cff */
[----:B------:R-:W-:-:S05]  /*257f0*/  @!P1 LOP3.LUT R5, R5, R4, RZ, 0x3c, !PT ;  /* 0x0000000405059212 */ /* 0x000fca00078e3cff */
[----:B------:R4:W2:Y:S02]  /*25800*/  @!P1 LDG.E.U16 R24, desc[UR8][R4.64] ;  /* 0x0000000804189981 */ /* 0x0008a4000c1e1500 */
[----:B----4-:R-:W-:Y:S02]  /*25810*/  @!P0 IMAD.MOV.U32 R4, RZ, RZ, R14 ;  /* 0x000000ffff048224 */ /* 0x010fe400078e000e */
[----:B------:R-:W-:-:S05]  /*25820*/  @!P0 IMAD.MOV.U32 R5, RZ, RZ, R15 ;  /* 0x000000ffff058224 */ /* 0x000fca00078e000f */
[----:B------:R0:W3:Y:S01]  /*25830*/  @!P0 LDG.E.U16 R8, desc[UR8][R4.64] ;  /* 0x0000000804088981 */ /* 0x0000e2000c1e1500 */
[----:B------:R-:W-:Y:S02]  /*25840*/  PRMT R7, RZ, 0x7610, R7 ;  /* 0x00007610ff077816 */ /* 0x000fe40000000007 */
[----:B------:R-:W-:Y:S01]  /*25850*/  PRMT R0, RZ, 0x7610, R0 ;  /* 0x00007610ff007816 */ /* 0x000fe20000000000 */
[----:B0-----:R-:W-:Y:S02]  /*25860*/  @!P1 IMAD.MOV.U32 R4, RZ, RZ, R12 ;  /* 0x000000ffff049224 */ /* 0x001fe400078e000c */
[----:B------:R-:W-:-:S05]  /*25870*/  @!P1 IMAD.MOV.U32 R5, RZ, RZ, R13 ;  /* 0x000000ffff059224 */ /* 0x000fca00078e000d */
[----:B------:R0:W4:Y:S02]  /*25880*/  @!P1 LDG.E.U16 R7, desc[UR8][R4.64] ;  /* 0x0000000804079981 */ /* 0x000124000c1e1500 */
[----:B0-----:R-:W-:Y:S02]  /*25890*/  @!P1 IMAD.MOV.U32 R4, RZ, RZ, R10 ;  /* 0x000000ffff049224 */ /* 0x001fe400078e000a */
[----:B------:R-:W-:-:S05]  /*258a0*/  @!P1 IMAD.MOV.U32 R5, RZ, RZ, R11 ;  /* 0x000000ffff059224 */ /* 0x000fca00078e000b */
[----:B------:R0:W4:Y:S04]  /*258b0*/  @!P1 LDG.E.U16 R0, desc[UR8][R4.64] ;  /* 0x0000000804009981 */ /* 0x000128000c1e1500 */
[----:B--2---:R1:W-:Y:S04]  /*258c0*/  STL [R1], R24 ;  /* 0x0000001801007387 */ /* 0x0043e80000100800 */
[----:B-1----:R-:W2:Y:S04]  /*258d0*/  LDL.LU R24, [R1+0x234c] ;  /* 0x00234c0001187983 */ /* 0x002ea80000300800 */
[----:B---3--:R-:W-:Y:S04]  /*258e0*/  STL [R1+0x2348], R8 ;  /* 0x0023480801007387 */ /* 0x008fe80000100800 */
[----:B------:R-:W0:Y:S04]  /*258f0*/  LDL R4, [R1+0xfe8] ;  /* 0x000fe80001047983 */ /* 0x000e280000100800 */
[----:B------:R-:W0:Y:S04]  /*25900*/  LDL R5, [R1+0xff4] ;  /* 0x000ff40001057983 */ /* 0x000e280000100800 */
[----:B------:R-:W3:Y:S04]  /*25910*/  LDL R15, [R1+0xff0] ;  /* 0x000ff000010f7983 */ /* 0x000ee80000100800 */
[----:B------:R-:W2:Y:S04]  /*25920*/  LDL R14, [R1+0xffc] ;  /* 0x000ffc00010e7983 */ /* 0x000ea80000100800 */
[----:B------:R-:W2:Y:S04]  /*25930*/  LDL R13, [R1+0x1068] ;  /* 0x00106800010d7983 */ /* 0x000ea80000100800 */
[----:B------:R-:W2:Y:S01]  /*25940*/  LDL R12, [R1+0x1074] ;  /* 0x00107400010c7983 */ /* 0x000ea20000100800 */
[----:B------:R-:W-:-:S03]  /*25950*/  PRMT R28, RZ, 0x7610, R28 ;  /* 0x00007610ff1c7816 */ /* 0x000fc6000000001c */
[----:B------:R-:W2:Y:S04]  /*25960*/  LDL R11, [R1+0x1070] ;  /* 0x00107000010b7983 */ /* 0x000ea80000100800 */
[----:B------:R-:W3:Y:S01]  /*25970*/  LDL R10, [R1+0x107c] ;  /* 0x00107c00010a7983 */ /* 0x000ee20000100800 */
[----:B0-----:R-:W-:-:S04]  /*25980*/  @!P0 LOP3.LUT R5, R5, R4, RZ, 0x3c, !PT ;  /* 0x0000000405058212 */ /* 0x001fc800078e3cff */
[----:B------:R-:W-:-:S04]  /*25990*/  @!P0 LOP3.LUT R4, R5, R4, RZ, 0x3c, !PT ;  /* 0x0000000405048212 */ /* 0x000fc800078e3cff */
[----:B------:R-:W-:-:S05]  /*259a0*/  @!P0 LOP3.LUT R5, R5, R4, RZ, 0x3c, !PT ;  /* 0x0000000405058212 */ /* 0x000fca00078e3cff */
[----:B------:R2:W4:Y:S01]  /*259b0*/  @!P0 LDG.E.U16 R28, desc[UR8][R4.64] ;  /* 0x00000008041c8981 */ /* 0x000522000c1e1500 */
[----:B------:R-:W-:Y:S02]  /*259c0*/  PRMT R26, RZ, 0x7610, R26 ;  /* 0x00007610ff1a7816 */ /* 0x000fe4000000001a */
[----:B------:R-:W-:Y:S01]  /*259d0*/  PRMT R6, RZ, 0x7610, R6 ;  /* 0x00007610ff067816 */ /* 0x000fe20000000006 */
[----:B--2---:R-:W-:Y:S02]  /*259e0*/  @!P1 IMAD.MOV.U32 R4, RZ, RZ, R14 ;  /* 0x000000ffff049224 */ /* 0x004fe400078e000e */
[----:B---3--:R-:W-:-:S05]  /*259f0*/  @!P1 IMAD.MOV.U32 R5, RZ, RZ, R15 ;  /* 0x000000ffff059224 */ /* 0x008fca00078e000f */
[----:B------:R0:W2:Y:S04]  /*25a00*/  @!P1 LDG.E.U16 R26, desc[UR8][R4.64] ;  /* 0x00000008041a9981 */ /* 0x0000a8000c1e1500 */
[----:B----4-:R1:W-:Y:S01]  /*25a10*/  STL [R1+0x231c], R0 ;  /* 0x00231c0001007387 */ /* 0x0103e20000100800 */
[----:B0-----:R-:W-:Y:S02]  /*25a20*/  @!P0 IMAD.MOV.U32 R4, RZ, RZ, R12 ;  /* 0x000000ffff048224 */ /* 0x001fe400078e000c */
[----:B------:R-:W-:Y:S01]  /*25a30*/  @!P0 IMAD.MOV.U32 R5, RZ, RZ, R13 ;  /* 0x000000ffff058224 */ /* 0x000fe200078e000d */
[----:B-1----:R-:W3:Y:S04]  /*25a40*/  LDL R0, [R1+0xf94] ;  /* 0x000f940001007983 */ /* 0x002ee80000100800 */
[----:B------:R0:W4:Y:S02]  /*25a50*/  @!P0 LDG.E.U16 R6, desc[UR8][R4.64] ;  /* 0x0000000804068981 */ /* 0x000124000c1e1500 */
[----:B0-----:R-:W-:-:S06]  /*25a60*/  PRMT R5, RZ, 0x7610, R5 ;  /* 0x00007610ff057816 */ /* 0x001fcc0000000005 */
[----:B------:R3:W3:Y:S04]  /*25a70*/  @!P1 LDG.E.U16 R5, desc[UR8][R10.64] ;  /* 0x000000080a059981 */ /* 0x0006e8000c1e1500 */
[----:B------:R0:W-:Y:S04]  /*25a80*/  STL [R1+0x2330], R28 ;  /* 0x0023301c01007387 */ /* 0x0001e80000100800 */
[----:B------:R-:W3:Y:S04]  /*25a90*/  LDL R15, [R1+0xf90] ;  /* 0x000f9000010f7983 */ /* 0x000ee80000100800 */
[----:B------:R-:W3:Y:S04]  /*25aa0*/  LDL R14, [R1+0xf9c] ;  /* 0x000f9c00010e7983 */ /* 0x000ee80000100800 */
[----:B0-----:R-:W3:Y:S04]  /*25ab0*/  LDL R28, [R1+0xf88] ;  /* 0x000f8800011c7983 */ /* 0x001ee80000100800 */
[----:B--2---:R-:W-:Y:S04]  /*25ac0*/  STL [R1+0x2334], R26 ;  /* 0x0023341a01007387 */ /* 0x004fe80000100800 */
[----:B----4-:R0:W-:Y:S04]  /*25ad0*/  STL [R1+0x2338], R6 ;  /* 0x0023380601007387 */ /* 0x0101e80000100800 */
[----:B------:R-:W2:Y:S04]  /*25ae0*/  LDL R13, [R1+0xff8] ;  /* 0x000ff800010d7983 */ /* 0x000ea80000100800 */
[----:B------:R-:W4:Y:S01]  /*25af0*/  LDL R12, [R1+0x1004] ;  /* 0x00100400010c7983 */ /* 0x000f220000100800 */
[----:B---3--:R-:W-:Y:S01]  /*25b00*/  @!P0 IMAD.MOV.U32 R10, RZ, RZ, R0 ;  /* 0x000000ffff0a8224 */ /* 0x008fe200078e0000 */
[----:B0-----:R-:W-:-:S02]  /*25b10*/  PRMT R6, RZ, 0x7610, R6 ;  /* 0x00007610ff067816 */ /* 0x001fc40000000006 */
[----:B------:R0:W-:Y:S04]  /*25b20*/  STL [R1+0x233c], R5 ;  /* 0x00233c0501007387 */ /* 0x0001e80000100800 */
[----:B------:R-:W3:Y:S04]  /*25b30*/  LDL R26, [R1+0x1000] ;  /* 0x00100000011a7983 */ /* 0x000ee80000100800 */
[----:B------:R-:W3:Y:S01]  /*25b40*/  LDL R0, [R1+0x100c] ;  /* 0x00100c0001007983 */ /* 0x000ee20000100800 */
[----:B------:R-:W-:-:S05]  /*25b50*/  @!P0 IMAD.MOV.U32 R11, RZ, RZ, R28 ;  /* 0x000000ffff0b8224 */ /* 0x000fca00078e001c */
[----:B------:R1:W3:Y:S02]  /*25b60*/  @!P0 LDG.E.U16 R6, desc[UR8][R10.64] ;  /* 0x000000080a068981 */ /* 0x0002e4000c1e1500 */
[----:B-1----:R-:W-:Y:S02]  /*25b70*/  @!P1 IMAD.MOV.U32 R10, RZ, RZ, R14 ;  /* 0x000000ffff0a9224 */ /* 0x002fe400078e000e */
[----:B------:R-:W-:Y:S01]  /*25b80*/  @!P1 IMAD.MOV.U32 R11, RZ, RZ, R15 ;  /* 0x000000ffff0b9224 */ /* 0x000fe200078e000f */
[----:B------:R-:W3:Y:S04]  /*25b90*/  LDL R14, [R1+0x1084] ;  /* 0x00108400010e7983 */ /* 0x000ee80000100800 */
[----:B------:R-:W3:Y:S01]  /*25ba0*/  LDL R15, [R1+0x1078] ;  /* 0x00107800010f7983 */ /* 0x000ee20000100800 */
[----:B------:R-:W-:-:S06]  /*25bb0*/  PRMT R2, RZ, 0x7610, R2 ;  /* 0x00007610ff027816 */ /* 0x000fcc0000000002 */
[----:B------:R4:W3:Y:S01]  /*25bc0*/  @!P1 LDG.E.U16 R2, desc[UR8][R10.64] ;  /* 0x000000080a029981 */ /* 0x0008e2000c1e1500 */
[----:B------:R-:W-:Y:S02]  /*25bd0*/  PRMT R24, RZ, 0x7610, R24 ;  /* 0x00007610ff187816 */ /* 0x000fe40000000018 */
[----:B------:R-:W-:Y:S01]  /*25be0*/  PRMT R20, RZ, 0x7610, R20 ;  /* 0x00007610ff147816 */ /* 0x000fe20000000014 */
[----:B----4-:R-:W-:Y:S02]  /*25bf0*/  @!P0 IMAD.MOV.U32 R10, RZ, RZ, R12 ;  /* 0x000000ffff0a8224 */ /* 0x010fe400078e000c */
[----:B--2---:R-:W-:-:S05]  /*25c00*/  @!P0 IMAD.MOV.U32 R11, RZ, RZ, R13 ;  /* 0x000000ffff0b8224 */ /* 0x004fca00078e000d */
[----:B------:R3:W2:Y:S01]  /*25c10*/  @!P0 LDG.E.U16 R24, desc[UR8][R10.64] ;  /* 0x000000080a188981 */ /* 0x0006a2000c1e1500 */
[----:B------:R-:W-:Y:S01]  /*25c20*/  PRMT R4, RZ, 0x7610, R4 ;  /* 0x00007610ff047816 */ /* 0x000fe20000000004 */
[----:B---3--:R-:W-:Y:S02]  /*25c30*/  @!P1 IMAD.MOV.U32 R10, RZ, RZ, R0 ;  /* 0x000000ffff0a9224 */ /* 0x008fe400078e0000 */
[----:B------:R-:W-:-:S05]  /*25c40*/  @!P1 IMAD.MOV.U32 R11, RZ, RZ, R26 ;  /* 0x000000ffff0b9224 */ /* 0x000fca00078e001a */
[----:B------:R1:W3:Y:S04]  /*25c50*/  @!P1 LDG.E.U16 R20, desc[UR8][R10.64] ;  /* 0x000000080a149981 */ /* 0x0002e8000c1e1500 */
[----:B------:R4:W-:Y:S04]  /*25c60*/  STL [R1+0x10], R6 ;  /* 0x0000100601007387 */ /* 0x0009e80000100800 */
[----:B0-----:R-:W3:Y:S04]  /*25c70*/  LDL R5, [R1+0x108c] ;  /* 0x00108c0001057983 */ /* 0x001ee80000100800 */
[----:B----4-:R-:W4:Y:S01]  /*25c80*/  LDL R6, [R1+0x1080] ;  /* 0x0010800001067983 */ /* 0x010f220000100800 */
[----:B-1----:R-:W-:-:S02]  /*25c90*/  @!P0 IMAD.MOV.U32 R10, RZ, RZ, R14 ;  /* 0x000000ffff0a8224 */ /* 0x002fc400078e000e */
[----:B------:R-:W-:-:S05]  /*25ca0*/  @!P0 IMAD.MOV.U32 R11, RZ, RZ, R15 ;  /* 0x000000ffff0b8224 */ /* 0x000fca00078e000f */
[----:B------:R0:W4:Y:S04]  /*25cb0*/  @!P0 LDG.E.U16 R4, desc[UR8][R10.64] ;  /* 0x000000080a048981 */ /* 0x000128000c1e1500 */
[----:B------:R1:W-:Y:S04]  /*25cc0*/  STL [R1+0x22f8], R2 ;  /* 0x0022f80201007387 */ /* 0x0003e80000100800 */
[----:B------:R-:W4:Y:S04]  /*25cd0*/  LDL R13, [R1+0xf98] ;  /* 0x000f9800010d7983 */ /* 0x000f280000100800 */
[----:B------:R-:W4:Y:S01]  /*25ce0*/  LDL R12, [R1+0xfa4] ;  /* 0x000fa400010c7983 */ /* 0x000f220000100800 */
[----:B------:R-:W-:-:S03]  /*25cf0*/  PRMT R3, RZ, 0x7610, R3 ;  /* 0x00007610ff037816 */ /* 0x000fc60000000003 */
[----:B--2---:R-:W-:Y:S04]  /*25d00*/  STL [R1+0x2320], R24 ;  /* 0x0023201801007387 */ /* 0x004fe80000100800 */
[----:B-1----:R-:W2:Y:S04]  /*25d10*/  LDL R2, [R1+0x1008] ;  /* 0x0010080001027983 */ /* 0x002ea80000100800 */
[----:B------:R-:W2:Y:S04]  /*25d20*/  LDL R0, [R1+0x1014] ;  /* 0x0010140001007983 */ /* 0x000ea80000100800 */
[----:B---3--:R-:W-:Y:S01]  /*25d30*/  STL [R1+0x2324], R20 ;  /* 0x0023241401007387 */ /* 0x008fe20000100800 */
[----:B0-----:R-:W-:-:S02]  /*25d40*/  @!P1 IMAD.MOV.U32 R10, RZ, RZ, R5 ;  /* 0x000000ffff0a9224 */ /* 0x001fc400078e0005 */
[----:B----4-:R-:W-:-:S05]  /*25d50*/  @!P1 IMAD.MOV.U32 R11, RZ, RZ, R6 ;  /* 0x000000ffff0b9224 */ /* 0x010fca00078e0006 */
[----:B------:R0:W3:Y:S04]  /*25d60*/  @!P1 LDG.E.U16 R3, desc[UR8][R10.64] ;  /* 0x000000080a039981 */ /* 0x0000e8000c1e1500 */
[----:B------:R1:W-:Y:S04]  /*25d70*/  STL [R1+0x2328], R4 ;  /* 0x0023280401007387 */ /* 0x0003e80000100800 */
[----:B------:R-:W4:Y:S04]  /*25d80*/  LDL R6, [R1+0x1010] ;  /* 0x0010100001067983 */ /* 0x000f280000100800 */
[----:B------:R-:W3:Y:S01]  /*25d90*/  LDL R5, [R1+0x101c] ;  /* 0x00101c0001057983 */ /* 0x000ee20000100800 */
[----:B------:R-:W-:Y:S01]  /*25da0*/  PRMT R8, RZ, 0x7610, R8 ;  /* 0x00007610ff087816 */ /* 0x000fe20000000008 */
[----:B0-----:R-:W-:-:S02]  /*25db0*/  @!P0 IMAD.MOV.U32 R10, RZ, RZ, R12 ;  /* 0x000000ffff0a8224 */ /* 0x001fc400078e000c */
[----:B------:R-:W-:-:S05]  /*25dc0*/  @!P0 IMAD.MOV.U32 R11, RZ, RZ, R13 ;  /* 0x000000ffff0b8224 */ /* 0x000fca00078e000d */
[----:B------:R2:W3:Y:S01]  /*25dd0*/  @!P0 LDG.E.U16 R8, desc[UR8][R10.64] ;  /* 0x000000080a088981 */ /* 0x0004e2000c1e1500 */
[----:B------:R-:W-:Y:S01]  /*25de0*/  PRMT R18, RZ, 0x7610, R18 ;  /* 0x00007610ff127816 */ /* 0x000fe20000000012 */
[----:B--2---:R-:W-:Y:S02]  /*25df0*/  @!P0 IMAD.MOV.U32 R10, RZ, RZ, R0 ;  /* 0x000000ffff0a8224 */ /* 0x004fe400078e0000 */
[----:B------:R-:W-:-:S05]  /*25e00*/  @!P0 IMAD.MOV.U32 R11, RZ, RZ, R2 ;  /* 0x000000ffff0b8224 */ /* 0x000fca00078e0002 */
[----:B------:R4:W2:Y:S01]  /*25e10*/  @!P0 LDG.E.U16 R18, desc[UR8][R10.64] ;  /* 0x000000080a128981 */ /* 0x0008a2000c1e1500 */
[----:B------:R-:W-:Y:S01]  /*25e20*/  PRMT R16, RZ, 0x7610, R16 ;  /* 0x00007610ff107816 */ /* 0x000fe20000000010 */
[----:B----4-:R-:W-:Y:S02]  /*25e30*/  @!P1 IMAD.MOV.U32 R11, RZ, RZ, R6 ;  /* 0x000000ffff0b9224 */ /* 0x010fe400078e0006 */
[----:B---3--:R-:W-:Y:S01]  /*25e40*/  @!P1 IMAD.MOV.U32 R10, RZ, RZ, R5 ;  /* 0x000000ffff0a9224 */ /* 0x008fe200078e0005 */
[----:B------:R0:W-:Y:S04]  /*25e50*/  STL [R1+0x232c], R3 ;  /* 0x00232c0301007387 */ /* 0x0001e80000100800 */
[----:B-1----:R-:W3:Y:S04]  /*25e60*/  LDL R4, [R1+0x1088] ;  /* 0x0010880001047983 */ /* 0x002ee80000100800 */
[----:B------:R-:W4:Y:S04]  /*25e70*/  LDL R12, [R1+0x1090] ;  /* 0x00109000010c7983 */ /* 0x000f280000100800 */
[----:B------:R3:W4:Y:S04]  /*25e80*/  @!P1 LDG.E.U16 R16, desc[UR8][R10.64] ;  /* 0x000000080a109981 */ /* 0x000728000c1e1500 */
[----:B0-----:R-:W4:Y:S04]  /*25e90*/  LDL R3, [R1+0x1094] ;  /* 0x0010940001037983 */ /* 0x001f280000100800 */
[----:B------:R0:W-:Y:S04]  /*25ea0*/  STL [R1+0x4], R8 ;  /* 0x0000040801007387 */ /* 0x0001e80000100800 */
[----:B------:R-:W4:Y:S04]  /*25eb0*/  LDL R2, [R1+0xfa0] ;  /* 0x000fa00001027983 */ /* 0x000f280000100800 */
[----:B------:R-:W4:Y:S04]  /*25ec0*/  LDL R0, [R1+0xfac] ;  /* 0x000fac0001007983 */ /* 0x000f280000100800 */
[----:B0-----:R-:W4:Y:S04]  /*25ed0*/  LDL R8, [R1+0x109c] ;  /* 0x00109c0001087983 */ /* 0x001f280000100800 */
[----:B--2---:R-:W-:Y:S04]  /*25ee0*/  STL [R1+0x22fc], R18 ;  /* 0x0022fc1201007387 */ /* 0x004fe80000100800 */
[----:B------:R-:W2:Y:S04]  /*25ef0*/  LDL R6, [R1+0x1018] ;  /* 0x0010180001067983 */ /* 0x000ea80000100800 */
[----:B------:R-:W2:Y:S01]  /*25f00*/  LDL R5, [R1+0x1024] ;  /* 0x0010240001057983 */ /* 0x000ea20000100800 */
[----:B------:R-:W-:Y:S01]  /*25f10*/  PRMT R9, RZ, 0x7610, R9 ;  /* 0x00007610ff097816 */ /* 0x000fe20000000009 */
[----:B---3--:R-:W-:-:S02]  /*25f20*/  @!P0 IMAD.MOV.U32 R11, RZ, RZ, R4 ;  /* 0x000000ffff0b8224 */ /* 0x008fc400078e0004 */
[----:B----4-:R0:W-:Y:S04]  /*25f30*/  STL [R1+0x2300], R16 ;  /* 0x0023001001007387 */ /* 0x0101e80000100800 */
[----:B------:R-:W3:Y:S01]  /*25f40*/  LDL R4, [R1+0x1020] ;  /* 0x0010200001047983 */ /* 0x000ee20000100800 */
[----:B------:R-:W-:-:S03]  /*25f50*/  @!P0 IMAD.MOV.U32 R10, RZ, RZ, R3 ;  /* 0x000000ffff0a8224 */ /* 0x000fc600078e0003 */
[----:B------:R-:W4:Y:S04]  /*25f60*/  LDL R3, [R1+0x102c] ;  /* 0x00102c0001037983 */ /* 0x000f280000100800 */
[----:B------:R1:W4:Y:S01]  /*25f70*/  @!P0 LDG.E.U16 R9, desc[UR8][R10.64] ;  /* 0x000000080a098981 */ /* 0x000322000c1e1500 */
[----:B------:R-:W-:Y:S01]  /*25f80*/  @!P1 IMAD.MOV.U32 R13, RZ, RZ, R12 ;  /* 0x000000ffff0d9224 */ /* 0x000fe200078e000c */
[----:B------:R-:W-:Y:S01]  /*25f90*/  PRMT R22, RZ, 0x7610, R22 ;  /* 0x00007610ff167816 */ /* 0x000fe20000000016 */
[----:B------:R-:W-:Y:S01]  /*25fa0*/  @!P1 IMAD.MOV.U32 R12, RZ, RZ, R8 ;  /* 0x000000ffff0c9224 */ /* 0x000fe200078e0008 */
[----:B-1----:R-:W-:-:S06]  /*25fb0*/  PRMT R10, RZ, 0x7610, R10 ;  /* 0x00007610ff0a7816 */ /* 0x002fcc000000000a */
[----:B------:R1:W4:Y:S01]  /*25fc0*/  @!P1 LDG.E.U16 R10, desc[UR8][R12.64] ;  /* 0x000000080c0a9981 */ /* 0x000322000c1e1500 */
[----:B------:R-:W-:Y:S01]  /*25fd0*/  PRMT R11, RZ, 0x7610, R11 ;  /* 0x00007610ff0b7816 */ /* 0x000fe2000000000b */
[----:B-1----:R-:W-:Y:S02]  /*25fe0*/  @!P1 IMAD.MOV.U32 R12, RZ, RZ, R0 ;  /* 0x000000ffff0c9224 */ /* 0x002fe400078e0000 */
[----:B------:R-:W-:-:S05]  /*25ff0*/  @!P1 IMAD.MOV.U32 R13, RZ, RZ, R2 ;  /* 0x000000ffff0d9224 */ /* 0x000fca00078e0002 */
[----:B------:R2:W4:Y:S02]  /*26000*/  @!P1 LDG.E.U16 R22, desc[UR8][R12.64] ;  /* 0x000000080c169981 */ /* 0x000524000c1e1500 */
[----:B--2---:R-:W-:Y:S02]  /*26010*/  @!P0 IMAD.MOV.U32 R12, RZ, RZ, R5 ;  /* 0x000000ffff0c8224 */ /* 0x004fe400078e0005 */
[----:B------:R-:W-:-:S05]  /*26020*/  @!P0 IMAD.MOV.U32 R13, RZ, RZ, R6 ;  /* 0x000000ffff0d8224 */ /* 0x000fca00078e0006 */
[----:B------:R1:W2:Y:S02]  /*26030*/  @!P0 LDG.E.U16 R11, desc[UR8][R12.64] ;  /* 0x000000080c0b8981 */ /* 0x0002a4000c1e1500 */
[----:B-1----:R-:W-:Y:S01]  /*26040*/  PRMT R12, RZ, 0x7610, R12 ;  /* 0x00007610ff0c7816 */ /* 0x002fe2000000000c */
[----:B---3--:R-:W-:Y:S02]  /*26050*/  @!P1 IMAD.MOV.U32 R15, RZ, RZ, R4 ;  /* 0x000000ffff0f9224 */ /* 0x008fe400078e0004 */
[----:B----4-:R-:W-:-:S05]  /*26060*/  @!P1 IMAD.MOV.U32 R14, RZ, RZ, R3 ;  /* 0x000000ffff0e9224 */ /* 0x010fca00078e0003 */
[----:B------:R-:W3:Y:S04]  /*26070*/  @!P1 LDG.E.U16 R12, desc[UR8][R14.64] ;  /* 0x000000080e0c9981 */ /* 0x000ee8000c1e1500 */
[----:B------:R-:W-:Y:S04]  /*26080*/  STL [R1+0x2304], R9 ;  /* 0x0023040901007387 */ /* 0x000fe80000100800 */
[----:B------:R1:W-:Y:S04]  /*26090*/  STL [R1+0x2308], R10 ;  /* 0x0023080a01007387 */ /* 0x0003e80000100800 */
[----:B------:R-:W4:Y:S04]  /*260a0*/  LDL R2, [R1+0x1098] ;  /* 0x0010980001027983 */ /* 0x000f280000100800 */
[----:B------:R-:W4:Y:S04]  /*260b0*/  LDL R0, [R1+0x10a4] ;  /* 0x0010a40001007983 */ /* 0x000f280000100800 */
[----:B------:R-:W-:Y:S04]  /*260c0*/  STL [R1+0x22dc], R22 ;  /* 0x0022dc1601007387 */ /* 0x000fe80000100800 */
[----:B0-----:R-:W4:Y:S04]  /*260d0*/  LDL R16, [R1+0x10a0] ;  /* 0x0010a00001107983 */ /* 0x001f280000100800 */
[----:B-1----:R-:W4:Y:S04]  /*260e0*/  LDL R10, [R1+0x10ac] ;  /* 0x0010ac00010a7983 */ /* 0x002f280000100800 */
[----:B--2---:R-:W-:Y:S04]  /*260f0*/  STL [R1+0x22e0], R11 ;  /* 0x0022e00b01007387 */ /* 0x004fe80000100800 */
[----:B------:R-:W2:Y:S04]  /*26100*/  LDL R9, [R1+0x508] ;  /* 0x0005080001097983 */ /* 0x000ea80000100800 */
[----:B------:R-:W2:Y:S04]  /*26110*/  LDL R8, [R1+0x50c] ;  /* 0x00050c0001087983 */ /* 0x000ea80000100800 */
[----:B------:R-:W2:Y:S04]  /*26120*/  LDL R6, [R1+0xfa8] ;  /* 0x000fa80001067983 */ /* 0x000ea80000100800 */
[----:B------:R-:W2:Y:S04]  /*26130*/  LDL R5, [R1+0xfb4] ;  /* 0x000fb40001057983 */ /* 0x000ea80000100800 */
[----:B---3--:R-:W-:Y:S04]  /*26140*/  STL [R1+0x22e4], R12 ;  /* 0x0022e40c01007387 */ /* 0x008fe80000100800 */
[----:B------:R-:W3:Y:S04]  /*26150*/  LDL R4, [R1+0xfb0] ;  /* 0x000fb00001047983 */ /* 0x000ee80000100800 */
[----:B------:R-:W3:Y:S01]  /*26160*/  LDL R3, [R1+0xfbc] ;  /* 0x000fbc0001037983 */ /* 0x000ee20000100800 */
[----:B------:R-:W-:-:S02]  /*26170*/  PRMT R13, RZ, 0x7610, R13 ;  /* 0x00007610ff0d7816 */ /* 0x000fc4000000000d */
[----:B------:R-:W-:Y:S01]  /*26180*/  PRMT R17, RZ, 0x7610, R17 ;  /* 0x00007610ff117816 */ /* 0x000fe20000000011 */
[----:B----4-:R-:W-:Y:S02]  /*26190*/  @!P0 IMAD.MOV.U32 R15, RZ, RZ, R2 ;  /* 0x000000ffff0f8224 */ /* 0x010fe400078e0002 */
[----:B------:R-:W-:Y:S01]  /*261a0*/  @!P0 IMAD.MOV.U32 R14, RZ, RZ, R0 ;  /* 0x000000ffff0e8224 */ /* 0x000fe200078e0000 */
[----:B------:R-:W-:Y:S02]  /*261b0*/  PRMT R19, RZ, 0x7610, R19 ;  /* 0x00007610ff137816 */ /* 0x000fe40000000013 */
[----:B------:R-:W-:Y:S02]  /*261c0*/  PRMT R21, RZ, 0x7610, R21 ;  /* 0x00007610ff157816 */ /* 0x000fe40000000015 */
[----:B------:R-:W-:Y:S01]  /*261d0*/  PRMT R23, RZ, 0x7610, R23 ;  /* 0x00007610ff177816 */ /* 0x000fe20000000017 */
[----:B------:R-:W4:Y:S04]  /*261e0*/  LDL R0, [R1+0x1034] ;  /* 0x0010340001007983 */ /* 0x000f280000100800 */
[----:B------:R0:W4:Y:S04]  /*261f0*/  @!P0 LDG.E.U16 R13, desc[UR8][R14.64] ;  /* 0x000000080e0d8981 */ /* 0x000128000c1e1500 */
[----:B------:R-:W4:Y:S01]  /*26200*/  LDL R2, [R1+0x1028] ;  /* 0x0010280001027983 */ /* 0x000f220000100800 */
[----:B0-----:R-:W-:-:S02]  /*26210*/  @!P1 IMAD.MOV.U32 R15, RZ, RZ, R16 ;  /* 0x000000ffff0f9224 */ /* 0x001fc400078e0010 */
[----:B------:R-:W-:-:S05]  /*26220*/  @!P1 IMAD.MOV.U32 R14, RZ, RZ, R10 ;  /* 0x000000ffff0e9224 */ /* 0x000fca00078e000a */
[----:B------:R2:W4:Y:S02]  /*26230*/  @!P1 LDG.E.U16 R17, desc[UR8][R14.64] ;  /* 0x000000080e119981 */ /* 0x000524000c1e1500 */
[----:B--2---:R-:W-:Y:S02]  /*26240*/  @!P1 IMAD.MOV.U32 R15, RZ, RZ, R9 ;  /* 0x000000ffff0f9224 */ /* 0x004fe400078e0009 */
[----:B------:R-:W-:-:S05]  /*26250*/  @!P1 IMAD.MOV.U32 R14, RZ, RZ, R8 ;  /* 0x000000ffff0e9224 */ /* 0x000fca00078e0008 */
[----:B------:R0:W2:Y:S02]  /*26260*/  @!P1 LDG.E.U16 R19, desc[UR8][R14.64] ;  /* 0x000000080e139981 */ /* 0x0000a4000c1e1500 */
[----:B0-----:R-:W-:Y:S02]  /*26270*/  @!P0 IMAD.MOV.U32 R14, RZ, RZ, R5 ;  /* 0x000000ffff0e8224 */ /* 0x001fe400078e0005 */
[----:B------:R-:W-:-:S05]  /*26280*/  @!P0 IMAD.MOV.U32 R15, RZ, RZ, R6 ;  /* 0x000000ffff0f8224 */ /* 0x000fca00078e0006 */
[----:B------:R3:W2:Y:S02]  /*26290*/  @!P0 LDG.E.U16 R21, desc[UR8][R14.64] ;  /* 0x000000080e158981 */ /* 0x0006a4000c1e1500 */
[----:B---3--:R-:W-:Y:S02]  /*262a0*/  @!P1 IMAD.MOV.U32 R15, RZ, RZ, R4 ;  /* 0x000000ffff0f9224 */ /* 0x008fe400078e0004 */
[----:B------:R-:W-:-:S05]  /*262b0*/  @!P1 IMAD.MOV.U32 R14, RZ, RZ, R3 ;  /* 0x000000ffff0e9224 */ /* 0x000fca00078e0003 */
[----:B------:R0:W3:Y:S04]  /*262c0*/  @!P1 LDG.E.U16 R23, desc[UR8][R14.64] ;  /* 0x000000080e179981 */ /* 0x0000e8000c1e1500 */
[----:B----4-:R-:W-:Y:S01]  /*262d0*/  STL [R1+0x22e8], R13 ;  /* 0x0022e80d01007387 */ /* 0x010fe20000100800 */
[----:B0-----:R-:W-:-:S03]  /*262e0*/  @!P0 IMAD.MOV.U32 R14, RZ, RZ, R0 ;  /* 0x000000ffff0e8224 */ /* 0x001fc600078e0000 */
[----:B------:R-:W-:Y:S04]  /*262f0*/  STL [R1+0x22ec], R17 ;  /* 0x0022ec1101007387 */ /* 0x000fe80000100800 */
[----:B--2---:R-:W-:Y:S04]  /*26300*/  STL [R1+0x22d0], R19 ;  /* 0x0022d01301007387 */ /* 0x004fe80000100800 */
[----:B------:R-:W-:Y:S01]  /*26310*/  STL [R1+0x22d4], R21 ;  /* 0x0022d41501007387 */ /* 0x000fe20000100800 */
[----:B------:R-:W-:Y:S01]  /*26320*/  PRMT R25, RZ, 0x7610, R25 ;  /* 0x00007610ff197816 */ /* 0x000fe20000000019 */
[----:B------:R-:W-:-:S05]  /*26330*/  @!P0 IMAD.MOV.U32 R15, RZ, RZ, R2 ;  /* 0x000000ffff0f8224 */ /* 0x000fca00078e0002 */
[----:B------:R-:W2:Y:S04]  /*26340*/  @!P0 LDG.E.U16 R25, desc[UR8][R14.64] ;  /* 0x000000080e198981 */ /* 0x000ea8000c1e1500 */
[----:B---3--:R0:W-:Y:S04]  /*26350*/  STL [R1+0x22f0], R23 ;  /* 0x0022f01701007387 */ /* 0x0081e80000100800 */
[----:B0-----:R-:W3:Y:S04]  /*26360*/  LDL.LU R23, [R1+0x418] ;  /* 0x0004180001177983 */ /* 0x001ee80000300800 */
        /* <DEDUP_REMOVED lines=21> */
[----:B------:R-:W3:Y:S04]  /*264c0*/  LDL R14, [R1+0x1030] ;  /* 0x00103000010e7983 */ /* 0x000ee80000100800 */
[----:B------:R-:W3:Y:S01]  /*264d0*/  LDL R15, [R1+0x103c] ;  /* 0x00103c00010f7983 */ /* 0x000ee20000100800 */
[----:B------:R-:W-:-:S03]  /*264e0*/  PRMT R27, RZ, 0x7610, R27 ;  /* 0x00007610ff1b7816 */ /* 0x000fc6000000001b */
[----:B--2---:R0:W-:Y:S04]  /*264f0*/  STL [R1+0x22f4], R25 ;  /* 0x0022f41901007387 */ /* 0x0041e80000100800 */
[----:B0-----:R-:W2:Y:S01]  /*26500*/  LDL R25, [R1+0x10b8] ;  /* 0x0010b80001197983 */ /* 0x001ea20000100800 */
[----:B---3--:R-:W-:-:S04]  /*26510*/  @!P1 LOP3.LUT R15, R15, R14, RZ, 0x3c, !PT ;  /* 0x0000000e0f0f9212 */ /* 0x008fc800078e3cff */
[----:B------:R-:W-:-:S04]  /*26520*/  @!P1 LOP3.LUT R14, R15, R14, RZ, 0x3c, !PT ;  /* 0x0000000e0f0e9212 */ /* 0x000fc800078e3cff */
[----:B------:R-:W-:-:S05]  /*26530*/  @!P1 LOP3.LUT R15, R15, R14, RZ, 0x3c, !PT ;  /* 0x0000000e0f0f9212 */ /* 0x000fca00078e3cff */
[----:B------:R2:W3:Y:S04]  /*26540*/  @!P1 LDG.E.U16 R27, desc[UR8][R14.64] ;  /* 0x000000080e1b9981 */ /* 0x0004e8000c1e1500 */
[----:B------:R-:W3:Y:S01]  /*26550*/  LDL R15, [R1+0x10b0] ;  /* 0x0010b000010f7983 */ /* 0x000ee20000100800 */
[----:B------:R-:W-:Y:S01]  /*26560*/  PRMT R29, RZ, 0x7610, R29 ;  /* 0x00007610ff1d7816 */ /* 0x000fe2000000001d */
[----:B--2---:R-:W-:Y:S01]  /*26570*/  @!P1 IMAD.MOV.U32 R14, RZ, RZ, R25 ;  /* 0x000000ffff0e9224 */ /* 0x004fe200078e0019 */
[----:B------:R-:W0:Y:S04]  /*26580*/  S2R R28, SR_TID.X ;  /* 0x00000000001c7919 */ /* 0x000e280000002100 */
[----:B---3--:R-:W2:Y:S01]  /*26590*/  @!P1 LDG.E.U16 R29, desc[UR8][R14.64] ;  /* 0x000000080e1d9981 */ /* 0x008ea2000c1e1500 */
[----:B0-----:R-:W-:-:S05]  /*265a0*/  LOP3.LUT R28, R28, 0x3f, RZ, 0xc0, !PT ;  /* 0x0000003f1c1c7812 */ /* 0x001fca00078ec0ff */
[----:B------:R-:W-:-:S05]  /*265b0*/  IMAD.SHL.U32 R28, R28, 0x2, RZ ;  /* 0x000000021c1c7824 */ /* 0x000fca00078e00ff */
[----:B------:R-:W-:-:S05]  /*265c0*/  LOP3.LUT R28, R28, 0x20, RZ, 0x3c, !PT ;  /* 0x000000201c1c7812 */ /* 0x000fca00078e3cff */
[----:B------:R-:W-:Y:S04]  /*265d0*/  STS.U16 [R28+UR5+0x1a80], R23 ;  /* 0x001a80171c007988 */ /* 0x000fe80008000405 */
[----:B----4-:R-:W-:Y:S04]  /*265e0*/  STS.U16 [R28+UR5+0x2200], R21 ;  /* 0x002200151c007988 */ /* 0x010fe80008000405 */
        /* <DEDUP_REMOVED lines=18> */
[----:B------:R-:W-:Y:S04]  /*26710*/  STL [R1+0x230c], R27 ;  /* 0x00230c1b01007387 */ /* 0x000fe80000100800 */
[----:B------:R-:W-:Y:S04]  /*26720*/  STS.U16 [R28+UR5+0x6a80], R26 ;  /* 0x006a801a1c007988 */ /* 0x000fe80008000405 */
[----:B------:R0:W-:Y:S04]  /*26730*/  STS.U16 [R28+UR5+0x7200], R8 ;  /* 0x007200081c007988 */ /* 0x0001e80008000405 */
[----:B--2---:R-:W-:Y:S04]  /*26740*/  STL [R1+0x2310], R29 ;  /* 0x0023101d01007387 */ /* 0x004fe80000100800 */
[----:B0-----:R-:W2:Y:S04]  /*26750*/  LDL.LU R8, [R1] ;  /* 0x0000000001087983 */ /* 0x001ea80000300800 */
[----:B------:R-:W3:Y:S01]  /*26760*/  LDL.LU R5, [R1+0x494] ;  /* 0x0004940001057983 */ /* 0x000ee20000300800 */
[----:B------:R-:W0:Y:S03]  /*26770*/  S2R R0, SR_TID.X ;  /* 0x0000000000007919 */ /* 0x000e260000002100 */
[----:B---3--:R1:W-:Y:S04]  /*26780*/  STL [R1+0x2340], R5 ;  /* 0x0023400501007387 */ /* 0x0083e80000100800 */
[----:B-1----:R-:W3:Y:S01]  /*26790*/  LDL.LU R5, [R1+0x498] ;  /* 0x0004980001057983 */ /* 0x002ee20000300800 */
[----:B0-----:R-:W-:-:S05]  /*267a0*/  LOP3.LUT R0, R0, 0x3f, RZ, 0xc0, !PT ;  /* 0x0000003f00007812 */ /* 0x001fca00078ec0ff */
[C---:B------:R-:W-:Y:S02]  /*267b0*/  IMAD.SHL.U32 R2, R0.reuse, 0x2, RZ ;  /* 0x0000000200027824 */ /* 0x040fe400078e00ff */
[----:B------:R-:W-:Y:S01]  /*267c0*/  IMAD.SHL.U32 R0, R0, 0x2, RZ ;  /* 0x0000000200007824 */ /* 0x000fe200078e00ff */
[----:B---3--:R0:W-:Y:S04]  /*267d0*/  STL [R1+0x2344], R5 ;  /* 0x0023440501007387 */ /* 0x0081e80000100800 */
        /* <DEDUP_REMOVED lines=19> */
[----:B0-----:R-:W-:-:S03]  /*26910*/  LOP3.LUT R5, R0, 0x20, RZ, 0x3c, !PT ;  /* 0x0000002000057812 */ /* 0x001fc600078e3cff */
[----:B------:R-:W3:Y:S04]  /*26920*/  LDL.LU R18, [R1+0x78] ;  /* 0x0000780001127983 */ /* 0x000ee80000300800 */
[----:B------:R-:W3:Y:S04]  /*26930*/  LDL.LU R4, [R1+0x4c] ;  /* 0x00004c0001047983 */ /* 0x000ee80000300800 */
[----:B------:R-:W3:Y:S04]  /*26940*/  LDL.LU R20, [R1+0x48] ;  /* 0x0000480001147983 */ /* 0x000ee80000300800 */
[----:B------:R-:W3:Y:S04]  /*26950*/  LDL.LU R24, [R1+0x20] ;  /* 0x0000200001187983 */ /* 0x000ee80000300800 */
[----:B------:R-:W3:Y:S04]  /*26960*/  LDL.LU R0, [R1+0x1c] ;  /* 0x00001c0001007983 */ /* 0x000ee80000300800 */
[----:B--2---:R0:W-:Y:S04]  /*26970*/  STS.U16 [R5+UR5+0x7280], R8 ;  /* 0x0072800805007988 */ /* 0x0041e80008000405 */
[----:B0-----:R-:W2:Y:S01]  /*26980*/  LDL.LU R8, [R1+0x2348] ;  /* 0x0023480001087983 */ /* 0x001ea20000300800 */
[----:B------:R-:W-:-:S03]  /*26990*/  LOP3.LUT R3, R2, 0x30, RZ, 0x3c, !PT ;  /* 0x0000003002037812 */ /* 0x000fc600078e3cff */
[----:B--2---:R0:W-:Y:S04]  /*269a0*/  STS.U16 [R5+UR5+0x7a00], R8 ;  /* 0x007a000805007988 */ /* 0x0041e80008000405 */
[----:B------:R1:W-:Y:S04]  /*269b0*/  STS.U16 [R5+UR5+0x7a80], R7 ;  /* 0x007a800705007988 */ /* 0x0003e80008000405 */
[----:B0-----:R-:W2:Y:S04]  /*269c0*/  LDL.LU R8, [R1+0x414] ;  /* 0x0004140001087983 */ /* 0x001ea80000300800 */
[----:B-1----:R-:W2:Y:S04]  /*269d0*/  LDL.LU R5, [R1+0x2344] ;  /* 0x0023440001057983 */ /* 0x002ea80000300800 */
[----:B------:R-:W3:Y:S04]  /*269e0*/  LDL.LU R7, [R1+0x43c] ;  /* 0x00043c0001077983 */ /* 0x000ee80000300800 */
[----:B--2---:R0:W-:Y:S04]  /*269f0*/  STS.U16 [R3+UR5+0x300], R5 ;  /* 0x0003000503007988 */ /* 0x0041e80008000405 */
[----:B0-----:R-:W2:Y:S04]  /*26a00*/  LDL.LU R5, [R1+0x2340] ;  /* 0x0023400001057983 */ /* 0x001ea80000300800 */
[----:B--2---:R0:W-:Y:S04]  /*26a10*/  STS.U16 [R3+UR5+0x380], R5 ;  /* 0x0003800503007988 */ /* 0x0041e80008000405 */
[----:B---3--:R1:W-:Y:S04]  /*26a20*/  STS.U16 [R3+UR5+0xb00], R6 ;  /* 0x000b000603007988 */ /* 0x0083e80008000405 */
[----:B----4-:R2:W-:Y:S04]  /*26a30*/  STS.U16 [R3+UR5+0xb80], R26 ;  /* 0x000b801a03007988 */ /* 0x0105e80008000405 */
[----:B------:R3:W-:Y:S04]  /*26a40*/  STS.U16 [R3+UR5+0x1300], R28 ;  /* 0x0013001c03007988 */ /* 0x0007e80008000405 */
[----:B0-----:R-:W4:Y:S04]  /*26a50*/  LDL.LU R5, [R1+0x233c] ;  /* 0x00233c0001057983 */ /* 0x001f280000300800 */
[----:B-1----:R-:W4:Y:S04]  /*26a60*/  LDL.LU R6, [R1+0x2338] ;  /* 0x0023380001067983 */ /* 0x002f280000300800 */
[----:B--2---:R-:W2:Y:S04]  /*26a70*/  LDL.LU R26, [R1+0x2334] ;  /* 0x00233400011a7983 */ /* 0x004ea80000300800 */
[----:B---3--:R-:W3:Y:S04]  /*26a80*/  LDL.LU R28, [R1+0x2330] ;  /* 0x00233000011c7983 */ /* 0x008ee80000300800 */
        /* <DEDUP_REMOVED lines=19> */
[----:B------:R0:W-:Y:S04]  /*26bc0*/  STS.U16 [R3+UR5+0x6300], R4 ;  /* 0x0063000403007988 */ /* 0x0001e80008000405 */
[----:B------:R1:W-:Y:S04]  /*26bd0*/  STS.U16 [R3+UR5+0x6380], R20 ;  /* 0x0063801403007988 */ /* 0x0003e80008000405 */
[----:B------:R1:W-:Y:S04]  /*26be0*/  STS.U16 [R3+UR5+0x6b00], R24 ;  /* 0x006b001803007988 */ /* 0x0003e80008000405 */
[----:B------:R1:W-:Y:S04]  /*26bf0*/  STS.U16 [R3+UR5+0x6b80], R0 ;  /* 0x006b800003007988 */ /* 0x0003e80008000405 */
[----:B0-----:R-:W4:Y:S04]  /*26c00*/  LDL.LU R4, [R1+0x490] ;  /* 0x0004900001047983 */ /* 0x001f280000300800 */
[----:B-1----:R-:W4:Y:S04]  /*26c10*/  LDL.LU R20, [R1+0x48c] ;  /* 0x00048c0001147983 */ /* 0x002f280000300800 */
        /* <DEDUP_REMOVED lines=20> */
[----:B------:R-:W4:Y:S01]  /*26d60*/  LDL.LU R18, [R1+0x18] ;  /* 0x0000180001127983 */ /* 0x000f220000300800 */
[----:B------:R-:W-:-:S03]  /*26d70*/  LOP3.LUT R2, R2, 0x40, RZ, 0x3c, !PT ;  /* 0x0000004002027812 */ /* 0x000fc600078e3cff */
[----:B---3--:R0:W-:Y:S04]  /*26d80*/  STS.U16 [R3+UR5+0x7300], R28 ;  /* 0x0073001c03007988 */ /* 0x0081e80008000405 */
[----:B--2---:R1:W-:Y:S04]  /*26d90*/  STS.U16 [R3+UR5+0x7380], R26 ;  /* 0x0073801a03007988 */ /* 0x0043e80008000405 */
[----:B----4-:R2:W-:Y:S04]  /*26da0*/  STS.U16 [R3+UR5+0x7b00], R6 ;  /* 0x007b000603007988 */ /* 0x0105e80008000405 */
[----:B------:R3:W-:Y:S04]  /*26db0*/  STS.U16 [R3+UR5+0x7b80], R5 ;  /* 0x007b800503007988 */ /* 0x0007e80008000405 */
[----:B0-----:R-:W4:Y:S04]  /*26dc0*/  LDL.LU R28, [R1+0x408] ;  /* 0x00040800011c7983 */ /* 0x001f280000300800 */
[----:B-1----:R-:W4:Y:S04]  /*26dd0*/  LDL.LU R26, [R1+0x40c] ;  /* 0x00040c00011a7983 */ /* 0x002f280000300800 */
[----:B--2---:R-:W2:Y:S04]  /*26de0*/  LDL.LU R6, [R1+0x434] ;  /* 0x0004340001067983 */ /* 0x004ea80000300800 */
[----:B---3--:R-:W3:Y:S04]  /*26df0*/  LDL.LU R3, [R1+0x232c] ;  /* 0x00232c0001037983 */ /* 0x008ee80000300800 */
[----:B------:R-:W2:Y:S04]  /*26e00*/  LDL.LU R5, [R1+0x438] ;  /* 0x0004380001057983 */ /* 0x000ea80000300800 */
[----:B------:R0:W-:Y:S04]  /*26e10*/  STS.U16 [R2+UR5+0x400], R4 ;  /* 0x0004000402007988 */ /* 0x0001e80008000405 */
[----:B------:R1:W-:Y:S04]  /*26e20*/  STS.U16 [R2+UR5+0x480], R20 ;  /* 0x0004801402007988 */ /* 0x0003e80008000405 */
[----:B------:R1:W-:Y:S04]  /*26e30*/  STS.U16 [R2+UR5+0xc00], R24 ;  /* 0x000c001802007988 */ /* 0x0003e80008000405 */
[----:B------:R1:W-:Y:S04]  /*26e40*/  STS.U16 [R2+UR5+0xc80], R0 ;  /* 0x000c800002007988 */ /* 0x0003e80008000405 */
[----:B0-----:R-:W3:Y:S04]  /*26e50*/  LDL.LU R4, [R1+0x2328] ;  /* 0x0023280001047983 */ /* 0x001ee80000300800 */
[----:B-1----:R-:W3:Y:S04]  /*26e60*/  LDL.LU R20, [R1+0x2324] ;  /* 0x0023240001147983 */ /* 0x002ee80000300800 */
[----:B------:R-:W3:Y:S04]  /*26e70*/  LDL.LU R24, [R1+0x2320] ;  /* 0x0023200001187983 */ /* 0x000ee80000300800 */
[----:B------:R-:W3:Y:S04]  /*26e80*/  LDL.LU R0, [R1+0x231c] ;  /* 0x00231c0001007983 */ /* 0x000ee80000300800 */
[----:B--2---:R-:W-:Y:S04]  /*26e90*/  STS.U16 [R2+UR5+0x1400], R5 ;  /* 0x0014000502007988 */ /* 0x004fe80008000405 */
        /* <DEDUP_REMOVED lines=22> */
[----:B---3--:R0:W-:Y:S04]  /*27000*/  STS.U16 [R2+UR5+0x6c80], R0 ;  /* 0x006c800002007988 */ /* 0x0081e80008000405 */
[----:B0-----:R-:W2:Y:S04]  /*27010*/  LDL.LU R0, [R1+0x2318] ;  /* 0x0023180001007983 */ /* 0x001ea80000300800 */
[----:B------:R-:W3:Y:S01]  /*27020*/  LDL.LU R29, [R1+0x488] ;  /* 0x00048800011d7983 */ /* 0x000ee20000300800 */
[----:B------:R-:W0:Y:S02]  /*27030*/  S2R R22, SR_TID.X ;  /* 0x0000000000167919 */ /* 0x000e240000002100 */
[----:B0-----:R-:W-:-:S05]  /*27040*/  LOP3.LUT R22, R22, 0x3f, RZ, 0xc0, !PT ;  /* 0x0000003f16167812 */ /* 0x001fca00078ec0ff */
        /* <DEDUP_REMOVED lines=25> */
[----:B------:R0:W-:Y:S04]  /*271e0*/  STS.U16 [R29+UR5+0x7400], R24 ;  /* 0x007400181d007988 */ /* 0x0001e80008000405 */
[----:B------:R1:W-:Y:S04]  /*271f0*/  STS.U16 [R29+UR5+0x7480], R20 ;  /* 0x007480141d007988 */ /* 0x0003e80008000405 */
[----:B------:R1:W-:Y:S04]  /*27200*/  STS.U16 [R29+UR5+0x7c00], R4 ;  /* 0x007c00041d007988 */ /* 0x0003e80008000405 */
[----:B------:R2:W-:Y:S04]  /*27210*/  STS.U16 [R29+UR5+0x7c80], R3 ;  /* 0x007c80031d007988 */ /* 0x0005e80008000405 */
[----:B0-----:R-:W3:Y:S04]  /*27220*/  LDL.LU R24, [R1+0x18c] ;  /* 0x00018c0001187983 */ /* 0x001ee80000300800 */
[----:B-1----:R-:W3:Y:S04]  /*27230*/  LDL.LU R20, [R1+0x3d0] ;  /* 0x0003d00001147983 */ /* 0x002ee80000300800 */
[----:B------:R-:W3:Y:S04]  /*27240*/  LDL.LU R4, [R1+0x3d4] ;  /* 0x0003d40001047983 */ /* 0x000ee80000300800 */
[----:B--2---:R-:W2:Y:S04]  /*27250*/  LDL.LU R29, [R1+0x2314] ;  /* 0x00231400011d7983 */ /* 0x004ea80000300800 */
[----:B------:R-:W3:Y:S01]  /*27260*/  LDL.LU R3, [R1+0x400] ;  /* 0x0004000001037983 */ /* 0x000ee20000300800 */
[----:B------:R-:W-:-:S05]  /*27270*/  LOP3.LUT R25, R0, 0x50, RZ, 0x3c, !PT ;  /* 0x0000005000197812 */ /* 0x000fca00078e3cff */
[----:B--2---:R0:W-:Y:S04]  /*27280*/  STS.U16 [R25+UR5+0x500], R29 ;  /* 0x0005001d19007988 */ /* 0x0041e80008000405 */
[----:B---3--:R1:W-:Y:S04]  /*27290*/  STS.U16 [R25+UR5+0x580], R27 ;  /* 0x0005801b19007988 */ /* 0x0083e80008000405 */
[----:B----4-:R2:W-:Y:S04]  /*272a0*/  STS.U16 [R25+UR5+0xd00], R10 ;  /* 0x000d000a19007988 */ /* 0x0105e80008000405 */
[----:B------:R3:W-:Y:S04]  /*272b0*/  STS.U16 [R25+UR5+0xd80], R9 ;  /* 0x000d800919007988 */ /* 0x0007e80008000405 */
[----:B------:R4:W-:Y:S04]  /*272c0*/  STS.U16 [R25+UR5+0x1500], R16 ;  /* 0x0015001019007988 */ /* 0x0009e80008000405 */
[----:B------:R2:W-:Y:S04]  /*272d0*/  STS.U16 [R25+UR5+0x1580], R18 ;  /* 0x0015801219007988 */ /* 0x0005e80008000405 */
[----:B0-----:R-:W4:Y:S04]  /*272e0*/  LDL.LU R29, [R1+0x2310] ;  /* 0x00231000011d7983 */ /* 0x001f280000300800 */
[----:B-1----:R-:W4:Y:S04]  /*272f0*/  LDL.LU R27, [R1+0x230c] ;  /* 0x00230c00011b7983 */ /* 0x002f280000300800 */
[----:B--2---:R-:W2:Y:S04]  /*27300*/  LDL.LU R10, [R1+0x2308] ;  /* 0x00230800010a7983 */ /* 0x004ea80000300800 */
[----:B---3--:R-:W3:Y:S04]  /*27310*/  LDL.LU R9, [R1+0x2304] ;  /* 0x0023040001097983 */ /* 0x008ee80000300800 */
[----:B----4-:R-:W4:Y:S04]  /*27320*/  LDL.LU R16, [R1+0x2300] ;  /* 0x0023000001107983 */ /* 0x010f280000300800 */
[----:B------:R-:W2:Y:S04]  /*27330*/  LDL.LU R18, [R1+0x22fc] ;  /* 0x0022fc0001127983 */ /* 0x000ea80000300800 */
[----:B------:R0:W-:Y:S04]  /*27340*/  STS.U16 [R25+UR5+0x1d00], R2 ;  /* 0x001d000219007988 */ /* 0x0001e80008000405 */
[----:B0-----:R-:W2:Y:S04]  /*27350*/  LDL.LU R2, [R1+0x22f8] ;  /* 0x0022f80001027983 */ /* 0x001ea80000300800 */
        /* <DEDUP_REMOVED lines=15> */
[----:B------:R1:W-:Y:S04]  /*27450*/  STS.U16 [R25+UR5+0x5d00], R17 ;  /* 0x005d001119007988 */ /* 0x0003e80008000405 */
[----:B------:R1:W-:Y:S04]  /*27460*/  STS.U16 [R25+UR5+0x5d80], R13 ;  /* 0x005d800d19007988 */ /* 0x0003e80008000405 */
[----:B------:R1:W-:Y:S04]  /*27470*/  STS.U16 [R25+UR5+0x6500], R12 ;  /* 0x0065000c19007988 */ /* 0x0003e80008000405 */
        /* <DEDUP_REMOVED lines=8> */
[----:B------:R0:W-:Y:S04]  /*27500*/  STS.U16 [R25+UR5+0x6580], R11 ;  /* 0x0065800b19007988 */ /* 0x0001e80008000405 */
[----:B------:R-:W3:Y:S04]  /*27510*/  LDL.LU R5, [R1+0x154] ;  /* 0x0001540001057983 */ /* 0x000ee80000300800 */
        /* <DEDUP_REMOVED lines=12> */
[----:B--2---:R0:W-:Y:S04]  /*275e0*/  STS.U16 [R25+UR5+0x6d80], R2 ;  /* 0x006d800219007988 */ /* 0x0041e80008000405 */
[----:B------:R1:W-:Y:S04]  /*275f0*/  STS.U16 [R25+UR5+0x7500], R18 ;  /* 0x0075001219007988 */ /* 0x0003e80008000405 */
[----:B----4-:R2:W-:Y:S04]  /*27600*/  STS.U16 [R25+UR5+0x7580], R16 ;  /* 0x0075801019007988 */ /* 0x0105e80008000405 */
[----:B---3--:R3:W-:Y:S04]  /*27610*/  STS.U16 [R25+UR5+0x7d00], R9 ;  /* 0x007d000919007988 */ /* 0x0087e80008000405 */
[----:B------:R4:W-:Y:S04]  /*27620*/  STS.U16 [R25+UR5+0x7d80], R10 ;  /* 0x007d800a19007988 */ /* 0x0009e80008000405 */
[----:B0-----:R-:W3:Y:S04]  /*27630*/  LDL.LU R2, [R1+0x34] ;  /* 0x0000340001027983 */ /* 0x001ee80000300800 */
[----:B-1----:R-:W3:Y:S04]  /*27640*/  LDL.LU R18, [R1+0x3f8] ;  /* 0x0003f80001127983 */ /* 0x002ee80000300800 */
[----:B--2---:R-:W2:Y:S04]  /*27650*/  LDL.LU R16, [R1+0x3fc] ;  /* 0x0003fc0001107983 */ /* 0x004ea80000300800 */
[----:B---3--:R-:W3:Y:S04]  /*27660*/  LDL.LU R9, [R1+0x424] ;  /* 0x0004240001097983 */ /* 0x008ee80000300800 */
[----:B----4-:R-:W4:Y:S04]  /*27670*/  LDL.LU R25, [R1+0x22f4] ;  /* 0x0022f40001197983 */ /* 0x010f280000300800 */
[----:B------:R-:W2:Y:S01]  /*27680*/  LDL.LU R10, [R1+0x428] ;  /* 0x00042800010a7983 */ /* 0x000ea20000300800 */
[----:B------:R-:W-:-:S05]  /*27690*/  LOP3.LUT R0, R0, 0x60, RZ, 0x3c, !PT ;  /* 0x0000006000007812 */ /* 0x000fca00078e3cff */
        /* <DEDUP_REMOVED lines=8> */
[----:B--2---:R-:W-:Y:S04]  /*27720*/  STS.U16 [R0+UR5+0x1600], R10 ;  /* 0x0016000a00007988 */ /* 0x004fe80008000405 */
[----:B---3--:R-:W-:Y:S04]  /*27730*/  STS.U16 [R0+UR5+0x1680], R9 ;  /* 0x0016800900007988 */ /* 0x008fe80008000405 */
        /* <DEDUP_REMOVED lines=9> */
[----:B0-----:R-:W2:Y:S04]  /*277d0*/  LDL.LU R11, [R1+0x30] ;  /* 0x00003000010b7983 */ /* 0x001ea80000300800 */
        /* <DEDUP_REMOVED lines=11> */
[----:B0-----:R-:W3:Y:S04]  /*27890*/  LDL.LU R21, [R1+0x470] ;  /* 0x0004700001157983 */ /* 0x001ee80000300800 */
[----:B-1----:R-:W3:Y:S04]  /*278a0*/  LDL.LU R19, [R1+0x46c] ;  /* 0x00046c0001137983 */ /* 0x002ee80000300800 */
[----:B----4-:R-:W4:Y:S04]  /*278b0*/  LDL.LU R2, [R1+0x448] ;  /* 0x0004480001027983 */ /* 0x010f280000300800 */
        /* <DEDUP_REMOVED lines=17> */
[----:B---3--:R1:W-:Y:S04]  /*279d0*/  STS.U16 [R0+UR5+0x6e00], R22 ;  /* 0x006e001600007988 */ /* 0x0083e80008000405 */
[----:B0-----:R-:W2:Y:S04]  /*279e0*/  LDL.LU R11, [R1+0x22e0] ;  /* 0x0022e000010b7983 */ /* 0x001ea80000300800 */
[----:B-1----:R-:W3:Y:S04]  /*279f0*/  LDL.LU R22, [R1+0x22dc] ;  /* 0x0022dc0001167983 */ /* 0x002ee80000300800 */
[----:B---3--:R0:W-:Y:S04]  /*27a00*/  STS.U16 [R0+UR5+0x6e80], R22 ;  /* 0x006e801600007988 */ /* 0x0081e80008000405 */
[----:B--2---:R1:W-:Y:S04]  /*27a10*/  STS.U16 [R0+UR5+0x7600], R11 ;  /* 0x0076000b00007988 */ /* 0x0043e80008000405 */
[----:B------:R2:W-:Y:S04]  /*27a20*/  STS.U16 [R0+UR5+0x7680], R12 ;  /* 0x0076800c00007988 */ /* 0x0005e80008000405 */
[----:B------:R3:W-:Y:S04]  /*27a30*/  STS.U16 [R0+UR5+0x7e00], R13 ;  /* 0x007e000d00007988 */ /* 0x0007e80008000405 */
[----:B------:R2:W-:Y:S04]  /*27a40*/  STS.U16 [R0+UR5+0x7e80], R17 ;  /* 0x007e801100007988 */ /* 0x0005e80008000405 */
[----:B0-----:R-:W4:Y:S04]  /*27a50*/  LDL.LU R22, [R1+0x3f0] ;  /* 0x0003f00001167983 */ /* 0x001f280000300800 */
[----:B-1----:R-:W4:Y:S04]  /*27a60*/  LDL.LU R11, [R1+0x3f4] ;  /* 0x0003f400010b7983 */ /* 0x002f280000300800 */
[----:B--2---:R-:W2:Y:S04]  /*27a70*/  LDL.LU R12, [R1+0x41c] ;  /* 0x00041c00010c7983 */ /* 0x004ea80000300800 */
[----:B---3--:R-:W3:Y:S04]  /*27a80*/  LDL.LU R13, [R1+0x420] ;  /* 0x00042000010d7983 */ /* 0x008ee80000300800 */
[----:B------:R-:W2:Y:S04]  /*27a90*/  LDL.LU R0, [R1+0x22d8] ;  /* 0x0022d80001007983 */ /* 0x000ea80000300800 */
[----:B------:R-:W3:Y:S04]  /*27aa0*/  LDL.LU R17, [R1+0x444] ;  /* 0x0004440001117983 */ /* 0x000ee80000300800 */
[----:B--2---:R0:W-:Y:S04]  /*27ab0*/  STS.U16 [R0+UR5+0x700], R21 ;  /* 0x0007001500007988 */ /* 0x0041e80008000405 */
[----:B------:R1:W-:Y:S04]  /*27ac0*/  STS.U16 [R0+UR5+0x780], R19 ;  /* 0x0007801300007988 */ /* 0x0003e80008000405 */
[----:B----4-:R2:W-:Y:S04]  /*27ad0*/  STS.U16 [R0+UR5+0xf00], R2 ;  /* 0x000f000200007988 */ /* 0x0105e80008000405 */
[----:B0-----:R-:W4:Y:S04]  /*27ae0*/  LDL.LU R21, [R1+0x22d4] ;  /* 0x0022d40001157983 */ /* 0x001f280000300800 */
[----:B-1----:R-:W4:Y:S04]  /*27af0*/  LDL.LU R19, [R1+0x22d0] ;  /* 0x0022d00001137983 */ /* 0x002f280000300800 */
[----:B--2---:R-:W2:Y:S04]  /*27b00*/  LDL.LU R2, [R1+0x22cc] ;  /* 0x0022cc0001027983 */ /* 0x004ea80000300800 */
        /* <DEDUP_REMOVED lines=21> */
[----:B--2---:R0:W-:Y:S04]  /*27c60*/  STS.U16 [R0+UR5+0x6700], R2 ;  /* 0x0067000200007988 */ /* 0x0041e80008000405 */
[----:B0-----:R-:W2:Y:S04]  /*27c70*/  LDL.LU R2, [R1+0x22c8] ;  /* 0x0022c80001027983 */ /* 0x001ea80000300800 */
[----:B------:R-:W3:Y:S04]  /*27c80*/  LDL R12, [R1+0x388] ;  /* 0x00038800010c7983 */ /* 0x000ee80000100800 */
[----:B----4-:R-:W-:Y:S04]  /*27c90*/  STS.U16 [R0+UR5+0x6780], R19 ;  /* 0x0067801300007988 */ /* 0x010fe80008000405 */
[----:B------:R-:W-:Y:S04]  /*27ca0*/  STS.U16 [R0+UR5+0x6f00], R21 ;  /* 0x006f001500007988 */ /* 0x000fe80008000405 */
[----:B------:R-:W-:Y:S04]  /*27cb0*/  STS.U16 [R0+UR5+0x6f80], R23 ;  /* 0x006f801700007988 */ /* 0x000fe80008000405 */
[----:B------:R-:W-:Y:S04]  /*27cc0*/  STS.U16 [R0+UR5+0x7700], R25 ;  /* 0x0077001900007988 */ /* 0x000fe80008000405 */
[----:B------:R-:W-:Y:S01]  /*27cd0*/  STS.U16 [R0+UR5+0x7780], R27 ;  /* 0x0077801b00007988 */ /* 0x000fe20008000405 */
[----:B------:R-:W0:Y:S02]  /*27ce0*/  S2R R14, SR_TID.X ;  /* 0x00000000000e7919 */ /* 0x000e240000002100 */
[C---:B0-----:R-:W-:Y:S01]  /*27cf0*/  LOP3.LUT R15, R14.reuse, 0x7, RZ, 0xc0, !PT ;  /* 0x000000070e0f7812 */ /* 0x041fe200078ec0ff */
[----:B------:R-:W-:-:S04]  /*27d00*/  IMAD.SHL.U32 R3, R14, 0x2, RZ ;  /* 0x000000020e037824 */ /* 0x000fc800078e00ff */
[----:B------:R-:W-:Y:S02]  /*27d10*/  IMAD R15, R15, 0x90, RZ ;  /* 0x000000900f0f7824 */ /* 0x000fe400078e02ff */
[----:B------:R-:W-:-:S03]  /*27d20*/  IMAD.SHL.U32 R28, R14, 0x40, RZ ;  /* 0x000000400e1c7824 */ /* 0x000fc600078e00ff */
[----:B------:R-:W-:Y:S01]  /*27d30*/  LOP3.LUT R3, R15, 0x10, R3, 0x78, !PT ;  /* 0x000000100f037812 */ /* 0x000fe200078e7803 */
[----:B------:R-:W-:Y:S03]  /*27d40*/  STL [R1+0x22b0], R14 ;  /* 0x0022b00e01007387 */ /* 0x000fe60000100800 */
[----:B------:R-:W-:Y:S02]  /*27d50*/  LOP3.LUT R3, R3, 0x400, R28, 0xf8, !PT ;  /* 0x0000040003037812 */ /* 0x000fe400078ef81c */
[----:B------:R-:W4:Y:S04]  /*27d60*/  LDL R28, [R1+0x10dc] ;  /* 0x0010dc00011c7983 */ /* 0x000f280000100800 */
[----:B--2---:R-:W-:Y:S04]  /*27d70*/  STS.U16 [R0+UR5+0x7f00], R2 ;  /* 0x007f000200007988 */ /* 0x004fe80008000405 */
[----:B------:R-:W-:Y:S01]  /*27d80*/  STS.U16 [R0+UR5+0x7f80], R29 ;  /* 0x007f801d00007988 */ /* 0x000fe20008000405 */
[----:B------:R-:W-:Y:S06]  /*27d90*/  BAR.SYNC.DEFER_BLOCKING 0x0 ;  /* 0x0000000000007b1d */ /* 0x000fec0000010000 */
[----:B---3--:R-:W0:Y:S04]  /*27da0*/  LDSM.16.M88.4 R16, [R12+UR5] ;  /* 0x000000050c10783b */ /* 0x008e280008000200 */
[----:B------:R-:W-:Y:S04]  /*27db0*/  LDSM.16.M88.4 R24, [R12+UR5+0x1000] ;  /* 0x001000050c18783b */ /* 0x000fe80008000200 */
[----:B------:R-:W-:Y:S04]  /*27dc0*/  LDSM.16.MT88.4 R4, [R3+UR5+0x8000] ;  /* 0x008000050304783b */ /* 0x000fe80008004200 */
[----:B0-----:R-:W-:Y:S01]  /*27dd0*/  STL.64 [R1+0xa0], R16 ;  /* 0x0000a01001007387 */ /* 0x001fe20000100a00 */
[----:B------:R-:W-:-:S03]  /*27de0*/  IMAD.MOV.U32 R9, RZ, RZ, R16 ;  /* 0x000000ffff097224 */ /* 0x000fc600078e0010 */
[----:B------:R-:W-:Y:S01]  /*27df0*/  STL.64 [R1+0xa8], R18 ;  /* 0x0000a81201007387 */ /* 0x000fe20000100a00 */
[----:B------:R-:W-:-:S03]  /*27e00*/  IMAD.MOV.U32 R8, RZ, RZ, R17 ;  /* 0x000000ffff087224 */ /* 0x000fc600078e0011 */
[----:B------:R-:W0:Y:S04]  /*27e10*/  LDSM.16.M88.4 R16, [R12+UR5+0x2000] ;  /* 0x002000050c10783b */ /* 0x000e280008000200 */
[----:B0-----:R-:W-:Y:S04]  /*27e20*/  STL.64 [R1+0x80], R16 ;  /* 0x0000801001007387 */ /* 0x001fe80000100a00 */
[----:B------:R-:W-:Y:S04]  /*27e30*/  STL.64 [R1+0x88], R18 ;  /* 0x0000881201007387 */ /* 0x000fe80000100a00 */
[----:B------:R-:W-:Y:S04]  /*27e40*/  STL.64 [R1+0x90], R24 ;  /* 0x0000901801007387 */ /* 0x000fe80000100a00 */
[----:B------:R-:W-:Y:S04]  /*27e50*/  STL.64 [R1+0x98], R26 ;  /* 0x0000981a01007387 */ /* 0x000fe80000100a00 */
[----:B------:R0:W-:Y:S02]  /*27e60*/  STL.64 [R1+0x22a8], R24 ;  /* 0x0022a81801007387 */ /* 0x0001e40000100a00 */
[----:B0-----:R-:W-:-:S02]  /*27e70*/  IMAD.MOV.U32 R24, RZ, RZ, R9 ;  /* 0x000000ffff187224 */ /* 0x001fc400078e0009 */
[----:B------:R-:W-:Y:S02]  /*27e80*/  IMAD.MOV.U32 R25, RZ, RZ, R8 ;  /* 0x000000ffff197224 */ /* 0x000fe400078e0008 */
[----:B------:R-:W0:Y:S04]  /*27e90*/  LDSM.16.M88.4 R8, [R12+UR5+0x3000] ;  /* 0x003000050c08783b */ /* 0x000e280008000200 */
[----:B0-----:R-:W-:Y:S04]  /*27ea0*/  STL.64 [R1+0x22c0], R10 ;  /* 0x0022c00a01007387 */ /* 0x001fe80000100a00 */
[----:B------:R0:W-:Y:S04]  /*27eb0*/  STL.64 [R1+0x22b8], R8 ;  /* 0x0022b80801007387 */ /* 0x0001e80000100a00 */
[----:B0-----:R-:W2:Y:S04]  /*27ec0*/  LDL.LU.64 R8, [R1+0x340] ;  /* 0x0003400001087983 */ /* 0x001ea80000300a00 */
[----:B------:R-:W2:Y:S01]  /*27ed0*/  LDL.LU.64 R10, [R1+0x348] ;  /* 0x00034800010a7983 */ /* 0x000ea20000300a00 */
[----:B------:R-:W-:-:S02]  /*27ee0*/  IMAD.MOV.U32 R14, RZ, RZ, R16 ;  /* 0x000000ffff0e7224 */ /* 0x000fc400078e0010 */
[----:B------:R-:W-:Y:S02]  /*27ef0*/  IMAD.MOV.U32 R29, RZ, RZ, R17 ;  /* 0x000000ffff1d7224 */ /* 0x000fe400078e0011 */
[----:B------:R-:W-:Y:S02]  /*27f00*/  IMAD.MOV.U32 R2, RZ, RZ, R18 ;  /* 0x000000ffff027224 */ /* 0x000fe400078e0012 */
[----:B------:R-:W-:Y:S02]  /*27f10*/  IMAD.MOV.U32 R0, RZ, RZ, R19 ;  /* 0x000000ffff007224 */ /* 0x000fe400078e0013 */
[----:B------:R-:W0:Y:S02]  /*27f20*/  LDSM.16.M88.4 R16, [R12+UR5+0x4000] ;  /* 0x004000050c10783b */ /* 0x000e240008000200 */
[----:B0-----:R-:W-:Y:S02]  /*27f30*/  IMAD.MOV.U32 R22, RZ, RZ, R16 ;  /* 0x000000ffff167224 */ /* 0x001fe400078e0010 */
[----:B------:R-:W-:Y:S04]  /*27f40*/  STL.64 [R1+0x60], R16 ;  /* 0x0000601001007387 */ /* 0x000fe80000100a00 */
[----:B------:R-:W-:Y:S04]  /*27f50*/  STL.64 [R1+0x68], R18 ;  /* 0x0000681201007387 */ /* 0x000fe80000100a00 */
[----:B------:R0:W-:Y:S04]  /*27f60*/  STL [R1+0x22a0], R22 ;  /* 0x0022a01601007387 */ /* 0x0001e80000100800 */
[----:B------:R-:W3:Y:S04]  /*27f70*/  LDL.LU.64 R20, [R1+0x320] ;  /* 0x0003200001147983 */ /* 0x000ee80000300a00 */
[----:B0-----:R-:W3:Y:S01]  /*27f80*/  LDL.LU.64 R22, [R1+0x328] ;  /* 0x0003280001167983 */ /* 0x001ee20000300a00 */
[----:B--2---:R-:W-:Y:S03]  /*27f90*/  HMMA.16816.F32.BF16 R24, R4, R24, R8 ;  /* 0x000000180418723c */ /* 0x004fe60000041808 */
[----:B------:R-:W2:Y:S04]  /*27fa0*/  LDL.LU.64 R10, [R1+0x22c0] ;  /* 0x0022c000010a7983 */ /* 0x000ea80000300a00 */
[----:B------:R-:W2:Y:S04]  /*27fb0*/  LDL.LU.64 R8, [R1+0x22b8] ;  /* 0x0022b80001087983 */ /* 0x000ea80000300a00 */
[----:B--2---:R-:W-:Y:S04]  /*27fc0*/  STL.64 [R1+0x70], R8 ;  /* 0x0000700801007387 */ /* 0x004fe80000100a00 */
[----:B------:R-:W-:Y:S04]  /*27fd0*/  STL.64 [R1+0x78], R10 ;  /* 0x0000780a01007387 */ /* 0x000fe80000100a00 */
[----:B------:R-:W-:Y:S04]  /*27fe0*/  STL.64 [R1+0x130], R24 ;  /* 0x0001301801007387 */ /* 0x000fe80000100a00 */
[----:B------:R-:W-:Y:S04]  /*27ff0*/  STL.64 [R1+0x138], R26 ;  /* 0x0001381a01007387 */ /* 0x000fe80000100a00 */
[----:B------:R-:W0:Y:S04]  /*28000*/  LDSM.16.M88.4 R24, [R12+UR5+0x6000] ;  /* 0x006000050c18783b */ /* 0x000e280008000200 */
[----:B------:R1:W-:Y:S02]  /*28010*/  STL.64 [R1+0x2288], R8 ;  /* 0x0022880801007387 */ /* 0x0003e40000100a00 */
[----:B-1----:R-:W-:-:S02]  /*28020*/  IMAD.MOV.U32 R8, RZ, RZ, R14 ;  /* 0x000000ffff087224 */ /* 0x002fc400078e000e */
[----:B------:R-:W2:Y:S04]  /*28030*/  LDL.LU R14, [R1+0x22b0] ;  /* 0x0022b000010e7983 */ /* 0x000ea80000300800 */
[----:B0-----:R0:W-:Y:S04]  /*28040*/  STL.64 [R1+0x40], R24 ;  /* 0x0000401801007387 */ /* 0x0011e80000100a00 */
[----:B------:R-:W-:Y:S04]  /*28050*/  STL.64 [R1+0x48], R26 ;  /* 0x0000481a01007387 */ /* 0x000fe80000100a00 */
[----:B0-----:R-:W3:Y:S01]  /*28060*/  LDL.LU.64 R24, [R1+0x22a8] ;  /* 0x0022a80001187983 */ /* 0x001ee20000300a00 */
[----:B------:R-:W-:-:S03]  /*28070*/  IMAD.MOV.U32 R13, RZ, RZ, R17 ;  /* 0x000000ffff0d7224 */ /* 0x000fc600078e0011 */
[----:B------:R-:W0:Y:S01]  /*28080*/  LDSM.16.M88.4 R16, [R12+UR5+0x5000] ;  /* 0x005000050c10783b */ /* 0x000e220008000200 */
[----:B---3--:R-:W-:-:S15]  /*28090*/  HMMA.16816.F32.BF16 R20, R4, R24, R20 ;  /* 0x000000180414723c */ /* 0x008fde0000041814 */
[----:B------:R-:W-:-:S04]  /*280a0*/  NOP ;  /* 0x0000000000007918 */ /* 0x000fc80000000000 */
[----:B------:R-:W-:Y:S04]  /*280b0*/  STL.64 [R1+0x120], R20 ;  /* 0x0001201401007387 */ /* 0x000fe80000100a00 */
[----:B------:R1:W-:Y:S04]  /*280c0*/  STL.64 [R1+0x128], R22 ;  /* 0x0001281601007387 */ /* 0x0003e80000100a00 */
[----:B-1----:R-:W3:Y:S04]  /*280d0*/  LDL.LU R22, [R1+0x22a0] ;  /* 0x0022a00001167983 */ /* 0x002ee80000300800 */
[----:B0-----:R-:W-:Y:S04]  /*280e0*/  STL.64 [R1+0x50], R16 ;  /* 0x0000501001007387 */ /* 0x001fe80000100a00 */
[----:B------:R-:W-:Y:S04]  /*280f0*/  STL.64 [R1+0x58], R18 ;  /* 0x0000581201007387 */ /* 0x000fe80000100a00 */
[----:B------:R0:W-:Y:S02]  /*28100*/  STL.64 [R1+0x2268], R16 ;  /* 0x0022681001007387 */ /* 0x0001e40000100a00 */
[----:B0-----:R-:W-:-:S02]  /*28110*/  IMAD.MOV.U32 R17, RZ, RZ, R13 ;  /* 0x000000ffff117224 */ /* 0x001fc400078e000d */
[----:B---3--:R-:W-:-:S05]  /*28120*/  IMAD.MOV.U32 R16, RZ, RZ, R22 ;  /* 0x000000ffff107224 */ /* 0x008fca00078e0016 */
[----:B------:R0:W-:Y:S04]  /*28130*/  STL.64 [R1+0x2280], R16 ;  /* 0x0022801001007387 */ /* 0x0001e80000100a00 */
[----:B0-----:R-:W3:Y:S04]  /*28140*/  LDL.LU.64 R16, [R1+0x2c0] ;  /* 0x0002c00001107983 */ /* 0x001ee80000300a00 */
[----:B------:R-:W2:Y:S01]  /*28150*/  LDL.LU.64 R18, [R1+0x2c8] ;  /* 0x0002c80001127983 */ /* 0x000ea20000300a00 */
[----:B------:R-:W-:-:S03]  /*28160*/  IMAD.MOV.U32 R9, RZ, RZ, R29 ;  /* 0x000000ffff097224 */ /* 0x000fc600078e001d */
[----:B--2---:R-:W-:Y:S04]  /*28170*/  STL.64 [R1+0x2298], R18 ;  /* 0x0022981201007387 */ /* 0x004fe80000100a00 */
[----:B---3--:R0:W-:Y:S04]  /*28180*/  STL.64 [R1+0x2290], R16 ;  /* 0x0022901001007387 */ /* 0x0081e80000100a00 */
[----:B0-----:R-:W2:Y:S04]  /*28190*/  LDL.LU.64 R16, [R1+0x300] ;  /* 0x0003000001107983 */ /* 0x001ea80000300a00 */
[----:B------:R-:W2:Y:S02]  /*281a0*/  LDL.LU.64 R18, [R1+0x308] ;  /* 0x0003080001127983 */ /* 0x000ea40000300a00 */
[----:B--2---:R-:W-:Y:S02]  /*281b0*/  HMMA.16816.F32.BF16 R8, R4, R8, R16 ;  /* 0x000000080408723c */ /* 0x004fe40000041810 */
[----:B------:R-:W2:Y:S04]  /*281c0*/  LDL.LU.64 R18, [R1+0x2298] ;  /* 0x0022980001127983 */ /* 0x000ea80000300a00 */
[----:B------:R-:W2:-:S13]  /*281d0*/  LDL.LU.64 R16, [R1+0x2290] ;  /* 0x0022900001107983 */ /* 0x000e9a0000300a00 */
[----:B------:R0:W-:Y:S04]  /*281e0*/  STL.64 [R1+0x110], R8 ;  /* 0x0001100801007387 */ /* 0x0001e80000100a00 */
[----:B------:R2:W-:Y:S04]  /*281f0*/  STL.64 [R1+0x118], R10 ;  /* 0x0001180a01007387 */ /* 0x0005e80000100a00 */
[----:B0-----:R-:W2:Y:S01]  /*28200*/  LDL.LU.64 R8, [R1+0x2288] ;  /* 0x0022880001087983 */ /* 0x001ea20000300a00 */
[C---:B------:R-:W-:Y:S02]  /*28210*/  IMAD.SHL.U32 R22, R14.reuse, 0x2, RZ ;  /* 0x000000020e167824 */ /* 0x040fe400078e00ff */
[----:B------:R-:W-:-:S03]  /*28220*/  IMAD.SHL.U32 R23, R14, 0x40, RZ ;  /* 0x000000400e177824 */ /* 0x000fc600078e00ff */
[----:B------:R-:W-:-:S04]  /*28230*/  LOP3.LUT R22, R15, 0x10, R22, 0x78, !PT ;  /* 0x000000100f167812 */ /* 0x000fc800078e7816 */
[----:B------:R-:W-:Y:S01]  /*28240*/  LOP3.LUT R22, R22, 0x400, R23, 0xf8, !PT ;  /* 0x0000040016167812 */ /* 0x000fe200078ef817 */
[----:B------:R-:W-:Y:S02]  /*28250*/  IMAD.MOV.U32 R21, RZ, RZ, R24 ;  /* 0x000000ffff157224 */ /* 0x000fe400078e0018 */
[----:B------:R-:W-:Y:S01]  /*28260*/  IMAD.MOV.U32 R20, RZ, RZ, R25 ;  /* 0x000000ffff147224 */ /* 0x000fe200078e0019 */
[----:B------:R-:W-:Y:S01]  /*28270*/  LOP3.LUT R22, R22, 0x20, RZ, 0x3c, !PT ;  /* 0x0000002016167812 */ /* 0x000fe200078e3cff */
[----:B------:R-:W-:Y:S01]  /*28280*/  LDSM.16.M88.4 R24, [R12+UR5+0x7000] ;  /* 0x007000050c18783b */ /* 0x000fe20008000200 */
[----:B--2---:R-:W-:Y:S03]  /*28290*/  HMMA.16816.F32.BF16 R8, R4, R8, R16 ;  /* 0x000000080408723c */ /* 0x004fe60000041810 */
[----:B------:R-:W2:-:S15]  /*282a0*/  LDL.LU.64 R16, [R1+0x2280] ;  /* 0x0022800001107983 */ /* 0x000e9e0000300a00 */
[----:B------:R-:W-:Y:S01]  /*282b0*/  NOP ;  /* 0x0000000000007918 */ /* 0x000fe20000000000 */
[----:B------:R-:W-:Y:S04]  /*282c0*/  STL.64 [R1+0x100], R8 ;  /* 0x0001000801007387 */ /* 0x000fe80000100a00 */
[----:B------:R-:W-:Y:S04]  /*282d0*/  STL.64 [R1+0x108], R10 ;  /* 0x0001080a01007387 */ /* 0x000fe80000100a00 */
[----:B------:R-:W-:Y:S04]  /*282e0*/  STL [R1+0x2278], R22 ;  /* 0x0022781601007387 */ /* 0x000fe80000100800 */
[----:B------:R0:W-:Y:S04]  /*282f0*/  STL.64 [R1+0x2270], R20 ;  /* 0x0022701401007387 */ /* 0x0001e80000100a00 */
[----:B------:R1:W3:Y:S04]  /*28300*/  LDSM.16.MT88.4 R8, [R22+UR5+0x8000] ;  /* 0x008000051608783b */ /* 0x0002e80008004200 */
[----:B0-----:R-:W2:Y:S04]  /*28310*/  LDL.LU.64 R20, [R1+0x250] ;  /* 0x0002500001147983 */ /* 0x001ea80000300a00 */
[----:B-1----:R-:W2:Y:S01]  /*28320*/  LDL.LU.64 R22, [R1+0x258] ;  /* 0x0002580001167983 */ /* 0x002ea20000300a00 */
[----:B------:R-:W-:-:S02]  /*28330*/  IMAD.SHL.U32 R12, R14, 0x2, RZ ;  /* 0x000000020e0c7824 */ /* 0x000fc400078e00ff */
[----:B------:R-:W-:-:S03]  /*28340*/  IMAD.SHL.U32 R13, R14, 0x40, RZ ;  /* 0x000000400e0d7824 */ /* 0x000fc600078e00ff */
[----:B------:R-:W-:-:S04]  /*28350*/  LOP3.LUT R12, R15, 0x10, R12, 0x78, !PT ;  /* 0x000000100f0c7812 */ /* 0x000fc800078e780c */
[----:B------:R-:W-:-:S04]  /*28360*/  LOP3.LUT R12, R12, 0x400, R13, 0xf8, !PT ;  /* 0x000004000c0c7812 */ /* 0x000fc800078ef80d */
[----:B------:R-:W-:-:S06]  /*28370*/  LOP3.LUT R12, R12, 0x40, RZ, 0x3c, !PT ;  /* 0x000000400c0c7812 */ /* 0x000fcc00078e3cff */
[----:B------:R-:W0:Y:S04]  /*28380*/  LDSM.16.MT88.4 R12, [R12+UR5+0x8000] ;  /* 0x008000050c0c783b */ /* 0x000e280008004200 */
[----:B---3--:R-:W-:Y:S04]  /*28390*/  STL.64 [R1+0x2260], R10 ;  /* 0x0022600a01007387 */ /* 0x008fe80000100a00 */
[----:B------:R1:W-:Y:S04]  /*283a0*/  STL.64 [R1+0x2258], R8 ;  /* 0x0022580801007387 */ /* 0x0003e80000100a00 */
[----:B-1----:R-:W3:Y:S04]  /*283b0*/  LDL.LU.64 R8, [R1+0x200] ;  /* 0x0002000001087983 */ /* 0x002ee80000300a00 */
[----:B------:R-:W3:Y:S04]  /*283c0*/  LDL.LU.64 R10, [R1+0x208] ;  /* 0x00020800010a7983 */ /* 0x000ee80000300a00 */
[----:B------:R-:W-:Y:S04]  /*283d0*/  STL.64 [R1+0x30], R24 ;  /* 0x0000301801007387 */ /* 0x000fe80000100a00 */
[----:B------:R-:W-:Y:S01]  /*283e0*/  STL.64 [R1+0x38], R26 ;  /* 0x0000381a01007387 */ /* 0x000fe20000100a00 */
[----:B--2---:R-:W-:Y:S03]  /*283f0*/  HMMA.16816.F32.BF16 R16, R4, R16, R20 ;  /* 0x000000100410723c */ /* 0x004fe60000041814 */
[----:B------:R-:W2:Y:S04]  /*28400*/  LDL.LU R22, [R1+0x2278] ;  /* 0x0022780001167983 */ /* 0x000ea80000300800 */
[----:B------:R-:W2:-:S12]  /*28410*/  LDL.LU.64 R20, [R1+0x2270] ;  /* 0x0022700001147983 */ /* 0x000e980000300a00 */
[----:B------:R1:W-:Y:S04]  /*28420*/  STL.64 [R1+0xf0], R16 ;  /* 0x0000f01001007387 */ /* 0x0003e80000100a00 */
[----:B------:R-:W-:Y:S04]  /*28430*/  STL.64 [R1+0xf8], R18 ;  /* 0x0000f81201007387 */ /* 0x000fe80000100a00 */
[----:B-1----:R-:W2:Y:S04]  /*28440*/  LDL.LU.64 R16, [R1+0x2268] ;  /* 0x0022680001107983 */ /* 0x002ea80000300a00 */
[----:B0-----:R-:W-:Y:S04]  /*28450*/  STL.64 [R1+0x21f0], R14 ;  /* 0x0021f00e01007387 */ /* 0x001fe80000100a00 */
[----:B------:R0:W-:Y:S04]  /*28460*/  STL.64 [R1+0x21e8], R12 ;  /* 0x0021e80c01007387 */ /* 0x0001e80000100a00 */
[----:B0-----:R-:W2:Y:S04]  /*28470*/  LDL.LU.64 R12, [R1+0x210] ;  /* 0x00021000010c7983 */ /* 0x001ea80000300a00 */
[----:B------:R-:W2:Y:S02]  /*28480*/  LDL.LU.64 R14, [R1+0x218] ;  /* 0x00021800010e7983 */ /* 0x000ea40000300a00 */
[----:B--2---:R-:W-:Y:S01]  /*28490*/  HMMA.16816.F32.BF16 R12, R4, R16, R12 ;  /* 0x00000010040c723c */ /* 0x004fe2000004180c */
[----:B------:R-:W-:-:S15]  /*284a0*/  IMAD.MOV.U32 R29, RZ, RZ, R17 ;  /* 0x000000ffff1d7224 */ /* 0x000fde00078e0011 */
[----:B------:R-:W-:-:S03]  /*284b0*/  NOP ;  /* 0x0000000000007918 */ /* 0x000fc60000000000 */
[----:B------:R0:W-:Y:S02]  /*284c0*/  STL.64 [R1+0xe0], R12 ;  /* 0x0000e00c01007387 */ /* 0x0001e40000100a00 */
[----:B0-----:R-:W-:Y:S02]  /*284d0*/  IMAD.MOV.U32 R12, RZ, RZ, R16 ;  /* 0x000000ffff0c7224 */ /* 0x001fe400078e0010 */
[----:B----4-:R-:W0:Y:S04]  /*284e0*/  LDSM.16.MT88.4 R16, [R28+UR5+0x8000] ;  /* 0x008000051c10783b */ /* 0x010e280008004200 */
[----:B------:R-:W-:Y:S04]  /*284f0*/  STL.64 [R1+0xe8], R14 ;  /* 0x0000e80e01007387 */ /* 0x000fe80000100a00 */
[----:B0-----:R-:W-:Y:S04]  /*28500*/  STL.64 [R1+0x2180], R18 ;  /* 0x0021801201007387 */ /* 0x001fe80000100a00 */
[----:B------:R0:W-:Y:S04]  /*28510*/  STL.64 [R1+0x2178], R16 ;  /* 0x0021781001007387 */ /* 0x0001e80000100a00 */
[----:B0-----:R-:W3:Y:S01]  /*28520*/  LDL.LU.64 R16, [R1+0x40] ;  /* 0x0000400001107983 */ /* 0x001ee20000300a00 */
[----:B------:R-:W-:-:S03]  /*28530*/  IMAD.MOV.U32 R19, RZ, RZ, R12 ;  /* 0x000000ffff137224 */ /* 0x000fc600078e000c */
[----:B------:R-:W-:Y:S01]  /*28540*/  STL [R1+0x2030], R28 ;  /* 0x0020301c01007387 */ /* 0x000fe20000100800 */
[----:B---3--:R-:W-:Y:S03]  /*28550*/  HMMA.16816.F32.BF16 R12, R4, R16, R8 ;  /* 0x00000010040c723c */ /* 0x008fe60000041808 */
[----:B------:R-:W2:Y:S04]  /*28560*/  LDL.LU.64 R8, [R1+0x1f0] ;  /* 0x0001f00001087983 */ /* 0x000ea80000300a00 */
[----:B------:R-:W2:-:S12]  /*28570*/  LDL.LU.64 R10, [R1+0x1f8] ;  /* 0x0001f800010a7983 */ /* 0x000e980000300a00 */
[----:B------:R0:W-:Y:S04]  /*28580*/  STL.64 [R1+0xd0], R12 ;  /* 0x0000d00c01007387 */ /* 0x0001e80000100a00 */
[----:B------:R1:W-:Y:S04]  /*28590*/  STL.64 [R1+0xd8], R14 ;  /* 0x0000d80e01007387 */ /* 0x0003e80000100a00 */
[----:B0-----:R-:W3:Y:S04]  /*285a0*/  LDL.LU.64 R12, [R1+0x360] ;  /* 0x00036000010c7983 */ /* 0x001ee80000300a00 */
[----:B-1----:R-:W4:Y:S01]  /*285b0*/  LDL.LU.64 R14, [R1+0x368] ;  /* 0x00036800010e7983 */ /* 0x002f220000300a00 */
[----:B------:R-:W-:-:S03]  /*285c0*/  IMAD.MOV.U32 R18, RZ, RZ, R22 ;  /* 0x000000ffff127224 */ /* 0x000fc600078e0016 */
[----:B----4-:R-:W-:Y:S04]  /*285d0*/  STL.64 [R1+0x2230], R14 ;  /* 0x0022300e01007387 */ /* 0x010fe80000100a00 */
[----:B---3--:R0:W-:Y:S02]  /*285e0*/  STL.64 [R1+0x2228], R12 ;  /* 0x0022280c01007387 */ /* 0x0081e40000100a00 */
[----:B0-----:R-:W-:Y:S02]  /*285f0*/  IMAD.MOV.U32 R12, RZ, RZ, R21 ;  /* 0x000000ffff0c7224 */ /* 0x001fe400078e0015 */
[----:B------:R-:W-:Y:S02]  /*28600*/  IMAD.MOV.U32 R13, RZ, RZ, R20 ;  /* 0x000000ffff0d7224 */ /* 0x000fe400078e0014 */
[----:B------:R-:W0:Y:S04]  /*28610*/  LDSM.16.MT88.4 R20, [R3+UR5+0x8800] ;  /* 0x008800050314783b */ /* 0x000e280008004200 */
[----:B------:R1:W-:Y:S04]  /*28620*/  STL.64 [R1+0x2240], R12 ;  /* 0x0022400c01007387 */ /* 0x0003e80000100a00 */
[----:B-1----:R-:W3:Y:S04]  /*28630*/  LDL.64 R12, [R1+0xa0] ;  /* 0x0000a000010c7983 */ /* 0x002ee80000100a00 */
[----:B------:R-:W-:Y:S04]  /*28640*/  STL.64 [R1+0x2208], R16 ;  /* 0x0022081001007387 */ /* 0x000fe80000100a00 */
[----:B0-----:R-:W-:Y:S04]  /*28650*/  STL.64 [R1+0x20e8], R22 ;  /* 0x0020e81601007387 */ /* 0x001fe80000100a00 */
[----:B------:R0:W-:Y:S04]  /*28660*/  STL.64 [R1+0x20e0], R20 ;  /* 0x0020e01401007387 */ /* 0x0001e80000100a00 */
[----:B0-----:R-:W4:Y:S04]  /*28670*/  LDL.LU.64 R20, [R1+0x60] ;  /* 0x0000600001147983 */ /* 0x001f280000300a00 */
[----:B----4-:R0:W-:Y:S04]  /*28680*/  STL.64 [R1+0x2220], R20 ;  /* 0x0022201401007387 */ /* 0x0101e80000100a00 */
[----:B0-----:R-:W4:Y:S01]  /*28690*/  LDL.LU.64 R20, [R1+0x80] ;  /* 0x0000800001147983 */ /* 0x001f220000300a00 */
[----:B--2---:R-:W-:Y:S03]  /*286a0*/  HMMA.16816.F32.BF16 R4, R4, R24, R8 ;  /* 0x000000180404723c */ /* 0x004fe60000041808 */
[----:B----4-:R0:W-:Y:S04]  /*286b0*/  STL.64 [R1+0x2238], R20 ;  /* 0x0022381401007387 */ /* 0x0101e80000100a00 */
[----:B0-----:R-:W2:Y:S04]  /*286c0*/  LDL.LU.64 R20, [R1+0x3a0] ;  /* 0x0003a00001147983 */ /* 0x001ea80000300a00 */
[----:B------:R-:W4:Y:S04]  /*286d0*/  LDL.LU.64 R22, [R1+0x3a8] ;  /* 0x0003a80001167983 */ /* 0x000f280000300a00 */
[----:B----4-:R-:W-:Y:S04]  /*286e0*/  STL.64 [R1+0x2250], R22 ;  /* 0x0022501601007387 */ /* 0x010fe80000100a00 */
[----:B--2---:R0:W-:Y:S04]  /*286f0*/  STL.64 [R1+0x2248], R20 ;  /* 0x0022481401007387 */ /* 0x0041e80000100a00 */
[----:B0-----:R-:W2:Y:S04]  /*28700*/  LDL.LU.64 R20, [R1+0x3c0] ;  /* 0x0003c00001147983 */ /* 0x001ea80000300a00 */
[----:B------:R-:W2:Y:S04]  /*28710*/  LDL.LU.64 R22, [R1+0x3c8] ;  /* 0x0003c80001167983 */ /* 0x000ea80000300a00 */
[----:B------:R-:W-:Y:S04]  /*28720*/  STL [R1+0x202c], R3 ;  /* 0x00202c0301007387 */ /* 0x000fe80000100800 */
[----:B------:R-:W2:Y:S04]  /*28730*/  LDL.LU.64 R10, [R1+0x2260] ;  /* 0x00226000010a7983 */ /* 0x000ea80000300a00 */
[----:B------:R-:W2:Y:S04]  /*28740*/  LDL.LU.64 R8, [R1+0x2258] ;  /* 0x0022580001087983 */ /* 0x000ea80000300a00 */
[----:B------:R-:W4:Y:S04]  /*28750*/  LDL.LU.64 R24, [R1+0x310] ;  /* 0x0003100001187983 */ /* 0x000f280000300a00 */
[----:B------:R-:W4:Y:S04]  /*28760*/  LDL.LU.64 R26, [R1+0x318] ;  /* 0x00031800011a7983 */ /* 0x000f280000300a00 */
[----:B------:R-:W-:Y:S04]  /*28770*/  STL.64 [R1+0xb0], R4 ;  /* 0x0000b00401007387 */ /* 0x000fe80000100a00 */
[----:B------:R-:W-:Y:S04]  /*28780*/  STL.64 [R1+0xb8], R6 ;  /* 0x0000b80601007387 */ /* 0x000fe80000100a00 */
[----:B------:R-:W0:Y:S04]  /*28790*/  LDSM.16.MT88.4 R4, [R18+UR5+0x8800] ;  /* 0x008800051204783b */ /* 0x000e280008004200 */
[----:B0-----:R-:W-:Y:S04]  /*287a0*/  STL.64 [R1+0x2088], R6 ;  /* 0x0020880601007387 */ /* 0x001fe80000100a00 */
[----:B------:R0:W-:Y:S04]  /*287b0*/  STL.64 [R1+0x2080], R4 ;  /* 0x0020800401007387 */ /* 0x0001e80000100a00 */
[----:B0-----:R-:W4:Y:S04]  /*287c0*/  LDL.LU.64 R4, [R1+0x30] ;  /* 0x0000300001047983 */ /* 0x001f280000300a00 */
[----:B------:R-:W4:Y:S01]  /*287d0*/  LDL.64 R6, [R1+0x38] ;  /* 0x0000380001067983 */ /* 0x000f220000100a00 */
[----:B------:R-:W-:-:S02]  /*287e0*/  IMAD.MOV.U32 R17, RZ, RZ, R29 ;  /* 0x000000ffff117224 */ /* 0x000fc400078e001d */
[----:B---3--:R-:W-:Y:S01]  /*287f0*/  IMAD.MOV.U32 R29, RZ, RZ, R13 ;  /* 0x000000ffff1d7224 */ /* 0x008fe200078e000d */
[C---:B--2---:R-:W-:Y:S01]  /*28800*/  HMMA.16816.F32.BF16 R20, R8.reuse, R12, R20 ;  /* 0x0000000c0814723c */ /* 0x044fe20000041814 */
[----:B----4-:R-:W-:Y:S04]  /*28810*/  STL.64 [R1+0x2200], R6 ;  /* 0x0022000601007387 */ /* 0x010fe80000100a00 */
[----:B------:R0:W-:Y:S04]  /*28820*/  STL.64 [R1+0x21f8], R4 ;  /* 0x0021f80401007387 */ /* 0x0001e80000100a00 */
[----:B0-----:R-:W2:Y:S10]  /*28830*/  LDL.LU.64 R4, [R1+0x70] ;  /* 0x0000700001047983 */ /* 0x001eb40000300a00 */
[----:B------:R-:W-:Y:S04]  /*28840*/  STL.64 [R1+0x20], R20 ;  /* 0x0000201401007387 */ /* 0x000fe80000100a00 */
[----:B------:R0:W-:Y:S04]  /*28850*/  STL.64 [R1+0x28], R22 ;  /* 0x0000281601007387 */ /* 0x0001e80000100a00 */
[----:B0-----:R-:W3:Y:S04]  /*28860*/  LDL.LU.64 R22, [R1+0x2250] ;  /* 0x0022500001167983 */ /* 0x001ee80000300a00 */
[----:B------:R-:W3:Y:S04]  /*28870*/  LDL.LU.64 R20, [R1+0x2248] ;  /* 0x0022480001147983 */ /* 0x000ee80000300a00 */
[----:B------:R-:W3:Y:S02]  /*28880*/  LDL.LU.64 R12, [R1+0x2240] ;  /* 0x00224000010c7983 */ /* 0x000ee40000300a00 */
[----:B---3--:R-:W-:Y:S02]  /*28890*/  HMMA.16816.F32.BF16 R12, R8, R12, R20 ;  /* 0x0000000c080c723c */ /* 0x008fe40000041814 */
[----:B------:R-:W3:-:S15]  /*288a0*/  LDL.LU.64 R20, [R1+0x2238] ;  /* 0x0022380001147983 */ /* 0x000ede0000300a00 */
[----:B------:R-:W-:Y:S02]  /*288b0*/  NOP ;  /* 0x0000000000007918 */ /* 0x000fe40000000000 */
[----:B------:R-:W-:Y:S04]  /*288c0*/  STL.64 [R1+0x10], R12 ;  /* 0x0000100c01007387 */ /* 0x000fe80000100a00 */
[----:B------:R0:W-:Y:S04]  /*288d0*/  STL.64 [R1+0x18], R14 ;  /* 0x0000180e01007387 */ /* 0x0001e80000100a00 */
[----:B0-----:R-:W4:Y:S04]  /*288e0*/  LDL.LU.64 R14, [R1+0x2230] ;  /* 0x00223000010e7983 */ /* 0x001f280000300a00 */
[----:B------:R-:W4:Y:S01]  /*288f0*/  LDL.LU.64 R12, [R1+0x2228] ;  /* 0x00222800010c7983 */ /* 0x000f220000300a00 */
[----:B--2---:R-:W-:Y:S01]  /*28900*/  HMMA.16816.F32.BF16 R24, R8, R4, R24 ;  /* 0x000000040818723c */ /* 0x004fe20000041818 */
[----:B------:R-:W-:-:S02]  /*28910*/  IMAD.MOV.U32 R23, RZ, RZ, R4 ;  /* 0x000000ffff177224 */ /* 0x000fc400078e0004 */
[----:B------:R-:W-:Y:S02]  /*28920*/  IMAD.MOV.U32 R22, RZ, RZ, R5 ;  /* 0x000000ffff167224 */ /* 0x000fe400078e0005 */
[----:B---3--:R-:W-:-:S03]  /*28930*/  IMAD.MOV.U32 R3, RZ, RZ, R21 ;  /* 0x000000ffff037224 */ /* 0x008fc600078e0015 */
[----:B----4-:R-:W-:-:S15]  /*28940*/  HMMA.16816.F32.BF16 R12, R8, R20, R12 ;  /* 0x00000014080c723c */ /* 0x010fde000004180c */
[----:B------:R-:W-:-:S04]  /*28950*/  NOP ;  /* 0x0000000000007918 */ /* 0x000fc80000000000 */
[----:B------:R0:W-:Y:S04]  /*28960*/  STL.64 [R1], R12 ;  /* 0x0000000c01007387 */ /* 0x0001e80000100a00 */
[----:B------:R-:W-:Y:S01]  /*28970*/  STL.64 [R1+0x8], R14 ;  /* 0x0000080e01007387 */ /* 0x000fe20000100a00 */
[----:B0-----:R-:W-:-:S03]  /*28980*/  IMAD.MOV.U32 R12, RZ, RZ, R20 ;  /* 0x000000ffff0c7224 */ /* 0x001fc600078e0014 */
[----:B------:R-:W2:Y:S04]  /*28990*/  LDL.LU.64 R20, [R1+0x2220] ;  /* 0x0022200001147983 */ /* 0x000ea80000300a00 */
[----:B------:R-:W3:Y:S04]  /*289a0*/  LDL.LU.64 R4, [R1+0x1d0] ;  /* 0x0001d00001047983 */ /* 0x000ee80000300a00 */
[----:B------:R-:W4:Y:S04]  /*289b0*/  LDL.LU.64 R6, [R1+0x1d8] ;  /* 0x0001d80001067983 */ /* 0x000f280000300a00 */
[----:B----4-:R-:W-:Y:S04]  /*289c0*/  STL.64 [R1+0x2218], R6 ;  /* 0x0022180601007387 */ /* 0x010fe80000100a00 */
[----:B---3--:R0:W-:Y:S04]  /*289d0*/  STL.64 [R1+0x2210], R4 ;  /* 0x0022100401007387 */ /* 0x0081e80000100a00 */
[----:B0-----:R-:W3:Y:S04]  /*289e0*/  LDL.LU.64 R4, [R1+0x1e0] ;  /* 0x0001e00001047983 */ /* 0x001ee80000300a00 */
[----:B------:R-:W3:Y:S04]  /*289f0*/  LDL.LU.64 R6, [R1+0x1e8] ;  /* 0x0001e80001067983 */ /* 0x000ee80000300a00 */
[----:B------:R0:W-:Y:S04]  /*28a00*/  STL.64 [R1+0x2040], R26 ;  /* 0x0020401a01007387 */ /* 0x0001e80000100a00 */
[----:B------:R1:W-:Y:S01]  /*28a10*/  STL.64 [R1+0x2038], R24 ;  /* 0x0020381801007387 */ /* 0x0003e20000100a00 */
[----:B0-----:R-:W-:-:S02]  /*28a20*/  IMAD.MOV.U32 R26, RZ, RZ, R2 ;  /* 0x000000ffff1a7224 */ /* 0x001fc400078e0002 */
[----:B------:R-:W-:Y:S02]  /*28a30*/  IMAD.MOV.U32 R27, RZ, RZ, R0 ;  /* 0x000000ffff1b7224 */ /* 0x000fe400078e0000 */
[----:B-1----:R-:W-:Y:S02]  /*28a40*/  IMAD.MOV.U32 R24, RZ, RZ, R12 ;  /* 0x000000ffff187224 */ /* 0x002fe400078e000c */
[----:B------:R-:W-:Y:S01]  /*28a50*/  IMAD.MOV.U32 R25, RZ, RZ, R3 ;  /* 0x000000ffff197224 */ /* 0x000fe200078e0003 */
[----:B------:R-:W4:Y:S04]  /*28a60*/  LDL.LU.64 R12, [R1+0x1c0] ;  /* 0x0001c000010c7983 */ /* 0x000f280000300a00 */
[----:B------:R-:W4:Y:S04]  /*28a70*/  LDL.LU.64 R14, [R1+0x1c8] ;  /* 0x0001c800010e7983 */ /* 0x000f280000300a00 */
[----:B------:R-:W-:Y:S04]  /*28a80*/  STL.64 [R1+0x21e0], R26 ;  /* 0x0021e01a01007387 */ /* 0x000fe80000100a00 */
[----:B------:R0:W-:Y:S04]  /*28a90*/  STL.64 [R1+0x21d8], R24 ;  /* 0x0021d81801007387 */ /* 0x0001e80000100a00 */
[----:B0-----:R-:W2:Y:S04]  /*28aa0*/  LDL.LU.64 R24, [R1+0x2d0] ;  /* 0x0002d00001187983 */ /* 0x001ea80000300a00 */
[----:B------:R-:W2:Y:S01]  /*28ab0*/  LDL.LU.64 R26, [R1+0x2d8] ;  /* 0x0002d800011a7983 */ /* 0x000ea20000300a00 */
[----:B------:R-:W-:-:S07]  /*28ac0*/  IMAD.MOV.U32 R16, RZ, RZ, R19 ;  /* 0x000000ffff107224 */ /* 0x000fce00078e0013 */
[C---:B---3--:R-:W-:Y:S08]  /*28ad0*/  HMMA.16816.F32.BF16 R16, R8.reuse, R16, R4 ;  /* 0x000000100810723c */ /* 0x048ff00000041804 */
[----:B--2---:R-:W-:Y:S11]  /*28ae0*/  HMMA.16816.F32.BF16 R24, R8, R20, R24 ;  /* 0x000000140818723c */ /* 0x004ff60000041818 */
[----:B------:R-:W-:-:S08]  /*28af0*/  IMAD.MOV.U32 R3, RZ, RZ, R17 ;  /* 0x000000ffff037224 */ /* 0x000fd000078e0011 */
[----:B------:R0:W-:Y:S01]  /*28b00*/  STL.64 [R1+0xc0], R24 ;  /* 0x0000c01801007387 */ /* 0x0001e20000100a00 */
[----:B------:R-:W-:Y:S02]  /*28b10*/  IMAD.MOV.U32 R2, RZ, RZ, R26 ;  /* 0x000000ffff027224 */ /* 0x000fe400078e001a */
[----:B------:R-:W-:Y:S01]  /*28b20*/  IMAD.MOV.U32 R0, RZ, RZ, R27 ;  /* 0x000000ffff007224 */ /* 0x000fe200078e001b */
[----:B0-----:R-:W2:Y:S04]  /*28b30*/  LDL.LU.64 R24, [R1+0x3b0] ;  /* 0x0003b00001187983 */ /* 0x001ea80000300a00 */
[----:B------:R-:W2:Y:S04]  /*28b40*/  LDL.LU.64 R26, [R1+0x3b8] ;  /* 0x0003b800011a7983 */ /* 0x000ea80000300a00 */
[----:B------:R0:W-:Y:S04]  /*28b50*/  STL.64 [R1+0x21c0], R20 ;  /* 0x0021c01401007387 */ /* 0x0001e80000100a00 */
[----:B0-----:R-:W3:Y:S04]  /*28b60*/  LDL.LU.64 R20, [R1+0x90] ;  /* 0x0000900001147983 */ /* 0x001ee80000300a00 */
[----:B------:R-:W2:Y:S04]  /*28b70*/  LDL.LU.64 R6, [R1+0x2218] ;  /* 0x0022180001067983 */ /* 0x000ea80000300a00 */
[----:B------:R-:W2:Y:S04]  /*28b80*/  LDL.LU.64 R4, [R1+0x2210] ;  /* 0x0022100001047983 */ /* 0x000ea80000300a00 */
[----:B------:R0:W-:Y:S04]  /*28b90*/  STL [R1+0x160], R16 ;  /* 0x0001601001007387 */ /* 0x0001e80000100800 */
[----:B------:R-:W-:Y:S04]  /*28ba0*/  STL.64 [R1+0x168], R18 ;  /* 0x0001681201007387 */ /* 0x000fe80000100a00 */
[----:B0-----:R-:W2:Y:S02]  /*28bb0*/  LDL.LU.64 R16, [R1+0x2208] ;  /* 0x0022080001107983 */ /* 0x001ea40000300a00 */
[----:B--2---:R-:W-:-:S15]  /*28bc0*/  HMMA.16816.F32.BF16 R4, R8, R16, R4 ;  /* 0x000000100804723c */ /* 0x004fde0000041804 */
[----:B------:R-:W-:-:S04]  /*28bd0*/  NOP ;  /* 0x0000000000007918 */ /* 0x000fc80000000000 */
[----:B------:R-:W-:Y:S04]  /*28be0*/  STL.64 [R1+0x170], R4 ;  /* 0x0001700401007387 */ /* 0x000fe80000100a00 */
[----:B------:R0:W-:Y:S01]  /*28bf0*/  STL [R1+0x178], R6 ;  /* 0x0001780601007387 */ /* 0x0001e20000100800 */
[----:B------:R-:W-:-:S03]  /*28c00*/  IMAD.MOV.U32 R28, RZ, RZ, R7 ;  /* 0x000000ffff1c7224 */ /* 0x000fc600078e0007 */
[----:B0-----:R-:W2:Y:S04]  /*28c10*/  LDL.LU.64 R6, [R1+0x2200] ;  /* 0x0022000001067983 */ /* 0x001ea80000300a00 */
[----:B------:R-:W4:Y:S04]  /*28c20*/  LDL.LU.64 R4, [R1+0x21f8] ;  /* 0x0021f80001047983 */ /* 0x000f280000300a00 */
[----:B------:R0:W-:Y:S04]  /*28c30*/  STL.64 [R1+0x2198], R16 ;  /* 0x0021981001007387 */ /* 0x0001e80000100a00 */
[----:B0-----:R-:W3:Y:S04]  /*28c40*/  LDL.LU.64 R16, [R1+0x370] ;  /* 0x0003700001107983 */ /* 0x001ee80000300a00 */
[----:B------:R-:W3:Y:S01]  /*28c50*/  LDL.LU.64 R18, [R1+0x378] ;  /* 0x0003780001127983 */ /* 0x000ee20000300a00 */
[----:B----4-:R-:W-:Y:S03]  /*28c60*/  HMMA.16816.F32.BF16 R8, R8, R4, R12 ;  /* 0x000000040808723c */ /* 0x010fe6000004180c */
[----:B------:R-:W4:Y:S04]  /*28c70*/  LDL.LU.64 R14, [R1+0x21f0] ;  /* 0x0021f000010e7983 */ /* 0x000f280000300a00 */
[----:B------:R-:W4:Y:S04]  /*28c80*/  LDL.LU.64 R12, [R1+0x21e8] ;  /* 0x0021e800010c7983 */ /* 0x000f280000300a00 */
[----:B--2---:R-:W-:Y:S04]  /*28c90*/  STL.64 [R1+0x2190], R6 ;  /* 0x0021900601007387 */ /* 0x004fe80000100a00 */
[----:B------:R0:W-:Y:S04]  /*28ca0*/  STL.64 [R1+0x2188], R4 ;  /* 0x0021880401007387 */ /* 0x0001e80000100a00 */
[----:B------:R1:W-:Y:S04]  /*28cb0*/  STL.64 [R1+0x1c0], R8 ;  /* 0x0001c00801007387 */ /* 0x0003e80000100a00 */
[----:B------:R3:W-:Y:S04]  /*28cc0*/  STL.64 [R1+0x1c8], R10 ;  /* 0x0001c80a01007387 */ /* 0x0007e80000100a00 */
[----:B0-----:R-:W4:Y:S01]  /*28cd0*/  LDL R4, [R1+0xa0] ;  /* 0x0000a00001047983 */ /* 0x001f220000100800 */
[----:B------:R-:W-:-:S02]  /*28ce0*/  IMAD.MOV.U32 R5, RZ, RZ, R29 ;  /* 0x000000ffff057224 */ /* 0x000fc400078e001d */
[----:B-1----:R-:W-:Y:S02]  /*28cf0*/  IMAD.MOV.U32 R8, RZ, RZ, R23 ;  /* 0x000000ffff087224 */ /* 0x002fe400078e0017 */
[----:B---3--:R-:W-:Y:S02]  /*28d00*/  IMAD.MOV.U32 R11, RZ, RZ, R20 ;  /* 0x000000ffff0b7224 */ /* 0x008fe400078e0014 */
[----:B------:R-:W-:Y:S02]  /*28d10*/  IMAD.MOV.U32 R10, RZ, RZ, R21 ;  /* 0x000000ffff0a7224 */ /* 0x000fe400078e0015 */
[----:B------:R-:W-:Y:S01]  /*28d20*/  IMAD.MOV.U32 R9, RZ, RZ, R22 ;  /* 0x000000ffff097224 */ /* 0x000fe200078e0016 */
[----:B----4-:R-:W-:Y:S01]  /*28d30*/  HMMA.16816.F32.BF16 R4, R12, R4, R24 ;  /* 0x000000040c04723c */ /* 0x010fe20000041818 */
[----:B------:R-:W2:Y:S04]  /*28d40*/  LDL.LU.64 R26, [R1+0x21e0] ;  /* 0x0021e000011a7983 */ /* 0x000ea80000300a00 */
[----:B------:R-:W3:-:S14]  /*28d50*/  LDL.LU.64 R24, [R1+0x21d8] ;  /* 0x0021d80001187983 */ /* 0x000edc0000300a00 */
[----:B------:R-:W-:Y:S04]  /*28d60*/  STL.64 [R1+0x1d0], R4 ;  /* 0x0001d00401007387 */ /* 0x000fe80000100a00 */
[----:B------:R0:W-:Y:S02]  /*28d70*/  STL.64 [R1+0x1d8], R6 ;  /* 0x0001d80601007387 */ /* 0x0001e40000100a00 */
[----:B0-----:R-:W-:-:S15]  /*28d80*/  HMMA.16816.F32.BF16 R4, R12, R20, R16 ;  /* 0x000000140c04723c */ /* 0x001fde0000041810 */
[----:B------:R-:W-:-:S04]  /*28d90*/  NOP ;  /* 0x0000000000007918 */ /* 0x000fc80000000000 */
[----:B------:R-:W-:Y:S04]  /*28da0*/  STL.64 [R1+0x1e0], R4 ;  /* 0x0001e00401007387 */ /* 0x000fe80000100a00 */
[----:B------:R-:W-:Y:S04]  /*28db0*/  STL.64 [R1+0x1e8], R6 ;  /* 0x0001e80601007387 */ /* 0x000fe80000100a00 */
[----:B------:R-:W-:Y:S04]  /*28dc0*/  STL.64 [R1+0x21d0], R10 ;  /* 0x0021d00a01007387 */ /* 0x000fe80000100a00 */
[----:B------:R0:W-:Y:S04]  /*28dd0*/  STL.64 [R1+0x21c8], R8 ;  /* 0x0021c80801007387 */ /* 0x0001e80000100a00 */
[----:B0-----:R-:W3:Y:S04]  /*28de0*/  LDL.LU.64 R8, [R1+0x330] ;  /* 0x0003300001087983 */ /* 0x001ee80000300a00 */
[----:B------:R-:W3:Y:S04]  /*28df0*/  LDL.LU.64 R10, [R1+0x338] ;  /* 0x00033800010a7983 */ /* 0x000ee80000300a00 */
[----:B------:R-:W4:Y:S04]  /*28e00*/  LDL.LU.64 R20, [R1+0x2f0] ;  /* 0x0002f00001147983 */ /* 0x000f280000300a00 */
[----:B------:R-:W4:Y:S04]  /*28e10*/  LDL.LU.64 R22, [R1+0x2f8] ;  /* 0x0002f80001167983 */ /* 0x000f280000300a00 */
[----:B------:R-:W2:Y:S04]  /*28e20*/  LDL.LU.64 R16, [R1+0x240] ;  /* 0x0002400001107983 */ /* 0x000ea80000300a00 */
[----:B------:R-:W2:Y:S04]  /*28e30*/  LDL.LU.64 R18, [R1+0x248] ;  /* 0x0002480001127983 */ /* 0x000ea80000300a00 */
[----:B--2---:R-:W-:Y:S04]  /*28e40*/  STL.64 [R1+0x21b8], R18 ;  /* 0x0021b81201007387 */ /* 0x004fe80000100a00 */
[----:B------:R0:W-:Y:S04]  /*28e50*/  STL.64 [R1+0x21b0], R16 ;  /* 0x0021b01001007387 */ /* 0x0001e80000100a00 */
[----:B0-----:R-:W2:Y:S04]  /*28e60*/  LDL.LU.64 R16, [R1+0x270] ;  /* 0x0002700001107983 */ /* 0x001ea80000300a00 */
[----:B------:R-:W2:Y:S04]  /*28e70*/  LDL.LU.64 R18, [R1+0x278] ;  /* 0x0002780001127983 */ /* 0x000ea80000300a00 */
[----:B------:R-:W2:Y:S04]  /*28e80*/  LDL.LU.64 R4, [R1+0x230] ;  /* 0x0002300001047983 */ /* 0x000ea80000300a00 */
[----:B------:R-:W2:Y:S01]  /*28e90*/  LDL.LU.64 R6, [R1+0x238] ;  /* 0x0002380001067983 */ /* 0x000ea20000300a00 */
[C---:B---3--:R-:W-:Y:S03]  /*28ea0*/  HMMA.16816.F32.BF16 R8, R12.reuse, R24, R8 ;  /* 0x000000180c08723c */ /* 0x048fe60000041808 */
[----:B--2---:R-:W-:Y:S04]  /*28eb0*/  STL.64 [R1+0x21a8], R6 ;  /* 0x0021a80601007387 */ /* 0x004fe80000100a00 */
[----:B------:R0:W-:Y:S04]  /*28ec0*/  STL.64 [R1+0x21a0], R4 ;  /* 0x0021a00401007387 */ /* 0x0001e80000100a00 */
[----:B0-----:R-:W2:Y:S08]  /*28ed0*/  LDL.LU.64 R4, [R1+0x50] ;  /* 0x0000500001047983 */ /* 0x001eb00000300a00 */
[----:B------:R-:W-:Y:S04]  /*28ee0*/  STL.64 [R1+0x1f0], R8 ;  /* 0x0001f00801007387 */ /* 0x000fe80000100a00 */
[----:B------:R0:W-:Y:S04]  /*28ef0*/  STL.64 [R1+0x1f8], R10 ;  /* 0x0001f80a01007387 */ /* 0x0001e80000100a00 */
[----:B0-----:R-:W3:Y:S04]  /*28f00*/  LDL.LU.64 R10, [R1+0x21d0] ;  /* 0x0021d000010a7983 */ /* 0x001ee80000300a00 */
[----:B------:R-:W4:Y:S04]  /*28f10*/  LDL.LU.64 R8, [R1+0x21c8] ;  /* 0x0021c80001087983 */ /* 0x000f280000300a00 */
[----:B------:R-:W-:Y:S04]  /*28f20*/  STL.64 [R1+0x2158], R26 ;  /* 0x0021581a01007387 */ /* 0x000fe80000100a00 */
[----:B------:R0:W-:Y:S04]  /*28f30*/  STL.64 [R1+0x2150], R24 ;  /* 0x0021501801007387 */ /* 0x0001e80000100a00 */
[----:B0-----:R-:W2:Y:S04]  /*28f40*/  LDL.LU.64 R24, [R1+0x220] ;  /* 0x0002200001187983 */ /* 0x001ea80000300a00 */
[----:B------:R-:W2:Y:S01]  /*28f50*/  LDL.LU.64 R26, [R1+0x228] ;  /* 0x00022800011a7983 */ /* 0x000ea20000300a00 */
[----:B----4-:R-:W-:-:S15]  /*28f60*/  HMMA.16816.F32.BF16 R20, R12, R8, R20 ;  /* 0x000000080c14723c */ /* 0x010fde0000041814 */
[----:B------:R-:W-:-:S04]  /*28f70*/  NOP ;  /* 0x0000000000007918 */ /* 0x000fc80000000000 */
[----:B------:R0:W-:Y:S04]  /*28f80*/  STL.64 [R1+0x200], R20 ;  /* 0x0002001401007387 */ /* 0x0001e80000100a00 */
[----:B------:R-:W-:Y:S04]  /*28f90*/  STL.64 [R1+0x208], R22 ;  /* 0x0002081601007387 */ /* 0x000fe80000100a00 */
[----:B0-----:R-:W4:Y:S04]  /*28fa0*/  LDL.LU.64 R20, [R1+0x21c0] ;  /* 0x0021c00001147983 */ /* 0x001f280000300a00 */
[----:B------:R-:W-:Y:S01]  /*28fb0*/  STL.64 [R1+0x2148], R8 ;  /* 0x0021480801007387 */ /* 0x000fe20000100a00 */
[----:B----4-:R-:W-:-:S15]  /*28fc0*/  HMMA.16816.F32.BF16 R16, R12, R20, R16 ;  /* 0x000000140c10723c */ /* 0x010fde0000041810 */
[----:B------:R-:W-:-:S04]  /*28fd0*/  NOP ;  /* 0x0000000000007918 */ /* 0x000fc80000000000 */
[----:B------:R-:W-:Y:S04]  /*28fe0*/  STL.64 [R1+0x210], R16 ;  /* 0x0002101001007387 */ /* 0x000fe80000100a00 */
[----:B------:R0:W-:Y:S04]  /*28ff0*/  STL.64 [R1+0x218], R18 ;  /* 0x0002181201007387 */ /* 0x0001e80000100a00 */
[----:B0-----:R-:W4:Y:S04]  /*29000*/  LDL.LU.64 R18, [R1+0x21b8] ;  /* 0x0021b80001127983 */ /* 0x001f280000300a00 */
[----:B------:R-:W4:Y:S01]  /*29010*/  LDL.LU.64 R16, [R1+0x21b0] ;  /* 0x0021b00001107983 */ /* 0x000f220000300a00 */
[----:B------:R-:W-:-:S02]  /*29020*/  IMAD.MOV.U32 R9, RZ, RZ, R20 ;  /* 0x000000ffff097224 */ /* 0x000fc400078e0014 */
[----:B------:R-:W-:Y:S02]  /*29030*/  IMAD.MOV.U32 R8, RZ, RZ, R21 ;  /* 0x000000ffff087224 */ /* 0x000fe400078e0015 */
[----:B--2---:R-:W-:Y:S02]  /*29040*/  IMAD.MOV.U32 R21, RZ, RZ, R4 ;  /* 0x000000ffff157224 */ /* 0x004fe400078e0004 */
[----:B------:R-:W-:Y:S01]  /*29050*/  IMAD.MOV.U32 R20, RZ, RZ, R5 ;  /* 0x000000ffff147224 */ /* 0x000fe200078e0005 */
[----:B------:R-:W2:Y:S01]  /*29060*/  LDL.LU.64 R6, [R1+0x21a8] ;  /* 0x0021a80001067983 */ /* 0x000ea20000300a00 */
[----:B----4-:R-:W-:Y:S03]  /*29070*/  HMMA.16816.F32.BF16 R16, R12, R4, R16 ;  /* 0x000000040c10723c */ /* 0x010fe60000041810 */
[----:B------:R-:W2:-:S15]  /*29080*/  LDL.LU.64 R4, [R1+0x21a0] ;  /* 0x0021a00001047983 */ /* 0x000e9e0000300a00 */
[----:B------:R-:W-:Y:S01]  /*29090*/  NOP ;  /* 0x0000000000007918 */ /* 0x000fe20000000000 */
[----:B------:R0:W-:Y:S04]  /*290a0*/  STL.64 [R1+0x250], R16 ;  /* 0x0002501001007387 */ /* 0x0001e80000100a00 */
[----:B------:R-:W-:Y:S04]  /*290b0*/  STL [R1+0x258], R18 ;  /* 0x0002581201007387 */ /* 0x000fe80000100800 */
[----:B0-----:R-:W2:Y:S01]  /*290c0*/  LDL.LU.64 R16, [R1+0x2198] ;  /* 0x0021980001107983 */ /* 0x001ea20000300a00 */
[----:B------:R-:W-:-:S05]  /*290d0*/  IMAD.MOV.U32 R29, RZ, RZ, R19 ;  /* 0x000000ffff1d7224 */ /* 0x000fca00078e0013 */
[----:B------:R-:W-:Y:S01]  /*290e0*/  STL [R1+0x2028], R29 ;  /* 0x0020281d01007387 */ /* 0x000fe20000100800 */
[----:B--2---:R-:W-:-:S15]  /*290f0*/  HMMA.16816.F32.BF16 R4, R12, R16, R4 ;  /* 0x000000100c04723c */ /* 0x004fde0000041804 */
[----:B------:R-:W-:-:S04]  /*29100*/  NOP ;  /* 0x0000000000007918 */ /* 0x000fc80000000000 */
[----:B------:R-:W-:Y:S04]  /*29110*/  STL.64 [R1+0x270], R4 ;  /* 0x0002700401007387 */ /* 0x000fe80000100a00 */
[----:B------:R0:W-:Y:S04]  /*29120*/  STL.64 [R1+0x278], R6 ;  /* 0x0002780601007387 */ /* 0x0001e80000100a00 */
[----:B0-----:R-:W2:Y:S04]  /*29130*/  LDL.LU.64 R6, [R1+0x2190] ;  /* 0x0021900001067983 */ /* 0x001ea80000300a00 */
[----:B------:R-:W4:Y:S01]  /*29140*/  LDL.LU.64 R4, [R1+0x2188] ;  /* 0x0021880001047983 */ /* 0x000f220000300a00 */
[----:B------:R-:W-:-:S02]  /*29150*/  IMAD.MOV.U32 R23, RZ, RZ, R16 ;  /* 0x000000ffff177224 */ /* 0x000fc400078e0010 */
[----:B------:R-:W-:Y:S01]  /*29160*/  IMAD.MOV.U32 R22, RZ, RZ, R17 ;  /* 0x000000ffff167224 */ /* 0x000fe200078e0011 */
[----:B------:R-:W3:Y:S04]  /*29170*/  LDL.LU.64 R18, [R1+0x2180] ;  /* 0x0021800001127983 */ /* 0x000ee80000300a00 */
[----:B------:R-:W3:Y:S01]  /*29180*/  LDL.LU.64 R16, [R1+0x2178] ;  /* 0x0021780001107983 */ /* 0x000ee20000300a00 */
[----:B----4-:R-:W-:Y:S03]  /*29190*/  HMMA.16816.F32.BF16 R12, R12, R4, R24 ;  /* 0x000000040c0c723c */ /* 0x010fe60000041818 */
[----:B--2---:R-:W-:Y:S04]  /*291a0*/  STL.64 [R1+0x20f8], R6 ;  /* 0x0020f80601007387 */ /* 0x004fe80000100a00 */
[----:B------:R0:W-:Y:S01]  /*291b0*/  STL.64 [R1+0x20f0], R4 ;  /* 0x0020f00401007387 */ /* 0x0001e20000100a00 */
[----:B---3--:R-:W-:-:S02]  /*291c0*/  IMAD.MOV.U32 R24, RZ, RZ, R11 ;  /* 0x000000ffff187224 */ /* 0x008fc400078e000b */
[----:B------:R-:W-:Y:S02]  /*291d0*/  IMAD.MOV.U32 R25, RZ, RZ, R10 ;  /* 0x000000ffff197224 */ /* 0x000fe400078e000a */
[----:B0-----:R-:W-:Y:S02]  /*291e0*/  IMAD.MOV.U32 R4, RZ, RZ, R23 ;  /* 0x000000ffff047224 */ /* 0x001fe400078e0017 */
[----:B------:R-:W-:-:S05]  /*291f0*/  IMAD.MOV.U32 R5, RZ, RZ, R22 ;  /* 0x000000ffff057224 */ /* 0x000fca00078e0016 */
[----:B------:R-:W-:Y:S04]  /*29200*/  STL.64 [R1+0x240], R12 ;  /* 0x0002400c01007387 */ /* 0x000fe80000100a00 */
[----:B------:R-:W-:Y:S04]  /*29210*/  STL.64 [R1+0x248], R14 ;  /* 0x0002480e01007387 */ /* 0x000fe80000100a00 */
[----:B------:R0:W-:Y:S04]  /*29220*/  STL.64 [R1+0x2110], R4 ;  /* 0x0021100401007387 */ /* 0x0001e80000100a00 */
[----:B------:R1:W-:Y:S01]  /*29230*/  STL.64 [R1+0x2170], R24 ;  /* 0x0021701801007387 */ /* 0x0003e20000100a00 */
[----:B0-----:R-:W-:-:S02]  /*29240*/  IMAD.MOV.U32 R4, RZ, RZ, R21 ;  /* 0x000000ffff047224 */ /* 0x001fc400078e0015 */
[----:B------:R-:W-:-:S05]  /*29250*/  IMAD.MOV.U32 R5, RZ, RZ, R20 ;  /* 0x000000ffff057224 */ /* 0x000fca00078e0014 */
[----:B------:R0:W-:Y:S04]  /*29260*/  STL.64 [R1+0x2128], R4 ;  /* 0x0021280401007387 */ /* 0x0001e80000100a00 */
[----:B-1----:R-:W2:Y:S04]  /*29270*/  LDL.LU.64 R24, [R1+0x350] ;  /* 0x0003500001187983 */ /* 0x002ea80000300a00 */
[----:B------:R-:W2:Y:S01]  /*29280*/  LDL.LU.64 R26, [R1+0x358] ;  /* 0x00035800011a7983 */ /* 0x000ea20000300a00 */
[----:B0-----:R-:W-:Y:S02]  /*29290*/  IMAD.MOV.U32 R4, RZ, RZ, R9 ;  /* 0x000000ffff047224 */ /* 0x001fe400078e0009 */
[----:B------:R-:W-:-:S05]  /*292a0*/  IMAD.MOV.U32 R5, RZ, RZ, R8 ;  /* 0x000000ffff057224 */ /* 0x000fca00078e0008 */
[----:B------:R-:W-:Y:S04]  /*292b0*/  STL.64 [R1+0x2140], R4 ;  /* 0x0021400401007387 */ /* 0x000fe80000100a00 */
[----:B------:R-:W3:Y:S04]  /*292c0*/  LDL.LU R12, [R1+0x110] ;  /* 0x00011000010c7983 */ /* 0x000ee80000300800 */
[----:B------:R-:W3:Y:S04]  /*292d0*/  LDL.LU R13, [R1+0x114] ;  /* 0x00011400010d7983 */ /* 0x000ee80000300800 */
[----:B------:R-:W4:Y:S04]  /*292e0*/  LDL.LU R14, [R1+0x118] ;  /* 0x00011800010e7983 */ /* 0x000f280000300800 */
[----:B------:R-:W4:Y:S04]  /*292f0*/  LDL.LU R15, [R1+0x11c] ;  /* 0x00011c00010f7983 */ /* 0x000f280000300800 */
[----:B------:R-:W2:Y:S04]  /*29300*/  LDL.LU.64 R8, [R1+0x260] ;  /* 0x0002600001087983 */ /* 0x000ea80000300a00 */
[----:B------:R-:W2:Y:S04]  /*29310*/  LDL.LU.64 R10, [R1+0x268] ;  /* 0x00026800010a7983 */ /* 0x000ea80000300a00 */
[----:B--2---:R-:W-:Y:S04]  /*29320*/  STL.64 [R1+0x2168], R10 ;  /* 0x0021680a01007387 */ /* 0x004fe80000100a00 */
[----:B------:R0:W-:Y:S04]  /*29330*/  STL.64 [R1+0x2160], R8 ;  /* 0x0021600801007387 */ /* 0x0001e80000100a00 */
[----:B0-----:R-:W2:Y:S04]  /*29340*/  LDL.LU.64 R8, [R1+0x2e0] ;  /* 0x0002e00001087983 */ /* 0x001ea80000300a00 */
[----:B------:R-:W2:Y:S04]  /*29350*/  LDL.LU.64 R10, [R1+0x2e8] ;  /* 0x0002e800010a7983 */ /* 0x000ea80000300a00 */
[----:B------:R-:W2:Y:S04]  /*29360*/  LDL.LU.64 R4, [R1+0x290] ;  /* 0x0002900001047983 */ /* 0x000ea80000300a00 */
[----:B------:R-:W2:Y:S04]  /*29370*/  LDL.LU.64 R6, [R1+0x298] ;  /* 0x0002980001067983 */ /* 0x000ea80000300a00 */
[----:B------:R-:W2:Y:S04]  /*29380*/  LDL.LU.64 R20, [R1+0x1b0] ;  /* 0x0001b00001147983 */ /* 0x000ea80000300a00 */
[----:B------:R-:W2:Y:S04]  /*29390*/  LDL.LU.64 R22, [R1+0x1b8] ;  /* 0x0001b80001167983 */ /* 0x000ea80000300a00 */
[----:B--2---:R-:W-:Y:S04]  /*293a0*/  STL.64 [R1+0x2108], R22 ;  /* 0x0021081601007387 */ /* 0x004fe80000100a00 */
[----:B------:R0:W-:Y:S04]  /*293b0*/  STL.64 [R1+0x2100], R20 ;  /* 0x0021001401007387 */ /* 0x0001e80000100a00 */
[----:B0-----:R-:W2:Y:S04]  /*293c0*/  LDL.LU.64 R20, [R1+0x280] ;  /* 0x0002800001147983 */ /* 0x001ea80000300a00 */
        /* <DEDUP_REMOVED lines=9> */
[----:B----4-:R-:W-:Y:S04]  /*29460*/  STL.64 [R1+0x20d0], R14 ;  /* 0x0020d00e01007387 */ /* 0x010fe80000100a00 */
[----:B---3--:R0:W-:Y:S04]  /*29470*/  STL.64 [R1+0x20c8], R12 ;  /* 0x0020c80c01007387 */ /* 0x0081e80000100a00 */
[----:B0-----:R-:W3:Y:S04]  /*29480*/  LDL.LU.64 R12, [R1+0xa0] ;  /* 0x0000a000010c7983 */ /* 0x001ee80000300a00 */
[----:B------:R-:W4:Y:S01]  /*29490*/  LDL.64 R14, [R1+0xa8] ;  /* 0x0000a800010e7983 */ /* 0x000f220000100a00 */
[----:B---3--:R-:W-:-:S15]  /*294a0*/  HMMA.16816.F32.BF16 R24, R16, R12, R24 ;  /* 0x0000000c1018723c */ /* 0x008fde0000041818 */
[----:B------:R-:W-:-:S04]  /*294b0*/  NOP ;  /* 0x0000000000007918 */ /* 0x000fc80000000000 */
[----:B------:R0:W-:Y:S04]  /*294c0*/  STL.64 [R1+0x230], R24 ;  /* 0x0002301801007387 */ /* 0x0001e80000100a00 */
[----:B------:R1:W-:Y:S04]  /*294d0*/  STL.64 [R1+0x238], R26 ;  /* 0x0002381a01007387 */ /* 0x0003e80000100a00 */
[----:B0-----:R-:W1:Y:S02]  /*294e0*/  LDL.LU.64 R24, [R1+0x2170] ;  /* 0x0021700001187983 */ /* 0x001e640000300a00 */
[----:B-1----:R-:W-:Y:S02]  /*294f0*/  HMMA.16816.F32.BF16 R24, R16, R24, R8 ;  /* 0x000000181018723c */ /* 0x002fe40000041808 */
[----:B------:R-:W3:Y:S04]  /*29500*/  LDL.LU.64 R10, [R1+0x2168] ;  /* 0x00216800010a7983 */ /* 0x000ee80000300a00 */
[----:B------:R-:W3:-:S13]  /*29510*/  LDL.LU.64 R8, [R1+0x2160] ;  /* 0x0021600001087983 */ /* 0x000eda0000300a00 */
[----:B------:R-:W-:Y:S04]  /*29520*/  STL.64 [R1+0x220], R24 ;  /* 0x0002201801007387 */ /* 0x000fe80000100a00 */
[----:B------:R0:W-:Y:S04]  /*29530*/  STL.64 [R1+0x228], R26 ;  /* 0x0002281a01007387 */ /* 0x0001e80000100a00 */
[----:B0-----:R-:W2:Y:S04]  /*29540*/  LDL.LU.64 R26, [R1+0x2158] ;  /* 0x00215800011a7983 */ /* 0x001ea80000300a00 */
[----:B------:R-:W3:Y:S02]  /*29550*/  LDL.LU.64 R24, [R1+0x2150] ;  /* 0x0021500001187983 */ /* 0x000ee40000300a00 */
[----:B---3--:R-:W-:-:S15]  /*29560*/  HMMA.16816.F32.BF16 R8, R16, R24, R8 ;  /* 0x000000181008723c */ /* 0x008fde0000041808 */
[----:B------:R-:W-:-:S04]  /*29570*/  NOP ;  /* 0x0000000000007918 */ /* 0x000fc80000000000 */
[----:B------:R0:W-:Y:S04]  /*29580*/  STL.64 [R1+0x260], R8 ;  /* 0x0002600801007387 */ /* 0x0001e80000100a00 */
[----:B------:R-:W-:Y:S04]  /*29590*/  STL.64 [R1+0x268], R10 ;  /* 0x0002680a01007387 */ /* 0x000fe80000100a00 */
[----:B0-----:R-:W3:Y:S04]  /*295a0*/  LDL.LU.64 R8, [R1+0x2148] ;  /* 0x0021480001087983 */ /* 0x001ee80000300a00 */
[----:B--2---:R0:W-:Y:S04]  /*295b0*/  STL.64 [R1+0x20d8], R26 ;  /* 0x0020d81a01007387 */ /* 0x0041e80000100a00 */
[----:B------:R-:W2:Y:S04]  /*295c0*/  LDL.LU R24, [R1+0x130] ;  /* 0x0001300001187983 */ /* 0x000ea80000300800 */
[----:B------:R-:W2:Y:S04]  /*295d0*/  LDL.LU R25, [R1+0x134] ;  /* 0x0001340001197983 */ /* 0x000ea80000300800 */
[----:B0-----:R-:W2:Y:S04]  /*295e0*/  LDL.LU R26, [R1+0x138] ;  /* 0x00013800011a7983 */ /* 0x001ea80000300800 */
[----:B------:R-:W2:Y:S01]  /*295f0*/  LDL.LU R27, [R1+0x13c] ;  /* 0x00013c00011b7983 */ /* 0x000ea20000300800 */
[----:B---3--:R-:W-:Y:S03]  /*29600*/  HMMA.16816.F32.BF16 R8, R16, R8, R4 ;  /* 0x000000081008723c */ /* 0x008fe60000041804 */
[----:B------:R-:W3:-:S15]  /*29610*/  LDL.LU.64 R4, [R1+0x2140] ;  /* 0x0021400001047983 */ /* 0x000ede0000300a00 */
[----:B------:R-:W-:Y:S01]  /*29620*/  NOP ;  /* 0x0000000000007918 */ /* 0x000fe20000000000 */
[----:B------:R-:W-:Y:S04]  /*29630*/  STL.64 [R1+0x290], R8 ;  /* 0x0002900801007387 */ /* 0x000fe80000100a00 */
[----:B------:R0:W-:Y:S04]  /*29640*/  STL.64 [R1+0x298], R10 ;  /* 0x0002980a01007387 */ /* 0x0001e80000100a00 */
[----:B0-----:R-:W2:Y:S01]  /*29650*/  LDL R11, [R1+0x10e0] ;  /* 0x0010e000010b7983 */ /* 0x001ea20000100800 */
[C---:B---3--:R-:W-:Y:S03]  /*29660*/  HMMA.16816.F32.BF16 R4, R16.reuse, R4, R20 ;  /* 0x000000041004723c */ /* 0x048fe60000041814 */
[----:B--2---:R0:W-:Y:S04]  /*29670*/  STL [R1+0x2034], R11 ;  /* 0x0020340b01007387 */ /* 0x0041e80000100800 */
[----:B------:R-:W2:Y:S04]  /*29680*/  LDL R10, [R1+0x78] ;  /* 0x00007800010a7983 */ /* 0x000ea80000100800 */
[----:B0-----:R-:W2:Y:S04]  /*29690*/  LDL R11, [R1+0x7c] ;  /* 0x00007c00010b7983 */ /* 0x001ea80000100800 */
[----:B------:R-:W3:Y:S04]  /*296a0*/  LDL.LU.64 R22, [R1+0x2138] ;  /* 0x0021380001167983 */ /* 0x000ee80000300a00 */
[----:B------:R-:W3:Y:S04]  /*296b0*/  LDL.LU.64 R20, [R1+0x2130] ;  /* 0x0021300001147983 */ /* 0x000ee80000300a00 */
[----:B------:R0:W-:Y:S04]  /*296c0*/  STL.64 [R1+0x2a0], R4 ;  /* 0x0002a00401007387 */ /* 0x0001e80000100a00 */
[----:B------:R3:W-:Y:S04]  /*296d0*/  STL.64 [R1+0x2a8], R6 ;  /* 0x0002a80601007387 */ /* 0x0007e80000100a00 */
[----:B0-----:R-:W3:Y:S02]  /*296e0*/  LDL.LU.64 R4, [R1+0x2128] ;  /* 0x0021280001047983 */ /* 0x001ee40000300a00 */
[----:B---3--:R-:W-:Y:S02]  /*296f0*/  HMMA.16816.F32.BF16 R4, R16, R4, R20 ;  /* 0x000000041004723c */ /* 0x008fe40000041814 */
[----:B------:R-:W3:Y:S04]  /*29700*/  LDL.LU.64 R22, [R1+0x2120] ;  /* 0x0021200001167983 */ /* 0x000ee80000300a00 */
[----:B------:R-:W3:-:S13]  /*29710*/  LDL.LU.64 R20, [R1+0x2118] ;  /* 0x0021180001147983 */ /* 0x000eda0000300a00 */
[----:B------:R0:W-:Y:S04]  /*29720*/  STL.64 [R1+0x2c0], R4 ;  /* 0x0002c00401007387 */ /* 0x0001e80000100a00 */
[----:B------:R3:W-:Y:S04]  /*29730*/  STL.64 [R1+0x2c8], R6 ;  /* 0x0002c80601007387 */ /* 0x0007e80000100a00 */
[----:B0-----:R-:W3:Y:S02]  /*29740*/  LDL.LU.64 R4, [R1+0x2110] ;  /* 0x0021100001047983 */ /* 0x001ee40000300a00 */
[----:B---3--:R-:W-:Y:S02]  /*29750*/  HMMA.16816.F32.BF16 R4, R16, R4, R20 ;  /* 0x000000041004723c */ /* 0x008fe40000041814 */
[----:B------:R-:W3:Y:S04]  /*29760*/  LDL.LU.64 R22, [R1+0x2108] ;  /* 0x0021080001167983 */ /* 0x000ee80000300a00 */
[----:B------:R-:W3:-:S13]  /*29770*/  LDL.LU.64 R20, [R1+0x2100] ;  /* 0x0021000001147983 */ /* 0x000eda0000300a00 */
[----:B------:R-:W-:Y:S04]  /*29780*/  STL.64 [R1+0x340], R4 ;  /* 0x0003400401007387 */ /* 0x000fe80000100a00 */
[----:B------:R0:W-:Y:S04]  /*29790*/  STL.64 [R1+0x348], R6 ;  /* 0x0003480601007387 */ /* 0x0001e80000100a00 */
[----:B0-----:R-:W2:Y:S04]  /*297a0*/  LDL.LU.64 R6, [R1+0x20f8] ;  /* 0x0020f80001067983 */ /* 0x001ea80000300a00 */
[----:B------:R-:W3:Y:S02]  /*297b0*/  LDL.LU.64 R4, [R1+0x20f0] ;  /* 0x0020f00001047983 */ /* 0x000ee40000300a00 */
[----:B---3--:R-:W-:Y:S02]  /*297c0*/  HMMA.16816.F32.BF16 R16, R16, R4, R20 ;  /* 0x000000041010723c */ /* 0x008fe40000041814 */
[----:B------:R-:W3:Y:S04]  /*297d0*/  LDL.LU.64 R22, [R1+0x20e8] ;  /* 0x0020e80001167983 */ /* 0x000ee80000300a00 */
[----:B------:R-:W3:Y:S04]  /*297e0*/  LDL.LU.64 R20, [R1+0x20e0] ;  /* 0x0020e00001147983 */ /* 0x000ee80000300a00 */
[----:B--2---:R0:W-:Y:S04]  /*297f0*/  STL.64 [R1+0x2098], R6 ;  /* 0x0020980601007387 */ /* 0x0041e80000100a00 */
[----:B0-----:R-:W2:Y:S05]  /*29800*/  LDL.64 R6, [R1+0x98] ;  /* 0x0000980001067983 */ /* 0x001eaa0000100a00 */
[----:B------:R-:W-:Y:S04]  /*29810*/  STL.64 [R1+0x330], R16 ;  /* 0x0003301001007387 */ /* 0x000fe80000100a00 */
[----:B------:R0:W-:Y:S04]  /*29820*/  STL.64 [R1+0x338], R18 ;  /* 0x0003381201007387 */ /* 0x0001e80000100a00 */
[----:B0-----:R-:W2:Y:S04]  /*29830*/  LDL R18, [R1+0x68] ;  /* 0x0000680001127983 */ /* 0x001ea80000100800 */
[----:B------:R-:W2:Y:S01]  /*29840*/  LDL R19, [R1+0x6c] ;  /* 0x00006c0001137983 */ /* 0x000ea20000100800 */
[----:B----4-:R-:W-:-:S02]  /*29850*/  IMAD.MOV.U32 R9, RZ, RZ, R14 ;  /* 0x000000ffff097224 */ /* 0x010fc400078e000e */
[----:B------:R-:W-:Y:S01]  /*29860*/  IMAD.MOV.U32 R8, RZ, RZ, R15 ;  /* 0x000000ffff087224 */ /* 0x000fe200078e000f */
[----:B---3--:R-:W-:Y:S01]  /*29870*/  HMMA.16816.F32.BF16 R24, R20, R14, R24 ;  /* 0x0000000e1418723c */ /* 0x008fe20000041818 */
[----:B--2---:R0:W-:Y:S04]  /*29880*/  STL.64 [R1+0x20c0], R18 ;  /* 0x0020c01201007387 */ /* 0x0041e80000100a00 */
[----:B------:R-:W2:Y:S04]  /*29890*/  LDL.LU R16, [R1+0x120] ;  /* 0x0001200001107983 */ /* 0x000ea80000300800 */
[----:B------:R-:W2:Y:S04]  /*298a0*/  LDL.LU R17, [R1+0x124] ;  /* 0x0001240001117983 */ /* 0x000ea80000300800 */
[----:B0-----:R-:W2:Y:S04]  /*298b0*/  LDL.LU R18, [R1+0x128] ;  /* 0x0001280001127983 */ /* 0x001ea80000300800 */
[----:B------:R-:W2:Y:S04]  /*298c0*/  LDL.LU R19, [R1+0x12c] ;  /* 0x00012c0001137983 */ /* 0x000ea80000300800 */
[----:B------:R-:W-:Y:S04]  /*298d0*/  STL.64 [R1+0x320], R24 ;  /* 0x0003201801007387 */ /* 0x000fe80000100a00 */
[----:B------:R0:W-:Y:S04]  /*298e0*/  STL.64 [R1+0x328], R26 ;  /* 0x0003281a01007387 */ /* 0x0001e80000100a00 */
[----:B0-----:R-:W3:Y:S04]  /*298f0*/  LDL.LU.64 R26, [R1+0x20d8] ;  /* 0x0020d800011a7983 */ /* 0x001ee80000300a00 */
[----:B------:R-:W3:Y:S04]  /*29900*/  LDL.LU.64 R14, [R1+0x20d0] ;  /* 0x0020d000010e7983 */ /* 0x000ee80000300a00 */
[----:B------:R-:W3:Y:S01]  /*29910*/  LDL.LU.64 R12, [R1+0x20c8] ;  /* 0x0020c800010c7983 */ /* 0x000ee20000300a00 */
[----:B------:R-:W-:-:S02]  /*29920*/  IMAD.MOV.U32 R25, RZ, RZ, R6 ;  /* 0x000000ffff197224 */ /* 0x000fc400078e0006 */
[----:B------:R-:W-:Y:S01]  /*29930*/  IMAD.MOV.U32 R24, RZ, RZ, R7 ;  /* 0x000000ffff187224 */ /* 0x000fe200078e0007 */
[C---:B--2---:R-:W-:Y:S08]  /*29940*/  HMMA.16816.F32.BF16 R16, R20.reuse, R6, R16 ;  /* 0x000000061410723c */ /* 0x044ff00000041810 */
[C---:B---3--:R-:W-:Y:S11]  /*29950*/  HMMA.16816.F32.BF16 R4, R20.reuse, R26, R12 ;  /* 0x0000001a1404723c */ /* 0x048ff6000004180c */
[----:B------:R0:W-:Y:S04]  /*29960*/  STL.64 [R1+0x310], R16 ;  /* 0x0003101001007387 */ /* 0x0001e80000100a00 */
[----:B------:R1:W-:Y:S04]  /*29970*/  STL.64 [R1+0x318], R18 ;  /* 0x0003181201007387 */ /* 0x0003e80000100a00 */
[----:B0-----:R-:W2:Y:S04]  /*29980*/  LDL.LU R16, [R1+0x100] ;  /* 0x0001000001107983 */ /* 0x001ea80000300800 */
[----:B------:R-:W-:Y:S04]  /*29990*/  STL.64 [R1+0x300], R4 ;  /* 0x0003000401007387 */ /* 0x000fe80000100a00 */
[----:B------:R-:W-:Y:S04]  /*299a0*/  STL.64 [R1+0x308], R6 ;  /* 0x0003080601007387 */ /* 0x000fe80000100a00 */
[----:B------:R-:W2:Y:S04]  /*299b0*/  LDL.LU R17, [R1+0x104] ;  /* 0x0001040001117983 */ /* 0x000ea80000300800 */
[----:B-1----:R-:W2:Y:S04]  /*299c0*/  LDL.LU R18, [R1+0x108] ;  /* 0x0001080001127983 */ /* 0x002ea80000300800 */
[----:B------:R-:W2:Y:S04]  /*299d0*/  LDL.LU R19, [R1+0x10c] ;  /* 0x00010c0001137983 */ /* 0x000ea80000300800 */
[----:B------:R-:W3:Y:S04]  /*299e0*/  LDL.LU R12, [R1+0xd0] ;  /* 0x0000d000010c7983 */ /* 0x000ee80000300800 */
[----:B------:R-:W3:Y:S04]  /*299f0*/  LDL.LU R13, [R1+0xd4] ;  /* 0x0000d400010d7983 */ /* 0x000ee80000300800 */
[----:B------:R-:W4:Y:S04]  /*29a00*/  LDL.LU R14, [R1+0xd8] ;  /* 0x0000d800010e7983 */ /* 0x000f280000300800 */
[----:B------:R-:W4:Y:S04]  /*29a10*/  LDL.LU R15, [R1+0xdc] ;  /* 0x0000dc00010f7983 */ /* 0x000f280000300800 */
[----:B----4-:R0:W-:Y:S04]  /*29a20*/  STL.64 [R1+0x20a8], R14 ;  /* 0x0020a80e01007387 */ /* 0x0101e80000100a00 */
[----:B---3--:R1:W-:Y:S04]  /*29a30*/  STL.64 [R1+0x20a0], R12 ;  /* 0x0020a00c01007387 */ /* 0x0083e80000100a00 */
[----:B0-----:R-:W3:Y:S04]  /*29a40*/  LDL R14, [R1+0x58] ;  /* 0x00005800010e7983 */ /* 0x001ee80000100800 */
[----:B------:R-:W3:Y:S04]  /*29a50*/  LDL R15, [R1+0x5c] ;  /* 0x00005c00010f7983 */ /* 0x000ee80000100800 */
[----:B---3--:R0:W-:Y:S04]  /*29a60*/  STL.64 [R1+0x20b8], R14 ;  /* 0x0020b80e01007387 */ /* 0x0081e80000100a00 */
[----:B-1----:R-:W3:Y:S04]  /*29a70*/  LDL.LU R12, [R1+0xf0] ;  /* 0x0000f000010c7983 */ /* 0x002ee80000300800 */
[----:B------:R-:W3:Y:S04]  /*29a80*/  LDL.LU R13, [R1+0xf4] ;  /* 0x0000f400010d7983 */ /* 0x000ee80000300800 */
[----:B0-----:R-:W3:Y:S04]  /*29a90*/  LDL.LU R14, [R1+0xf8] ;  /* 0x0000f800010e7983 */ /* 0x001ee80000300800 */
[----:B------:R-:W3:Y:S04]  /*29aa0*/  LDL.LU R15, [R1+0xfc] ;  /* 0x0000fc00010f7983 */ /* 0x000ee80000300800 */
[----:B------:R-:W4:Y:S01]  /*29ab0*/  LDL.64 R6, [R1+0x48] ;  /* 0x0000480001067983 */ /* 0x000f220000100a00 */
[----:B--2---:R-:W-:Y:S03]  /*29ac0*/  HMMA.16816.F32.BF16 R16, R20, R10, R16 ;  /* 0x0000000a1410723c */ /* 0x004fe60000041810 */
[----:B----4-:R0:W-:Y:S04]  /*29ad0*/  STL.64 [R1+0x20b0], R6 ;  /* 0x0020b00601007387 */ /* 0x0101e80000100a00 */
[----:B------:R-:W2:Y:S04]  /*29ae0*/  LDL.LU R4, [R1+0xe0] ;  /* 0x0000e00001047983 */ /* 0x000ea80000300800 */
[----:B------:R-:W2:Y:S04]  /*29af0*/  LDL.LU R5, [R1+0xe4] ;  /* 0x0000e40001057983 */ /* 0x000ea80000300800 */
[----:B0-----:R-:W2:Y:S04]  /*29b00*/  LDL.LU R6, [R1+0xe8] ;  /* 0x0000e80001067983 */ /* 0x001ea80000300800 */
[----:B------:R-:W2:Y:S04]  /*29b10*/  LDL.LU R7, [R1+0xec] ;  /* 0x0000ec0001077983 */ /* 0x000ea80000300800 */
[----:B------:R0:W-:Y:S02]  /*29b20*/  STL.64 [R1+0x2050], R26 ;  /* 0x0020501a01007387 */ /* 0x0001e40000100a00 */
[----:B0-----:R-:W-:-:S02]  /*29b30*/  IMAD.MOV.U32 R26, RZ, RZ, R25 ;  /* 0x000000ffff1a7224 */ /* 0x001fc400078e0019 */
[----:B------:R-:W-:-:S05]  /*29b40*/  IMAD.MOV.U32 R27, RZ, RZ, R24 ;  /* 0x000000ffff1b7224 */ /* 0x000fca00078e0018 */
[----:B------:R0:W-:Y:S02]  /*29b50*/  STL.64 [R1+0x2068], R26 ;  /* 0x0020681a01007387 */ /* 0x0001e40000100a00 */
[----:B0-----:R-:W-:Y:S02]  /*29b60*/  IMAD.MOV.U32 R26, RZ, RZ, R9 ;  /* 0x000000ffff1a7224 */ /* 0x001fe400078e0009 */
[----:B------:R-:W-:-:S05]  /*29b70*/  IMAD.MOV.U32 R27, RZ, RZ, R8 ;  /* 0x000000ffff1b7224 */ /* 0x000fca00078e0008 */
[----:B------:R0:W-:Y:S04]  /*29b80*/  STL.64 [R1+0x2090], R26 ;  /* 0x0020901a01007387 */ /* 0x0001e80000100a00 */
[----:B------:R-:W4:Y:S04]  /*29b90*/  LDL.LU R24, [R1+0xb0] ;  /* 0x0000b00001187983 */ /* 0x000f280000300800 */
[----:B------:R-:W4:Y:S04]  /*29ba0*/  LDL.LU R25, [R1+0xb4] ;  /* 0x0000b40001197983 */ /* 0x000f280000300800 */
[----:B0-----:R-:W4:Y:S04]  /*29bb0*/  LDL.LU R26, [R1+0xb8] ;  /* 0x0000b800011a7983 */ /* 0x001f280000300800 */
[----:B------:R-:W4:Y:S04]  /*29bc0*/  LDL.LU R27, [R1+0xbc] ;  /* 0x0000bc00011b7983 */ /* 0x000f280000300800 */
[----:B------:R-:W-:Y:S04]  /*29bd0*/  STL.64 [R1+0x2d0], R16 ;  /* 0x0002d01001007387 */ /* 0x000fe80000100a00 */
[----:B------:R0:W-:Y:S04]  /*29be0*/  STL.64 [R1+0x2d8], R18 ;  /* 0x0002d81201007387 */ /* 0x0001e80000100a00 */
[----:B0-----:R-:W3:Y:S04]  /*29bf0*/  LDL.LU.64 R18, [R1+0x20c0] ;  /* 0x0020c00001127983 */ /* 0x001ee80000300a00 */
[----:B------:R0:W-:Y:S04]  /*29c00*/  STL.64 [R1+0x2048], R10 ;  /* 0x0020480a01007387 */ /* 0x0001e80000100a00 */
[----:B------:R-:W2:Y:S04]  /*29c10*/  LDL.LU R8, [R1] ;  /* 0x0000000001087983 */ /* 0x000ea80000300800 */
[----:B------:R-:W2:Y:S04]  /*29c20*/  LDL.LU R9, [R1+0x4] ;  /* 0x0000040001097983 */ /* 0x000ea80000300800 */
[----:B0-----:R-:W2:Y:S04]  /*29c30*/  LDL.LU R10, [R1+0x8] ;  /* 0x00000800010a7983 */ /* 0x001ea80000300800 */
[----:B------:R-:W2:Y:S04]  /*29c40*/  LDL.LU R11, [R1+0xc] ;  /* 0x00000c00010b7983 */ /* 0x000ea80000300800 */
[----:B--2---:R-:W-:Y:S04]  /*29c50*/  STL.64 [R1+0x2060], R10 ;  /* 0x0020600a01007387 */ /* 0x004fe80000100a00 */
[----:B------:R0:W-:Y:S04]  /*29c60*/  STL.64 [R1+0x2058], R8 ;  /* 0x0020580801007387 */ /* 0x0001e80000100a00 */
[----:B0-----:R-:W2:Y:S04]  /*29c70*/  LDL.LU R8, [R1+0x10] ;  /* 0x0000100001087983 */ /* 0x001ea80000300800 */
[----:B------:R-:W2:Y:S04]  /*29c80*/  LDL.LU R9, [R1+0x14] ;  /* 0x0000140001097983 */ /* 0x000ea80000300800 */
[----:B------:R-:W2:Y:S04]  /*29c90*/  LDL.LU R10, [R1+0x18] ;  /* 0x00001800010a7983 */ /* 0x000ea80000300800 */
[----:B------:R-:W2:Y:S01]  /*29ca0*/  LDL.LU R11, [R1+0x1c] ;  /* 0x00001c00010b7983 */ /* 0x000ea20000300800 */
[C---:B---3--:R-:W-:Y:S03]  /*29cb0*/  HMMA.16816.F32.BF16 R12, R20.reuse, R18, R12 ;  /* 0x00000012140c723c */ /* 0x048fe6000004180c */
[----:B--2---:R-:W-:Y:S04]  /*29cc0*/  STL.64 [R1+0x2078], R10 ;  /* 0x0020780a01007387 */ /* 0x004fe80000100a00 */
[----:B------:R0:W-:Y:S04]  /*29cd0*/  STL.64 [R1+0x2070], R8 ;  /* 0x0020700801007387 */ /* 0x0001e80000100a00 */
[----:B0-----:R-:W2:Y:S04]  /*29ce0*/  LDL.LU R8, [R1+0x20] ;  /* 0x0000200001087983 */ /* 0x001ea80000300800 */
[----:B------:R-:W2:Y:S04]  /*29cf0*/  LDL.LU R9, [R1+0x24] ;  /* 0x0000240001097983 */ /* 0x000ea80000300800 */
[----:B------:R-:W2:Y:S04]  /*29d00*/  LDL.LU R10, [R1+0x28] ;  /* 0x00002800010a7983 */ /* 0x000ea80000300800 */
[----:B------:R-:W2:Y:S04]  /*29d10*/  LDL.LU R11, [R1+0x2c] ;  /* 0x00002c00010b7983 */ /* 0x000ea80000300800 */
[----:B------:R-:W-:Y:S04]  /*29d20*/  STL.64 [R1+0x2f0], R12 ;  /* 0x0002f00c01007387 */ /* 0x000fe80000100a00 */
[----:B------:R0:W-:Y:S04]  /*29d30*/  STL.64 [R1+0x2f8], R14 ;  /* 0x0002f80e01007387 */ /* 0x0001e80000100a00 */
[----:B0-----:R-:W3:Y:S02]  /*29d40*/  LDL.LU.64 R14, [R1+0x20b8] ;  /* 0x0020b800010e7983 */ /* 0x001ee40000300a00 */
[----:B---3--:R-:W-:Y:S02]  /*29d50*/  HMMA.16816.F32.BF16 R12, R20, R14, R4 ;  /* 0x0000000e140c723c */ /* 0x008fe40000041804 */
[----:B------:R-:W3:-:S15]  /*29d60*/  LDL.LU.64 R6, [R1+0x20b0] ;  /* 0x0020b00001067983 */ /* 0x000ede0000300a00 */
[----:B------:R-:W-:Y:S02]  /*29d70*/  NOP ;  /* 0x0000000000007918 */ /* 0x000fe40000000000 */
[----:B------:R-:W-:Y:S04]  /*29d80*/  STL.64 [R1+0x2e0], R12 ;  /* 0x0002e00c01007387 */ /* 0x000fe80000100a00 */
[----:B------:R0:W-:Y:S04]  /*29d90*/  STL.64 [R1+0x2e8], R14 ;  /* 0x0002e80e01007387 */ /* 0x0001e80000100a00 */
[----:B0-----:R-:W3:Y:S04]  /*29da0*/  LDL.LU.64 R14, [R1+0x20a8] ;  /* 0x0020a800010e7983 */ /* 0x001ee80000300a00 */
[----:B------:R-:W3:Y:S02]  /*29db0*/  LDL.LU.64 R12, [R1+0x20a0] ;  /* 0x0020a000010c7983 */ /* 0x000ee40000300a00 */
[----:B---3--:R-:W-:-:S15]  /*29dc0*/  HMMA.16816.F32.BF16 R12, R20, R6, R12 ;  /* 0x00000006140c723c */ /* 0x008fde000004180c */
[----:B------:R-:W-:-:S04]  /*29dd0*/  NOP ;  /* 0x0000000000007918 */ /* 0x000fc80000000000 */
[----:B------:R0:W-:Y:S04]  /*29de0*/  STL.64 [R1+0x2b0], R12 ;  /* 0x0002b00c01007387 */ /* 0x0001e80000100a00 */
[----:B------:R-:W-:Y:S01]  /*29df0*/  STL.64 [R1+0x2b8], R14 ;  /* 0x0002b80e01007387 */ /* 0x000fe20000100a00 */
[----:B0-----:R-:W-:Y:S02]  /*29e00*/  IMAD.MOV.U32 R13, RZ, RZ, R6 ;  /* 0x000000ffff0d7224 */ /* 0x001fe400078e0006 */
[----:B------:R-:W-:Y:S02]  /*29e10*/  IMAD.MOV.U32 R12, RZ, RZ, R7 ;  /* 0x000000ffff0c7224 */ /* 0x000fe400078e0007 */
[----:B------:R-:W4:Y:S02]  /*29e20*/  LDL.LU.64 R6, [R1+0x2098] ;  /* 0x0020980001067983 */ /* 0x000f240000300a00 */
[----:B----4-:R-:W-:Y:S02]  /*29e30*/  HMMA.16816.F32.BF16 R20, R20, R6, R24 ;  /* 0x000000061414723c */ /* 0x010fe40000041818 */
[----:B------:R-:W2:Y:S01]  /*29e40*/  LDL.LU.64 R26, [R1+0x2090] ;  /* 0x00209000011a7983 */ /* 0x000ea20000300a00 */
[----:B------:R-:W-:-:S03]  /*29e50*/  IMAD.MOV.U32 R29, RZ, RZ, R7 ;  /* 0x000000ffff1d7224 */ /* 0x000fc600078e0007 */
[----:B------:R-:W2:-:S13]  /*29e60*/  LDL.LU.64 R6, [R1+0x2088] ;  /* 0x0020880001067983 */ /* 0x000e9a0000300a00 */
[----:B------:R0:W-:Y:S04]  /*29e70*/  STL.64 [R1+0x1b0], R20 ;  /* 0x0001b01401007387 */ /* 0x0001e80000100a00 */
[----:B------:R1:W-:Y:S04]  /*29e80*/  STL.64 [R1+0x1b8], R22 ;  /* 0x0001b81601007387 */ /* 0x0003e80000100a00 */
[----:B------:R-:W2:Y:S04]  /*29e90*/  LDL.LU.64 R4, [R1+0x2080] ;  /* 0x0020800001047983 */ /* 0x000ea80000300a00 */
[----:B0-----:R-:W3:Y:S04]  /*29ea0*/  LDL.LU R20, [R1+0xc0] ;  /* 0x0000c00001147983 */ /* 0x001ee80000300800 */
[----:B------:R-:W3:Y:S01]  /*29eb0*/  LDL.LU R21, [R1+0xc4] ;  /* 0x0000c40001157983 */ /* 0x000ee20000300800 */
[----:B-1----:R-:W-:-:S02]  /*29ec0*/  IMAD.MOV.U32 R22, RZ, RZ, R2 ;  /* 0x000000ffff167224 */ /* 0x002fc400078e0002 */
[----:B------:R-:W-:Y:S01]  /*29ed0*/  IMAD.MOV.U32 R23, RZ, RZ, R0 ;  /* 0x000000ffff177224 */ /* 0x000fe200078e0000 */
[----:B--2---:R-:W-:Y:S01]  /*29ee0*/  HMMA.16816.F32.BF16 R24, R4, R26, R8 ;  /* 0x0000001a0418723c */ /* 0x004fe20000041808 */
[----:B------:R-:W2:Y:S04]  /*29ef0*/  LDL.LU.64 R10, [R1+0x2078] ;  /* 0x00207800010a7983 */ /* 0x000ea80000300a00 */
[----:B------:R-:W2:-:S14]  /*29f00*/  LDL.LU.64 R8, [R1+0x2070] ;  /* 0x0020700001087983 */ /* 0x000e9c0000300a00 */
[----:B------:R-:W-:Y:S01]  /*29f10*/  IMAD.MOV.U32 R2, RZ, RZ, R26 ;  /* 0x000000ffff027224 */ /* 0x000fe200078e001a */
[----:B------:R2:W-:Y:S01]  /*29f20*/  STL.64 [R1+0x1a0], R24 ;  /* 0x0001a01801007387 */ /* 0x0005e20000100a00 */
[----:B------:R-:W-:-:S03]  /*29f30*/  IMAD.MOV.U32 R0, RZ, RZ, R27 ;  /* 0x000000ffff007224 */ /* 0x000fc600078e001b */
[----:B------:R-:W2:Y:S04]  /*29f40*/  LDL.LU.64 R26, [R1+0x2068] ;  /* 0x00206800011a7983 */ /* 0x000ea80000300a00 */
[----:B------:R-:W-:Y:S04]  /*29f50*/  STL [R1+0x1ea4], R0 ;  /* 0x001ea40001007387 */ /* 0x000fe80000100800 */
[----:B------:R-:W-:Y:S01]  /*29f60*/  STL [R1+0x1ea0], R2 ;  /* 0x001ea00201007387 */ /* 0x000fe20000100800 */
[----:B--2---:R-:W-:Y:S03]  /*29f70*/  HMMA.16816.F32.BF16 R24, R4, R26, R8 ;  /* 0x0000001a0418723c */ /* 0x004fe60000041808 */
[----:B------:R-:W2:Y:S04]  /*29f80*/  LDL.LU.64 R10, [R1+0x2060] ;  /* 0x00206000010a7983 */ /* 0x000ea80000300a00 */
[----:B------:R-:W2:-:S12]  /*29f90*/  LDL.LU.64 R8, [R1+0x2058] ;  /* 0x0020580001087983 */ /* 0x000e980000300a00 */
[----:B------:R-:W-:Y:S04]  /*29fa0*/  STL.64 [R1+0x190], R24 ;  /* 0x0001901801007387 */ /* 0x000fe80000100a00 */
[----:B------:R0:W-:Y:S04]  /*29fb0*/  STL.64 [R1+0x198], R26 ;  /* 0x0001981a01007387 */ /* 0x0001e80000100a00 */
[----:B0-----:R-:W2:Y:S02]  /*29fc0*/  LDL.LU.64 R26, [R1+0x2050] ;  /* 0x00205000011a7983 */ /* 0x001ea40000300a00 */
[----:B--2---:R-:W-:Y:S02]  /*29fd0*/  HMMA.16816.F32.BF16 R24, R4, R26, R8 ;  /* 0x0000001a0418723c */ /* 0x004fe40000041808 */
[----:B------:R-:W2:-:S15]  /*29fe0*/  LDL.LU.64 R10, [R1+0x2048] ;  /* 0x00204800010a7983 */ /* 0x000e9e0000300a00 */
[----:B------:R-:W-:Y:S02]  /*29ff0*/  NOP ;  /* 0x0000000000007918 */ /* 0x000fe40000000000 */
[----:B------:R-:W-:Y:S04]  /*2a000*/  STL.64 [R1+0x180], R24 ;  /* 0x0001801801007387 */ /* 0x000fe80000100a00 */
[----:B------:R0:W-:Y:S04]  /*2a010*/  STL.64 [R1+0x188], R26 ;  /* 0x0001881a01007387 */ /* 0x0001e80000100a00 */
[----:B0-----:R-:W2:Y:S04]  /*2a020*/  LDL.LU.64 R26, [R1+0x2040] ;  /* 0x00204000011a7983 */ /* 0x001ea80000300a00 */
[----:B------:R-:W2:Y:S02]  /*2a030*/  LDL.LU.64 R24, [R1+0x2038] ;  /* 0x0020380001187983 */ /* 0x000ea40000300a00 */
[C---:B--2---:R-:W-:Y:S02]  /*2a040*/  HMMA.16816.F32.BF16 R24, R4.reuse, R10, R24 ;  /* 0x0000000a0418723c */ /* 0x044fe40000041818 */
[----:B------:R-:W2:Y:S06]  /*2a050*/  LDL.LU R11, [R1+0x2034] ;  /* 0x00203400010b7983 */ /* 0x000eac0000300800 */
[----:B---3--:R-:W-:Y:S11]  /*2a060*/  HMMA.16816.F32.BF16 R16, R4, R18, R20 ;  /* 0x000000120410723c */ /* 0x008ff60000041814 */
[----:B------:R-:W-:Y:S04]  /*2a070*/  STL.64 [R1+0x150], R24 ;  /* 0x0001501801007387 */ /* 0x000fe80000100a00 */
[----:B------:R0:W-:Y:S04]  /*2a080*/  STL.64 [R1+0x158], R26 ;  /* 0x0001581a01007387 */ /* 0x0001e80000100a00 */
[----:B0-----:R-:W3:Y:S04]  /*2a090*/  LDL.LU.64 R26, [R1+0x58] ;  /* 0x00005800011a7983 */ /* 0x001ee80000300a00 */
[----:B--2---:R-:W0:Y:S04]  /*2a0a0*/  LDSM.16.MT88.4 R8, [R11+UR5+0x8800] ;  /* 0x008800050b08783b */ /* 0x004e280008004200 */
[----:B0-----:R0:W-:Y:S04]  /*2a0b0*/  STL.64 [R1+0x2000], R10 ;  /* 0x0020000a01007387 */ /* 0x0011e80000100a00 */
[----:B------:R1:W-:Y:S04]  /*2a0c0*/  STL.64 [R1+0x1ff8], R8 ;  /* 0x001ff80801007387 */ /* 0x0003e80000100a00 */
[----:B------:R-:W-:Y:S04]  /*2a0d0*/  STL.64 [R1+0x140], R16 ;  /* 0x0001401001007387 */ /* 0x000fe80000100a00 */
[----:B------:R-:W-:Y:S01]  /*2a0e0*/  STL.64 [R1+0x148], R18 ;  /* 0x0001481201007387 */ /* 0x000fe20000100a00 */
[----:B0-----:R-:W-:-:S02]  /*2a0f0*/  IMAD.MOV.U32 R10, RZ, RZ, R13 ;  /* 0x000000ffff0a7224 */ /* 0x001fc400078e000d */
[----:B------:R-:W-:Y:S01]  /*2a100*/  IMAD.MOV.U32 R11, RZ, RZ, R12 ;  /* 0x000000ffff0b7224 */ /* 0x000fe200078e000c */
[----:B-1----:R-:W2:Y:S04]  /*2a110*/  LDL R8, [R1+0x10d8] ;  /* 0x0010d80001087983 */ /* 0x002ea80000100800 */
[----:B------:R-:W-:Y:S04]  /*2a120*/  STL.64 [R1+0x2010], R10 ;  /* 0x0020100a01007387 */ /* 0x000fe80000100a00 */
[----:B------:R-:W4:Y:S04]  /*2a130*/  LDL R23, [R1+0x10e4] ;  /* 0x0010e40001177983 */ /* 0x000f280000100800 */
[----:B----4-:R0:W-:Y:S04]  /*2a140*/  STL [R1+0x2008], R23 ;  /* 0x0020081701007387 */ /* 0x0101e80000100800 */
[----:B------:R-:W4:Y:S04]  /*2a150*/  LDL.LU R20, [R1+0x170] ;  /* 0x0001700001147983 */ /* 0x000f280000300800 */
[----:B------:R-:W4:Y:S04]  /*2a160*/  LDL.LU R21, [R1+0x174] ;  /* 0x0001740001157983 */ /* 0x000f280000300800 */
[----:B------:R-:W2:Y:S01]  /*2a170*/  LDL.LU R22, [R1+0x178] ;  /* 0x0001780001167983 */ /* 0x000ea20000300800 */
[----:B0-----:R-:W-:-:S03]  /*2a180*/  IMAD.MOV.U32 R23, RZ, RZ, R28 ;  /* 0x000000ffff177224 */ /* 0x001fc600078e001c */
[----:B------:R-:W3:Y:S04]  /*2a190*/  LDL.LU R28, [R1+0x2030] ;  /* 0x00203000011c7983 */ /* 0x000ee80000300800 */
[----:B--2---:R-:W-:Y:S04]  /*2a1a0*/  STL.64 [R1+0x2020], R22 ;  /* 0x0020201601007387 */ /* 0x004fe80000100a00 */
[----:B----4-:R0:W-:Y:S04]  /*2a1b0*/  STL.64 [R1+0x2018], R20 ;  /* 0x0020181401007387 */ /* 0x0101e80000100a00 */
[----:B---3--:R-:W1:Y:S04]  /*2a1c0*/  LDSM.16.MT88.4 R12, [R28+UR5+0x8800] ;  /* 0x008800051c0c783b */ /* 0x008e680008004200 */
[----:B0-----:R-:W2:Y:S01]  /*2a1d0*/  LDL.LU R20, [R1+0x160] ;  /* 0x0001600001147983 */ /* 0x001ea20000300800 */
[----:B------:R-:W-:-:S03]  /*2a1e0*/  IMAD.MOV.U32 R21, RZ, RZ, R3 ;  /* 0x000000ffff157224 */ /* 0x000fc600078e0003 */
[----:B------:R-:W3:Y:S04]  /*2a1f0*/  LDL.LU R3, [R1+0x202c] ;  /* 0x00202c0001037983 */ /* 0x000ee80000300800 */
[----:B------:R-:W2:Y:S04]  /*2a200*/  LDL.LU R22, [R1+0x168] ;  /* 0x0001680001167983 */ /* 0x000ea80000300800 */
[----:B------:R-:W2:Y:S04]  /*2a210*/  LDL.LU R23, [R1+0x16c] ;  /* 0x00016c0001177983 */ /* 0x000ea80000300800 */
[----:B-1----:R-:W-:Y:S04]  /*2a220*/  STL [R1+0x1f6c], R12 ;  /* 0x001f6c0c01007387 */ /* 0x002fe80000100800 */
[----:B------:R-:W-:Y:S04]  /*2a230*/  STL [R1+0x1f68], R13 ;  /* 0x001f680d01007387 */ /* 0x000fe80000100800 */
[----:B------:R-:W-:Y:S04]  /*2a240*/  STL [R1+0x1f64], R14 ;  /* 0x001f640e01007387 */ /* 0x000fe80000100800 */
[----:B------:R-:W-:Y:S04]  /*2a250*/  STL [R1+0x1f60], R15 ;  /* 0x001f600f01007387 */ /* 0x000fe80000100800 */
[----:B------:R-:W-:Y:S04]  /*2a260*/  LDSM.16.M88.4 R12, [R8+UR5] ;  /* 0x00000005080c783b */ /* 0x000fe80008000200 */
[----:B------:R-:W-:Y:S04]  /*2a270*/  STL [R1+0x1d68], R28 ;  /* 0x001d681c01007387 */ /* 0x000fe80000100800 */
[----:B---3--:R-:W0:Y:S01]  /*2a280*/  LDSM.16.MT88.4 R16, [R3+UR5+0x9000] ;  /* 0x009000050310783b */ /* 0x008e220008004200 */
[----:B--2---:R-:W-:Y:S03]  /*2a290*/  HMMA.16816.F32.BF16 R20, R4, R26, R20 ;  /* 0x0000001a0414723c */ /* 0x004fe60000041814 */
[----:B0-----:R0:W-:Y:S04]  /*2a2a0*/  STL.64 [R1+0x1eb0], R18 ;  /* 0x001eb01201007387 */ /* 0x0011e80000100a00 */
[----:B------:R-:W-:Y:S04]  /*2a2b0*/  STL.64 [R1+0x1ea8], R16 ;  /* 0x001ea81001007387 */ /* 0x000fe80000100a00 */
[----:B0-----:R-:W2:Y:S01]  /*2a2c0*/  LDL.LU R18, [R1+0x38] ;  /* 0x0000380001127983 */ /* 0x001ea20000300800 */
[----:B------:R-:W-:-:S03]  /*2a2d0*/  IMAD.MOV.U32 R19, RZ, RZ, R29 ;  /* 0x000000ffff137224 */ /* 0x000fc600078e001d */
[----:B------:R-:W3:Y:S04]  /*2a2e0*/  LDL.LU R29, [R1+0x2028] ;  /* 0x00202800011d7983 */ /* 0x000ee80000300800 */
[----:B------:R0:W-:Y:S04]  /*2a2f0*/  STL [R1+0x1d5c], R3 ;  /* 0x001d5c0301007387 */ /* 0x0001e80000100800 */
[----:B------:R1:W-:Y:S04]  /*2a300*/  STL.64 [R1+0x20], R12 ;  /* 0x0000200c01007387 */ /* 0x0003e80000100a00 */
[----:B------:R-:W-:Y:S04]  /*2a310*/  STL.64 [R1+0x28], R14 ;  /* 0x0000280e01007387 */ /* 0x000fe80000100a00 */
[----:B------:R-:W-:Y:S04]  /*2a320*/  STL.64 [R1+0x130], R20 ;  /* 0x0001301401007387 */ /* 0x000fe80000100a00 */
[----:B------:R-:W-:Y:S04]  /*2a330*/  STL.64 [R1+0x138], R22 ;  /* 0x0001381601007387 */ /* 0x000fe80000100a00 */
[----:B------:R-:W4:Y:S01]  /*2a340*/  LDSM.16.M88.4 R20, [R8+UR5+0x2000] ;  /* 0x002000050814783b */ /* 0x000f220008000200 */
[----:B0-----:R-:W-:-:S02]  /*2a350*/  IMAD.MOV.U32 R3, RZ, RZ, R27 ;  /* 0x000000ffff037224 */ /* 0x001fc400078e001b */
[----:B-1----:R-:W-:Y:S01]  /*2a360*/  IMAD.MOV.U32 R13, RZ, RZ, R26 ;  /* 0x000000ffff0d7224 */ /* 0x002fe200078e001a */
[----:B------:R-:W2:Y:S04]  /*2a370*/  LDL R12, [R1+0x10e0] ;  /* 0x0010e000010c7983 */ /* 0x000ea80000100800 */
[----:B------:R-:W0:Y:S01]  /*2a380*/  LDSM.16.M88.4 R24, [R8+UR5+0x1000] ;  /* 0x001000050818783b */ /* 0x000e220008000200 */
[----:B----4-:R-:W-:Y:S02]  /*2a390*/  IMAD.MOV.U32 R14, RZ, RZ, R20 ;  /* 0x000000ffff0e7224 */ /* 0x010fe400078e0014 */
[----:B------:R-:W-:Y:S01]  /*2a3a0*/  IMAD.MOV.U32 R15, RZ, RZ, R21 ;  /* 0x000000ffff0f7224 */ /* 0x000fe200078e0015 */
[----:B0-----:R-:W-:Y:S04]  /*2a3b0*/  STL.64 [R1+0x10], R24 ;  /* 0x0000101801007387 */ /* 0x001fe80000100a00 */
[----:B------:R-:W-:Y:S04]  /*2a3c0*/  STL.64 [R1+0x18], R26 ;  /* 0x0000181a01007387 */ /* 0x000fe80000100a00 */
[----:B------:R-:W-:Y:S04]  /*2a3d0*/  STL.64 [R1], R20 ;  /* 0x0000001401007387 */ /* 0x000fe80000100a00 */
[----:B------:R-:W0:Y:S04]  /*2a3e0*/  LDSM.16.M88.4 R24, [R8+UR5+0x3000] ;  /* 0x003000050818783b */ /* 0x000e280008000200 */
[----:B------:R-:W-:Y:S04]  /*2a3f0*/  STL.64 [R1+0x8], R22 ;  /* 0x0000081601007387 */ /* 0x000fe80000100a00 */
[----:B------:R-:W1:Y:S04]  /*2a400*/  LDSM.16.M88.4 R20, [R8+UR5+0x4000] ;  /* 0x004000050814783b */ /* 0x000e680008000200 */
[----:B------:R-:W-:Y:S04]  /*2a410*/  STL [R1+0x1f74], R15 ;  /* 0x001f740f01007387 */ /* 0x000fe80000100800 */
[----:B------:R-:W-:Y:S04]  /*2a420*/  STL [R1+0x1f70], R14 ;  /* 0x001f700e01007387 */ /* 0x000fe80000100800 */
[----:B0-----:R-:W-:Y:S04]  /*2a430*/  STL [R1+0x1df8], R26 ;  /* 0x001df81a01007387 */ /* 0x001fe80000100800 */
[----:B------:R-:W-:Y:S04]  /*2a440*/  STL [R1+0x1d6c], R27 ;  /* 0x001d6c1b01007387 */ /* 0x000fe80000100800 */
[----:B-1----:R-:W-:Y:S04]  /*2a450*/  STL.64 [R1+0xc0], R20 ;  /* 0x0000c01401007387 */ /* 0x002fe80000100a00 */
[----:B------:R-:W-:Y:S04]  /*2a460*/  STL.64 [R1+0xc8], R22 ;  /* 0x0000c81601007387 */ /* 0x000fe80000100a00 */
[----:B------:R-:W0:Y:S04]  /*2a470*/  LDSM.16.M88.4 R20, [R8+UR5+0x5000] ;  /* 0x005000050814783b */ /* 0x000e280008000200 */
[----:B0-----:R-:W-:Y:S04]  /*2a480*/  STL.64 [R1+0xb0], R20 ;  /* 0x0000b01401007387 */ /* 0x001fe80000100a00 */
[----:B------:R-:W-:Y:S04]  /*2a490*/  STL.64 [R1+0xb8], R22 ;  /* 0x0000b81601007387 */ /* 0x000fe80000100a00 */
[----:B------:R-:W0:Y:S04]  /*2a4a0*/  LDSM.16.M88.4 R20, [R8+UR5+0x6000] ;  /* 0x006000050814783b */ /* 0x000e280008000200 */
[----:B------:R-:W1:Y:S04]  /*2a4b0*/  LDSM.16.M88.4 R8, [R8+UR5+0x7000] ;  /* 0x007000050808783b */ /* 0x000e680008000200 */
[----:B0-----:R-:W-:Y:S04]  /*2a4c0*/  STL.64 [R1+0xe0], R20 ;  /* 0x0000e01401007387 */ /* 0x001fe80000100a00 */
[----:B------:R0:W-:Y:S01]  /*2a4d0*/  STL.64 [R1+0xe8], R22 ;  /* 0x0000e81601007387 */ /* 0x0001e20000100a00 */
[----:B------:R-:W-:-:S02]  /*2a4e0*/  IMAD.MOV.U32 R0, RZ, RZ, R20 ;  /* 0x000000ffff007224 */ /* 0x000fc400078e0014 */
[----:B------:R-:W-:Y:S01]  /*2a4f0*/  IMAD.MOV.U32 R2, RZ, RZ, R21 ;  /* 0x000000ffff027224 */ /* 0x000fe200078e0015 */
[----:B0-----:R-:W4:Y:S04]  /*2a500*/  LDL.LU.64 R22, [R1+0x2020] ;  /* 0x0020200001167983 */ /* 0x001f280000300a00 */
[----:B------:R-:W4:Y:S04]  /*2a510*/  LDL.LU.64 R20, [R1+0x2018] ;  /* 0x0020180001147983 */ /* 0x000f280000300a00 */
[----:B-1----:R-:W-:Y:S04]  /*2a520*/  STL.64 [R1+0x100], R8 ;  /* 0x0001000801007387 */ /* 0x002fe80000100a00 */
[----:B------:R0:W-:Y:S04]  /*2a530*/  STL.64 [R1+0x108], R10 ;  /* 0x0001080a01007387 */ /* 0x0001e80000100a00 */
[----:B0-----:R-:W4:Y:S02]  /*2a540*/  LDL.LU.64 R10, [R1+0x2010] ;  /* 0x00201000010a7983 */ /* 0x001f240000300a00 */
[----:B----4-:R-:W-:Y:S02]  /*2a550*/  HMMA.16816.F32.BF16 R8, R4, R10, R20 ;  /* 0x0000000a0408723c */ /* 0x010fe40000041814 */
[----:B------:R-:W4:-:S15]  /*2a560*/  LDL.LU R23, [R1+0x2008] ;  /* 0x0020080001177983 */ /* 0x000f1e0000300800 */
[----:B------:R-:W-:Y:S02]  /*2a570*/  NOP ;  /* 0x0000000000007918 */ /* 0x000fe40000000000 */
[----:B------:R-:W-:Y:S01]  /*2a580*/  IMAD.MOV.U32 R26, RZ, RZ, R11 ;  /* 0x000000ffff1a7224 */ /* 0x000fe200078e000b */
[----:B------:R-:W-:Y:S04]  /*2a590*/  STL.64 [R1+0x120], R8 ;  /* 0x0001200801007387 */ /* 0x000fe80000100a00 */
[----:B------:R0:W-:Y:S04]  /*2a5a0*/  STL [R1+0x128], R10 ;  /* 0x0001280a01007387 */ /* 0x0001e80000100800 */
[----:B0-----:R-:W2:Y:S04]  /*2a5b0*/  LDL.LU.64 R10, [R1+0x2000] ;  /* 0x00200000010a7983 */ /* 0x001ea80000300a00 */
[----:B------:R-:W2:Y:S04]  /*2a5c0*/  LDL.LU.64 R8, [R1+0x1ff8] ;  /* 0x001ff80001087983 */ /* 0x000ea80000300a00 */
[----:B------:R-:W-:Y:S04]  /*2a5d0*/  STL [R1+0x1fa0], R26 ;  /* 0x001fa01a01007387 */ /* 0x000fe80000100800 */
[----:B------:R0:W-:Y:S04]  /*2a5e0*/  STL.64 [R1+0x1f98], R24 ;  /* 0x001f981801007387 */ /* 0x0001e80000100a00 */
[----:B0-----:R-:W2:Y:S04]  /*2a5f0*/  LDL.LU R24, [R1+0x1c0] ;  /* 0x0001c00001187983 */ /* 0x001ea80000300800 */
[----:B------:R-:W2:Y:S04]  /*2a600*/  LDL.LU R25, [R1+0x1c4] ;  /* 0x0001c40001197983 */ /* 0x000ea80000300800 */
[----:B------:R-:W2:Y:S04]  /*2a610*/  LDL.LU R26, [R1+0x1c8] ;  /* 0x0001c800011a7983 */ /* 0x000ea80000300800 */
[----:B------:R-:W2:Y:S04]  /*2a620*/  LDL.LU R27, [R1+0x1cc] ;  /* 0x0001cc00011b7983 */ /* 0x000ea80000300800 */
[----:B----4-:R-:W0:Y:S01]  /*2a630*/  LDSM.16.MT88.4 R20, [R23+UR5+0x9000] ;  /* 0x009000051714783b */ /* 0x010e220008004200 */
[----:B--2---:R-:W-:Y:S03]  /*2a640*/  HMMA.16816.F32.BF16 R4, R4, R18, R24 ;  /* 0x000000120404723c */ /* 0x004fe60000041818 */
[----:B0-----:R0:W-:Y:S04]  /*2a650*/  STL.64 [R1+0x1e38], R22 ;  /* 0x001e381601007387 */ /* 0x0011e80000100a00 */
[----:B------:R-:W-:Y:S01]  /*2a660*/  STL.64 [R1+0x1e30], R20 ;  /* 0x001e301401007387 */ /* 0x000fe20000100a00 */
[----:B0-----:R-:W-:-:S02]  /*2a670*/  IMAD.MOV.U32 R22, RZ, RZ, R13 ;  /* 0x000000ffff167224 */ /* 0x001fc400078e000d */
[----:B------:R-:W-:-:S05]  /*2a680*/  IMAD.MOV.U32 R23, RZ, RZ, R3 ;  /* 0x000000ffff177224 */ /* 0x000fca00078e0003 */
[----:B------:R-:W-:Y:S04]  /*2a690*/  STL.64 [R1+0x1fb8], R22 ;  /* 0x001fb81601007387 */ /* 0x000fe80000100a00 */
[----:B------:R0:W-:Y:S04]  /*2a6a0*/  STL.64 [R1+0x1ff0], R18 ;  /* 0x001ff01201007387 */ /* 0x0001e80000100a00 */
[----:B------:R-:W2:Y:S04]  /*2a6b0*/  LDL.LU R16, [R1+0x1d0] ;  /* 0x0001d00001107983 */ /* 0x000ea80000300800 */
[----:B------:R-:W-:Y:S04]  /*2a6c0*/  STL.64 [R1+0x110], R4 ;  /* 0x0001100401007387 */ /* 0x000fe80000100a00 */
[----:B------:R-:W-:Y:S04]  /*2a6d0*/  STL.64 [R1+0x118], R6 ;  /* 0x0001180601007387 */ /* 0x000fe80000100a00 */
[----:B------:R-:W2:Y:S04]  /*2a6e0*/  LDL.LU R17, [R1+0x1d4] ;  /* 0x0001d40001117983 */ /* 0x000ea80000300800 */
[----:B------:R-:W1:Y:S04]  /*2a6f0*/  LDSM.16.MT88.4 R4, [R12+UR5+0x9000] ;  /* 0x009000050c04783b */ /* 0x000e680008004200 */
[----:B0-----:R-:W2:Y:S04]  /*2a700*/  LDL.LU R18, [R1+0x1d8] ;  /* 0x0001d80001127983 */ /* 0x001ea80000300800 */
[----:B------:R-:W2:Y:S04]  /*2a710*/  LDL.LU R19, [R1+0x1dc] ;  /* 0x0001dc0001137983 */ /* 0x000ea80000300800 */
[----:B------:R-:W4:Y:S04]  /*2a720*/  LDL.LU R20, [R1+0x200] ;  /* 0x0002000001147983 */ /* 0x000f280000300800 */
[----:B------:R-:W4:Y:S04]  /*2a730*/  LDL.LU R21, [R1+0x204] ;  /* 0x0002040001157983 */ /* 0x000f280000300800 */
[----:B------:R-:W2:Y:S04]  /*2a740*/  LDL.LU R22, [R1+0x208] ;  /* 0x0002080001167983 */ /* 0x000ea80000300800 */
[----:B------:R-:W2:Y:S04]  /*2a750*/  LDL.LU R23, [R1+0x20c] ;  /* 0x00020c0001177983 */ /* 0x000ea80000300800 */
[----:B--2---:R-:W-:Y:S04]  /*2a760*/  STL.64 [R1+0x1fc8], R22 ;  /* 0x001fc81601007387 */ /* 0x004fe80000100a00 */
[----:B----4-:R0:W-:Y:S04]  /*2a770*/  STL.64 [R1+0x1fc0], R20 ;  /* 0x001fc01401007387 */ /* 0x0101e80000100a00 */
[----:B0-----:R-:W2:Y:S04]  /*2a780*/  LDL.LU R20, [R1+0x1f0] ;  /* 0x0001f00001147983 */ /* 0x001ea80000300800 */
[----:B------:R-:W2:Y:S04]  /*2a790*/  LDL.LU R21, [R1+0x1f4] ;  /* 0x0001f40001157983 */ /* 0x000ea80000300800 */
[----:B------:R-:W4:Y:S04]  /*2a7a0*/  LDL.LU R22, [R1+0x1f8] ;  /* 0x0001f80001167983 */ /* 0x000f280000300800 */
[----:B------:R-:W4:Y:S04]  /*2a7b0*/  LDL.LU R23, [R1+0x1fc] ;  /* 0x0001fc0001177983 */ /* 0x000f280000300800 */
[----:B----4-:R0:W-:Y:S04]  /*2a7c0*/  STL.64 [R1+0x1fe0], R22 ;  /* 0x001fe01601007387 */ /* 0x0101e80000100a00 */
[----:B--2---:R-:W-:Y:S04]  /*2a7d0*/  STL.64 [R1+0x1fd8], R20 ;  /* 0x001fd81401007387 */ /* 0x004fe80000100a00 */
[----:B0-----:R-:W2:Y:S04]  /*2a7e0*/  LDL.LU.64 R22, [R1+0x98] ;  /* 0x0000980001167983 */ /* 0x001ea80000300a00 */
[----:B--2---:R0:W-:Y:S04]  /*2a7f0*/  STL.64 [R1+0x1fe8], R22 ;  /* 0x001fe81601007387 */ /* 0x0041e80000100a00 */
[----:B0-----:R-:W2:Y:S04]  /*2a800*/  LDL.LU.64 R22, [R1+0xa8] ;  /* 0x0000a80001167983 */ /* 0x001ea80000300a00 */
[----:B------:R-:W4:Y:S01]  /*2a810*/  LDL.LU.64 R26, [R1+0x78] ;  /* 0x00007800011a7983 */ /* 0x000f220000300a00 */
[----:B--2---:R-:W-:Y:S03]  /*2a820*/  HMMA.16816.F32.BF16 R16, R8, R22, R16 ;  /* 0x000000160810723c */ /* 0x004fe60000041810 */
[----:B----4-:R0:W-:Y:S04]  /*2a830*/  STL.64 [R1+0x1fd0], R26 ;  /* 0x001fd01a01007387 */ /* 0x0101e80000100a00 */
[----:B0-----:R-:W2:Y:S04]  /*2a840*/  LDL.LU.64 R26, [R1+0x88] ;  /* 0x00008800011a7983 */ /* 0x001ea80000300a00 */
[----:B------:R-:W4:Y:S04]  /*2a850*/  LDL.LU R12, [R1+0x210] ;  /* 0x00021000010c7983 */ /* 0x000f280000300800 */
[----:B------:R-:W4:Y:S04]  /*2a860*/  LDL.LU R13, [R1+0x214] ;  /* 0x00021400010d7983 */ /* 0x000f280000300800 */
[----:B------:R-:W4:Y:S04]  /*2a870*/  LDL.LU R14, [R1+0x218] ;  /* 0x00021800010e7983 */ /* 0x000f280000300800 */
[----:B------:R-:W4:Y:S04]  /*2a880*/  LDL.LU R15, [R1+0x21c] ;  /* 0x00021c00010f7983 */ /* 0x000f280000300800 */
[----:B-1----:R-:W-:Y:S04]  /*2a890*/  STL.64 [R1+0x1dc0], R6 ;  /* 0x001dc00601007387 */ /* 0x002fe80000100a00 */
[----:B------:R0:W-:Y:S04]  /*2a8a0*/  STL.64 [R1+0x1db8], R4 ;  /* 0x001db80401007387 */ /* 0x0001e80000100a00 */
[----:B0-----:R-:W2:Y:S04]  /*2a8b0*/  LDL.LU R4, [R1+0x1e0] ;  /* 0x0001e00001047983 */ /* 0x001ea80000300800 */
[----:B------:R-:W2:Y:S04]  /*2a8c0*/  LDL.LU R5, [R1+0x1e4] ;  /* 0x0001e40001057983 */ /* 0x000ea80000300800 */
[----:B------:R-:W2:Y:S04]  /*2a8d0*/  LDL.LU R6, [R1+0x1e8] ;  /* 0x0001e80001067983 */ /* 0x000ea80000300800 */
[----:B------:R-:W2:Y:S04]  /*2a8e0*/  LDL.LU R7, [R1+0x1ec] ;  /* 0x0001ec0001077983 */ /* 0x000ea80000300800 */
[----:B------:R-:W-:Y:S04]  /*2a8f0*/  STL.64 [R1+0xf0], R16 ;  /* 0x0000f01001007387 */ /* 0x000fe80000100a00 */
[----:B------:R0:W-:Y:S04]  /*2a900*/  STL.64 [R1+0xf8], R18 ;  /* 0x0000f81201007387 */ /* 0x0001e80000100a00 */
[----:B0-----:R-:W2:Y:S01]  /*2a910*/  LDL.LU.64 R18, [R1+0x1ff0] ;  /* 0x001ff00001127983 */ /* 0x001ea20000300a00 */
[----:B------:R-:W-:-:S02]  /*2a920*/  IMAD.MOV.U32 R17, RZ, RZ, R22 ;  /* 0x000000ffff117224 */ /* 0x000fc400078e0016 */
[----:B------:R-:W-:Y:S02]  /*2a930*/  IMAD.MOV.U32 R16, RZ, RZ, R23 ;  /* 0x000000ffff107224 */ /* 0x000fe400078e0017 */
[----:B------:R-:W3:Y:S04]  /*2a940*/  LDL.LU.64 R22, [R1+0x1fe8] ;  /* 0x001fe80001167983 */ /* 0x000ee80000300a00 */
[----:B--2---:R-:W-:Y:S04]  /*2a950*/  STL.64 [R1+0x1f80], R18 ;  /* 0x001f801201007387 */ /* 0x004fe80000100a00 */
[----:B------:R0:W-:Y:S04]  /*2a960*/  STL.64 [R1+0x1f78], R16 ;  /* 0x001f781001007387 */ /* 0x0001e80000100a00 */
[----:B0-----:R-:W2:Y:S04]  /*2a970*/  LDL.LU R16, [R1+0x270] ;  /* 0x0002700001107983 */ /* 0x001ea80000300800 */
[----:B------:R-:W2:Y:S04]  /*2a980*/  LDL.LU R17, [R1+0x274] ;  /* 0x0002740001117983 */ /* 0x000ea80000300800 */
[----:B------:R-:W2:Y:S04]  /*2a990*/  LDL.LU R18, [R1+0x278] ;  /* 0x0002780001127983 */ /* 0x000ea80000300800 */
[----:B------:R-:W2:Y:S01]  /*2a9a0*/  LDL.LU R19, [R1+0x27c] ;  /* 0x00027c0001137983 */ /* 0x000ea20000300800 */
[----:B---3--:R-:W-:Y:S03]  /*2a9b0*/  HMMA.16816.F32.BF16 R4, R8, R22, R4 ;  /* 0x000000160804723c */ /* 0x008fe60000041804 */
[----:B--2---:R-:W-:Y:S04]  /*2a9c0*/  STL.64 [R1+0x1f90], R18 ;  /* 0x001f901201007387 */ /* 0x004fe80000100a00 */
[----:B------:R0:W-:Y:S04]  /*2a9d0*/  STL.64 [R1+0x1f88], R16 ;  /* 0x001f881001007387 */ /* 0x0001e80000100a00 */
[----:B0-----:R-:W2:Y:S04]  /*2a9e0*/  LDL.LU R16, [R1+0x250] ;  /* 0x0002500001107983 */ /* 0x001ea80000300800 */
[----:B------:R-:W2:Y:S04]  /*2a9f0*/  LDL.LU R17, [R1+0x254] ;  /* 0x0002540001117983 */ /* 0x000ea80000300800 */
[----:B------:R-:W3:Y:S01]  /*2aa00*/  LDL.LU R18, [R1+0x258] ;  /* 0x0002580001127983 */ /* 0x000ee20000300800 */
[----:B------:R-:W-:-:S05]  /*2aa10*/  IMAD.MOV.U32 R19, RZ, RZ, R29 ;  /* 0x000000ffff137224 */ /* 0x000fca00078e001d */
[----:B---3--:R0:W-:Y:S04]  /*2aa20*/  STL.64 [R1+0x1fb0], R18 ;  /* 0x001fb01201007387 */ /* 0x0081e80000100a00 */
[----:B--2---:R-:W-:Y:S04]  /*2aa30*/  STL.64 [R1+0x1fa8], R16 ;  /* 0x001fa81001007387 */ /* 0x004fe80000100a00 */
[----:B0-----:R-:W4:Y:S04]  /*2aa40*/  LDL.LU.64 R18, [R1+0x68] ;  /* 0x0000680001127983 */ /* 0x001f280000300a00 */
[----:B------:R0:W-:Y:S04]  /*2aa50*/  STL.64 [R1+0xd0], R4 ;  /* 0x0000d00401007387 */ /* 0x0001e80000100a00 */
[----:B------:R1:W-:Y:S01]  /*2aa60*/  STL.64 [R1+0xd8], R6 ;  /* 0x0000d80601007387 */ /* 0x0003e20000100a00 */
[----:B0-----:R-:W-:-:S02]  /*2aa70*/  IMAD.MOV.U32 R5, RZ, RZ, R22 ;  /* 0x000000ffff057224 */ /* 0x001fc400078e0016 */
[----:B------:R-:W-:Y:S02]  /*2aa80*/  IMAD.MOV.U32 R4, RZ, RZ, R23 ;  /* 0x000000ffff047224 */ /* 0x000fe400078e0017 */
[----:B------:R-:W2:Y:S04]  /*2aa90*/  LDL.LU.64 R22, [R1+0x1fe0] ;  /* 0x001fe00001167983 */ /* 0x000ea80000300a00 */
[----:B------:R-:W2:Y:S01]  /*2aaa0*/  LDL.LU.64 R20, [R1+0x1fd8] ;  /* 0x001fd80001147983 */ /* 0x000ea20000300a00 */
[----:B-1----:R-:W-:Y:S02]  /*2aab0*/  IMAD.MOV.U32 R7, RZ, RZ, R26 ;  /* 0x000000ffff077224 */ /* 0x002fe400078e001a */
[----:B------:R-:W-:Y:S01]  /*2aac0*/  IMAD.MOV.U32 R6, RZ, RZ, R27 ;  /* 0x000000ffff067224 */ /* 0x000fe200078e001b */
[----:B--2---:R-:W-:Y:S01]  /*2aad0*/  HMMA.16816.F32.BF16 R20, R8, R26, R20 ;  /* 0x0000001a0814723c */ /* 0x004fe20000041814 */
[----:B------:R-:W2:-:S15]  /*2aae0*/  LDL.LU.64 R26, [R1+0x1fd0] ;  /* 0x001fd000011a7983 */ /* 0x000e9e0000300a00 */
[----:B------:R-:W-:-:S03]  /*2aaf0*/  NOP ;  /* 0x0000000000007918 */ /* 0x000fc60000000000 */
[----:B------:R-:W-:Y:S04]  /*2ab00*/  STL.64 [R1+0x160], R20 ;  /* 0x0001601401007387 */ /* 0x000fe80000100a00 */
[----:B------:R0:W-:Y:S01]  /*2ab10*/  STL [R1+0x168], R22 ;  /* 0x0001681601007387 */ /* 0x0001e20000100800 */
[----:B------:R-:W-:-:S03]  /*2ab20*/  IMAD.MOV.U32 R29, RZ, RZ, R23 ;  /* 0x000000ffff1d7224 */ /* 0x000fc600078e0017 */
[----:B0-----:R-:W2:Y:S04]  /*2ab30*/  LDL.LU.64 R22, [R1+0x1fc8] ;  /* 0x001fc80001167983 */ /* 0x001ea80000300a00 */
[----:B------:R-:W2:Y:S02]  /*2ab40*/  LDL.LU.64 R20, [R1+0x1fc0] ;  /* 0x001fc00001147983 */ /* 0x000ea40000300a00 */
[----:B--2---:R-:W-:-:S15]  /*2ab50*/  HMMA.16816.F32.BF16 R20, R8, R26, R20 ;  /* 0x0000001a0814723c */ /* 0x004fde0000041814 */
[----:B------:R-:W-:-:S04]  /*2ab60*/  NOP ;  /* 0x0000000000007918 */ /* 0x000fc80000000000 */
[----:B------:R0:W-:Y:S04]  /*2ab70*/  STL.64 [R1+0x170], R20 ;  /* 0x0001701401007387 */ /* 0x0001e80000100a00 */
[----:B------:R1:W-:Y:S01]  /*2ab80*/  STL.64 [R1+0x178], R22 ;  /* 0x0001781601007387 */ /* 0x0003e20000100a00 */
[----:B0-----:R-:W-:Y:S02]  /*2ab90*/  IMAD.MOV.U32 R21, RZ, RZ, R26 ;  /* 0x000000ffff157224 */ /* 0x001fe400078e001a */
[----:B------:R-:W-:Y:S01]  /*2aba0*/  IMAD.MOV.U32 R20, RZ, RZ, R27 ;  /* 0x000000ffff147224 */ /* 0x000fe200078e001b */
[----:B-1----:R-:W2:Y:S01]  /*2abb0*/  LDL.LU.64 R22, [R1+0x1fb8] ;  /* 0x001fb80001167983 */ /* 0x002ea20000300a00 */
[----:B----4-:R-:W-:Y:S01]  /*2abc0*/  HMMA.16816.F32.BF16 R24, R8, R18, R12 ;  /* 0x000000120818723c */ /* 0x010fe2000004180c */
[----:B------:R-:W-:-:S02]  /*2abd0*/  IMAD.MOV.U32 R15, RZ, RZ, R18 ;  /* 0x000000ffff0f7224 */ /* 0x000fc400078e0012 */
[----:B------:R-:W-:Y:S02]  /*2abe0*/  IMAD.MOV.U32 R14, RZ, RZ, R19 ;  /* 0x000000ffff0e7224 */ /* 0x000fe400078e0013 */
[----:B------:R-:W2:Y:S04]  /*2abf0*/  LDL.LU.64 R18, [R1+0x1fb0] ;  /* 0x001fb00001127983 */ /* 0x000ea80000300a00 */
[----:B------:R-:W2:Y:S10]  /*2ac00*/  LDL.LU.64 R16, [R1+0x1fa8] ;  /* 0x001fa80001107983 */ /* 0x000eb40000300a00 */
[----:B------:R-:W-:Y:S04]  /*2ac10*/  STL [R1+0x1d4], R25 ;  /* 0x0001d41901007387 */ /* 0x000fe80000100800 */
[----:B------:R0:W-:Y:S01]  /*2ac20*/  STL.64 [R1+0x1d8], R26 ;  /* 0x0001d81a01007387 */ /* 0x0001e20000100a00 */
[----:B------:R-:W-:-:S03]  /*2ac30*/  IMAD.MOV.U32 R3, RZ, RZ, R24 ;  /* 0x000000ffff037224 */ /* 0x000fc600078e0018 */
[----:B0-----:R-:W3:Y:S04]  /*2ac40*/  LDL.LU R26, [R1+0x1fa0] ;  /* 0x001fa000011a7983 */ /* 0x001ee80000300800 */
[----:B------:R-:W4:Y:S01]  /*2ac50*/  LDL.LU.64 R24, [R1+0x1f98] ;  /* 0x001f980001187983 */ /* 0x000f220000300a00 */
[----:B--2---:R-:W-:-:S15]  /*2ac60*/  HMMA.16816.F32.BF16 R16, R8, R22, R16 ;  /* 0x000000160810723c */ /* 0x004fde0000041810 */
[----:B------:R-:W-:-:S04]  /*2ac70*/  NOP ;  /* 0x0000000000007918 */ /* 0x000fc80000000000 */
[----:B------:R-:W-:Y:S01]  /*2ac80*/  IMAD.MOV.U32 R27, RZ, RZ, R16 ;  /* 0x000000ffff1b7224 */ /* 0x000fe200078e0010 */
[----:B------:R-:W-:Y:S04]  /*2ac90*/  STL [R1+0x1f4], R17 ;  /* 0x0001f41101007387 */ /* 0x000fe80000100800 */
[----:B------:R0:W-:Y:S01]  /*2aca0*/  STL [R1+0x1fc], R19 ;  /* 0x0001fc1301007387 */ /* 0x0001e20000100800 */
[----:B------:R-:W-:-:S03]  /*2acb0*/  IMAD.MOV.U32 R28, RZ, RZ, R18 ;  /* 0x000000ffff1c7224 */ /* 0x000fc600078e0012 */
[----:B0-----:R-:W2:Y:S04]  /*2acc0*/  LDL.LU.64 R18, [R1+0x1f90] ;  /* 0x001f900001127983 */ /* 0x001ea80000300a00 */
[----:B------:R-:W2:Y:S04]  /*2acd0*/  LDL.LU.64 R16, [R1+0x1f88] ;  /* 0x001f880001107983 */ /* 0x000ea80000300a00 */
[----:B------:R-:W-:Y:S04]  /*2ace0*/  STL.64 [R1+0x1ee8], R22 ;  /* 0x001ee81601007387 */ /* 0x000fe80000100a00 */
[----:B---3--:R0:W-:Y:S04]  /*2acf0*/  STL.64 [R1+0x1e98], R26 ;  /* 0x001e981a01007387 */ /* 0x0081e80000100a00 */
[----:B----4-:R-:W-:Y:S04]  /*2ad00*/  STL.64 [R1+0x1e90], R24 ;  /* 0x001e901801007387 */ /* 0x010fe80000100a00 */
[----:B0-----:R-:W2:Y:S02]  /*2ad10*/  LDL.LU.64 R26, [R1+0x48] ;  /* 0x00004800011a7983 */ /* 0x001ea40000300a00 */
[----:B--2---:R-:W-:Y:S01]  /*2ad20*/  HMMA.16816.F32.BF16 R16, R8, R26, R16 ;  /* 0x0000001a0810723c */ /* 0x004fe20000041810 */
[----:B------:R-:W-:-:S02]  /*2ad30*/  IMAD.MOV.U32 R12, RZ, RZ, R26 ;  /* 0x000000ffff0c7224 */ /* 0x000fc400078e001a */
[----:B------:R-:W-:-:S15]  /*2ad40*/  IMAD.MOV.U32 R13, RZ, RZ, R27 ;  /* 0x000000ffff0d7224 */ /* 0x000fde00078e001b */
[----:B------:R-:W-:Y:S01]  /*2ad50*/  NOP ;  /* 0x0000000000007918 */ /* 0x000fe20000000000 */
[----:B------:R-:W-:Y:S04]  /*2ad60*/  STL.64 [R1+0x370], R16 ;  /* 0x0003701001007387 */ /* 0x000fe80000100a00 */
[----:B------:R0:W-:Y:S04]  /*2ad70*/  STL.64 [R1+0x378], R18 ;  /* 0x0003781201007387 */ /* 0x0001e80000100a00 */
[----:B0-----:R-:W2:Y:S04]  /*2ad80*/  LDL.LU.64 R18, [R1+0x1f80] ;  /* 0x001f800001127983 */ /* 0x001ea80000300a00 */
[----:B------:R-:W3:Y:S04]  /*2ad90*/  LDL.LU.64 R16, [R1+0x1f78] ;  /* 0x001f780001107983 */ /* 0x000ee80000300a00 */
[----:B------:R-:W4:Y:S04]  /*2ada0*/  LDL.LU R24, [R1+0x310] ;  /* 0x0003100001187983 */ /* 0x000f280000300800 */
[----:B------:R-:W4:Y:S04]  /*2adb0*/  LDL.LU R25, [R1+0x314] ;  /* 0x0003140001197983 */ /* 0x000f280000300800 */
[----:B------:R-:W2:Y:S04]  /*2adc0*/  LDL.LU R26, [R1+0x318] ;  /* 0x00031800011a7983 */ /* 0x000ea80000300800 */
[----:B------:R-:W2:Y:S01]  /*2add0*/  LDL.LU R27, [R1+0x31c] ;  /* 0x00031c00011b7983 */ /* 0x000ea20000300800 */
[----:B------:R-:W-:-:S02]  /*2ade0*/  IMAD.MOV.U32 R22, RZ, RZ, R15 ;  /* 0x000000ffff167224 */ /* 0x000fc400078e000f */
[----:B------:R-:W-:Y:S01]  /*2adf0*/  IMAD.MOV.U32 R23, RZ, RZ, R14 ;  /* 0x000000ffff177224 */ /* 0x000fe200078e000e */
[----:B------:R-:W3:Y:S04]  /*2ae00*/  LDL.LU R15, [R1+0x1f74] ;  /* 0x001f7400010f7983 */ /* 0x000ee80000300800 */
[----:B------:R-:W3:Y:S04]  /*2ae10*/  LDL.LU R14, [R1+0x1f70] ;  /* 0x001f7000010e7983 */ /* 0x000ee80000300800 */
[----:B------:R-:W-:Y:S04]  /*2ae20*/  STL.64 [R1+0x1f00], R22 ;  /* 0x001f001601007387 */ /* 0x000fe80000100a00 */
[----:B--2---:R-:W-:Y:S04]  /*2ae30*/  STL.64 [R1+0x1ec0], R26 ;  /* 0x001ec01a01007387 */ /* 0x004fe80000100a00 */
[----:B----4-:R0:W-:Y:S04]  /*2ae40*/  STL.64 [R1+0x1eb8], R24 ;  /* 0x001eb81801007387 */ /* 0x0101e80000100a00 */
[----:B0-----:R-:W2:Y:S04]  /*2ae50*/  LDL.LU R24, [R1+0x330] ;  /* 0x0003300001187983 */ /* 0x001ea80000300800 */
[----:B------:R-:W2:Y:S04]  /*2ae60*/  LDL.LU R25, [R1+0x334] ;  /* 0x0003340001197983 */ /* 0x000ea80000300800 */
[----:B------:R-:W4:Y:S04]  /*2ae70*/  LDL.LU R26, [R1+0x338] ;  /* 0x00033800011a7983 */ /* 0x000f280000300800 */
[----:B------:R-:W4:Y:S01]  /*2ae80*/  LDL.LU R27, [R1+0x33c] ;  /* 0x00033c00011b7983 */ /* 0x000f220000300800 */
[----:B------:R-:W-:-:S02]  /*2ae90*/  IMAD.MOV.U32 R22, RZ, RZ, R21 ;  /* 0x000000ffff167224 */ /* 0x000fc400078e0015 */
[----:B------:R-:W-:Y:S01]  /*2aea0*/  IMAD.MOV.U32 R23, RZ, RZ, R20 ;  /* 0x000000ffff177224 */ /* 0x000fe200078e0014 */
[----:B----4-:R0:W-:Y:S04]  /*2aeb0*/  STL.64 [R1+0x1ed0], R26 ;  /* 0x001ed01a01007387 */ /* 0x0101e80000100a00 */
[----:B--2---:R1:W-:Y:S01]  /*2aec0*/  STL.64 [R1+0x1ec8], R24 ;  /* 0x001ec81801007387 */ /* 0x0043e20000100a00 */
[----:B0-----:R-:W-:Y:S02]  /*2aed0*/  IMAD.MOV.U32 R26, RZ, RZ, R12 ;  /* 0x000000ffff1a7224 */ /* 0x001fe400078e000c */
[----:B------:R-:W-:Y:S01]  /*2aee0*/  IMAD.MOV.U32 R27, RZ, RZ, R13 ;  /* 0x000000ffff1b7224 */ /* 0x000fe200078e000d */
[----:B------:R-:W2:Y:S04]  /*2aef0*/  LDL.LU R12, [R1+0x1f6c] ;  /* 0x001f6c00010c7983 */ /* 0x000ea80000300800 */
[----:B------:R-:W2:Y:S04]  /*2af00*/  LDL.LU R13, [R1+0x1f68] ;  /* 0x001f6800010d7983 */ /* 0x000ea80000300800 */
[----:B------:R-:W-:Y:S04]  /*2af10*/  STL.64 [R1+0x1f18], R22 ;  /* 0x001f181601007387 */ /* 0x000fe80000100a00 */
[----:B------:R0:W-:Y:S04]  /*2af20*/  STL.64 [R1+0x1ee0], R26 ;  /* 0x001ee01a01007387 */ /* 0x0001e80000100a00 */
[----:B-1----:R-:W4:Y:S04]  /*2af30*/  LDL.LU R24, [R1+0x2c0] ;  /* 0x0002c00001187983 */ /* 0x002f280000300800 */
[----:B------:R-:W4:Y:S04]  /*2af40*/  LDL.LU R25, [R1+0x2c4] ;  /* 0x0002c40001197983 */ /* 0x000f280000300800 */
[----:B0-----:R-:W2:Y:S04]  /*2af50*/  LDL.LU R26, [R1+0x2c8] ;  /* 0x0002c800011a7983 */ /* 0x001ea80000300800 */
[----:B------:R-:W2:Y:S01]  /*2af60*/  LDL.LU R27, [R1+0x2cc] ;  /* 0x0002cc00011b7983 */ /* 0x000ea20000300800 */
[----:B------:R-:W-:-:S02]  /*2af70*/  IMAD.MOV.U32 R22, RZ, RZ, R7 ;  /* 0x000000ffff167224 */ /* 0x000fc400078e0007 */
[----:B------:R-:W-:-:S05]  /*2af80*/  IMAD.MOV.U32 R23, RZ, RZ, R6 ;  /* 0x000000ffff177224 */ /* 0x000fca00078e0006 */
[----:B------:R0:W-:Y:S02]  /*2af90*/  STL.64 [R1+0x1f30], R22 ;  /* 0x001f301601007387 */ /* 0x0001e40000100a00 */
[----:B0-----:R-:W-:Y:S02]  /*2afa0*/  IMAD.MOV.U32 R22, RZ, RZ, R5 ;  /* 0x000000ffff167224 */ /* 0x001fe400078e0005 */
[----:B------:R-:W-:Y:S02]  /*2afb0*/  IMAD.MOV.U32 R23, RZ, RZ, R4 ;  /* 0x000000ffff177224 */ /* 0x000fe400078e0004 */
[----:B------:R-:W3:Y:S04]  /*2afc0*/  LDL.LU R4, [R1+0x240] ;  /* 0x0002400001047983 */ /* 0x000ee80000300800 */
[----:B------:R-:W3:Y:S04]  /*2afd0*/  LDL.LU R5, [R1+0x244] ;  /* 0x0002440001057983 */ /* 0x000ee80000300800 */
        /* <DEDUP_REMOVED lines=8> */
[----:B------:R-:W4:Y:S04]  /*2b060*/  LDL.LU R27, [R1+0x2ac] ;  /* 0x0002ac00011b7983 */ /* 0x000f280000300800 */
[----:B----4-:R-:W-:Y:S04]  /*2b070*/  STL.64 [R1+0x1f10], R26 ;  /* 0x001f101a01007387 */ /* 0x010fe80000100a00 */
[----:B--2---:R0:W-:Y:S04]  /*2b080*/  STL.64 [R1+0x1f08], R24 ;  /* 0x001f081801007387 */ /* 0x0041e80000100a00 */
        /* <DEDUP_REMOVED lines=9> */
[----:B------:R-:W4:Y:S01]  /*2b120*/  LDL.LU R27, [R1+0x26c] ;  /* 0x00026c00011b7983 */ /* 0x000f220000300800 */
[----:B---3--:R-:W-:Y:S03]  /*2b130*/  HMMA.16816.F32.BF16 R4, R8, R18, R4 ;  /* 0x000000120804723c */ /* 0x008fe60000041804 */
[----:B----4-:R-:W-:Y:S04]  /*2b140*/  STL.64 [R1+0x1f40], R26 ;  /* 0x001f401a01007387 */ /* 0x010fe80000100a00 */
[----:B--2---:R0:W-:Y:S04]  /*2b150*/  STL.64 [R1+0x1f38], R24 ;  /* 0x001f381801007387 */ /* 0x0041e80000100a00 */
[----:B0-----:R-:W2:Y:S04]  /*2b160*/  LDL.LU R24, [R1+0x220] ;  /* 0x0002200001187983 */ /* 0x001ea80000300800 */
[----:B------:R-:W2:Y:S04]  /*2b170*/  LDL.LU R25, [R1+0x224] ;  /* 0x0002240001197983 */ /* 0x000ea80000300800 */
[----:B------:R-:W3:Y:S04]  /*2b180*/  LDL.LU R26, [R1+0x228] ;  /* 0x00022800011a7983 */ /* 0x000ee80000300800 */
[----:B------:R-:W3:Y:S01]  /*2b190*/  LDL.LU R27, [R1+0x22c] ;  /* 0x00022c00011b7983 */ /* 0x000ee20000300800 */
[----:B------:R-:W-:-:S02]  /*2b1a0*/  IMAD.MOV.U32 R23, RZ, RZ, R16 ;  /* 0x000000ffff177224 */ /* 0x000fc400078e0010 */
[----:B------:R-:W-:Y:S02]  /*2b1b0*/  IMAD.MOV.U32 R22, RZ, RZ, R17 ;  /* 0x000000ffff167224 */ /* 0x000fe400078e0011 */
[----:B------:R-:W-:Y:S02]  /*2b1c0*/  IMAD.MOV.U32 R8, RZ, RZ, R14 ;  /* 0x000000ffff087224 */ /* 0x000fe400078e000e */
[----:B------:R-:W-:Y:S01]  /*2b1d0*/  IMAD.MOV.U32 R9, RZ, RZ, R15 ;  /* 0x000000ffff097224 */ /* 0x000fe200078e000f */
[----:B---3--:R-:W-:Y:S04]  /*2b1e0*/  STL.64 [R1+0x1f58], R26 ;  /* 0x001f581a01007387 */ /* 0x008fe80000100a00 */
[----:B--2---:R0:W-:Y:S04]  /*2b1f0*/  STL.64 [R1+0x1f50], R24 ;  /* 0x001f501801007387 */ /* 0x0041e80000100a00 */
[----:B0-----:R-:W2:Y:S04]  /*2b200*/  LDL.LU R24, [R1+0x230] ;  /* 0x0002300001187983 */ /* 0x001ea80000300800 */
[----:B------:R-:W2:Y:S04]  /*2b210*/  LDL.LU R25, [R1+0x234] ;  /* 0x0002340001197983 */ /* 0x000ea80000300800 */
[----:B------:R-:W2:Y:S04]  /*2b220*/  LDL.LU R26, [R1+0x238] ;  /* 0x00023800011a7983 */ /* 0x000ea80000300800 */
[----:B------:R-:W2:Y:S04]  /*2b230*/  LDL.LU R27, [R1+0x23c] ;  /* 0x00023c00011b7983 */ /* 0x000ea80000300800 */
[----:B------:R0:W-:Y:S04]  /*2b240*/  STL.64 [R1+0x1ed8], R18 ;  /* 0x001ed81201007387 */ /* 0x0001e80000100a00 */
[----:B------:R-:W3:Y:S04]  /*2b250*/  LDL.LU R16, [R1+0x340] ;  /* 0x0003400001107983 */ /* 0x000ee80000300800 */
[----:B------:R1:W-:Y:S04]  /*2b260*/  STL.64 [R1+0x360], R4 ;  /* 0x0003600401007387 */ /* 0x0003e80000100a00 */
[----:B------:R4:W-:Y:S04]  /*2b270*/  STL.64 [R1+0x368], R6 ;  /* 0x0003680601007387 */ /* 0x0009e80000100a00 */
[----:B------:R-:W3:Y:S04]  /*2b280*/  LDL.LU R17, [R1+0x344] ;  /* 0x0003440001117983 */ /* 0x000ee80000300800 */
[----:B0-----:R-:W3:Y:S04]  /*2b290*/  LDL.LU R18, [R1+0x348] ;  /* 0x0003480001127983 */ /* 0x001ee80000300800 */
[----:B------:R-:W3:Y:S04]  /*2b2a0*/  LDL.LU R19, [R1+0x34c] ;  /* 0x00034c0001137983 */ /* 0x000ee80000300800 */
[----:B------:R-:W2:Y:S04]  /*2b2b0*/  LDL.LU R14, [R1+0x1f64] ;  /* 0x001f6400010e7983 */ /* 0x000ea80000300800 */
[----:B------:R-:W2:Y:S04]  /*2b2c0*/  LDL.LU R15, [R1+0x1f60] ;  /* 0x001f6000010f7983 */ /* 0x000ea80000300800 */
[----:B-1----:R-:W3:Y:S04]  /*2b2d0*/  LDL.LU R4, [R1+0x150] ;  /* 0x0001500001047983 */ /* 0x002ee80000300800 */
[----:B------:R-:W3:Y:S04]  /*2b2e0*/  LDL.LU R5, [R1+0x154] ;  /* 0x0001540001057983 */ /* 0x000ee80000300800 */
[----:B----4-:R-:W4:Y:S04]  /*2b2f0*/  LDL.LU R6, [R1+0x158] ;  /* 0x0001580001067983 */ /* 0x010f280000300800 */
[----:B------:R-:W4:Y:S01]  /*2b300*/  LDL.LU R7, [R1+0x15c] ;  /* 0x00015c0001077983 */ /* 0x000f220000300800 */
[C---:B--2---:R-:W-:Y:S03]  /*2b310*/  HMMA.16816.F32.BF16 R20, R12.reuse, R22, R24 ;  /* 0x000000160c14723c */ /* 0x044fe60000041818 */
[----:B----4-:R-:W-:Y:S04]  /*2b320*/  STL.64 [R1+0x1e08], R6 ;  /* 0x001e080601007387 */ /* 0x010fe80000100a00 */
[----:B---3--:R0:W-:Y:S04]  /*2b330*/  STL.64 [R1+0x1e00], R4 ;  /* 0x001e000401007387 */ /* 0x0081e80000100a00 */
[----:B0-----:R-:W2:Y:S04]  /*2b340*/  LDL R4, [R1+0x10] ;  /* 0x0000100001047983 */ /* 0x001ea80000100800 */
[----:B------:R-:W2:Y:S04]  /*2b350*/  LDL R5, [R1+0x14] ;  /* 0x0000140001057983 */ /* 0x000ea80000100800 */
[----:B------:R-:W3:Y:S04]  /*2b360*/  LDL.LU.64 R26, [R1+0x1f58] ;  /* 0x001f5800011a7983 */ /* 0x000ee80000300a00 */
[----:B------:R-:W3:Y:S04]  /*2b370*/  LDL.LU.64 R24, [R1+0x1f50] ;  /* 0x001f500001187983 */ /* 0x000ee80000300a00 */
[----:B------:R-:W-:Y:S04]  /*2b380*/  STL.64 [R1+0x350], R20 ;  /* 0x0003501401007387 */ /* 0x000fe80000100a00 */
[----:B------:R0:W-:Y:S04]  /*2b390*/  STL.64 [R1+0x358], R22 ;  /* 0x0003581601007387 */ /* 0x0001e80000100a00 */
[----:B0-----:R-:W3:Y:S02]  /*2b3a0*/  LDL.LU.64 R22, [R1+0x1f48] ;  /* 0x001f480001167983 */ /* 0x001ee40000300a00 */
[----:B---3--:R-:W-:Y:S02]  /*2b3b0*/  HMMA.16816.F32.BF16 R20, R12, R22, R24 ;  /* 0x000000160c14723c */ /* 0x008fe40000041818 */
[----:B------:R-:W3:Y:S04]  /*2b3c0*/  LDL.LU.64 R26, [R1+0x1f40] ;  /* 0x001f4000011a7983 */ /* 0x000ee80000300a00 */
[----:B------:R-:W3:-:S13]  /*2b3d0*/  LDL.LU.64 R24, [R1+0x1f38] ;  /* 0x001f380001187983 */ /* 0x000eda0000300a00 */
        /* <DEDUP_REMOVED lines=22> */
[----:B------:R-:W3:-:S15]  /*2b540*/  LDL.LU.64 R26, [R1+0x1ee0] ;  /* 0x001ee000011a7983 */ /* 0x000ede0000300a00 */
[----:B------:R-:W-:Y:S02]  /*2b550*/  NOP ;  /* 0x0000000000007918 */ /* 0x000fe40000000000 */
[----:B------:R0:W-:Y:S04]  /*2b560*/  STL.64 [R1+0x240], R20 ;  /* 0x0002401401007387 */ /* 0x0001e80000100a00 */
[----:B------:R-:W-:Y:S04]  /*2b570*/  STL.64 [R1+0x248], R22 ;  /* 0x0002481601007387 */ /* 0x000fe80000100a00 */
[----:B0-----:R-:W4:Y:S04]  /*2b580*/  LDL R20, [R1+0x100] ;  /* 0x0001000001147983 */ /* 0x001f280000100800 */
[----:B------:R-:W4:Y:S01]  /*2b590*/  LDL R21, [R1+0x104] ;  /* 0x0001040001157983 */ /* 0x000f220000100800 */
[C---:B---3--:R-:W-:Y:S03]  /*2b5a0*/  HMMA.16816.F32.BF16 R24, R12.reuse, R26, R16 ;  /* 0x0000001a0c18723c */ /* 0x048fe60000041810 */
[----:B----4-:R0:W-:Y:S04]  /*2b5b0*/  STL.64 [R1+0x1e48], R20 ;  /* 0x001e481401007387 */ /* 0x0101e80000100a00 */
[----:B0-----:R-:W3:Y:S04]  /*2b5c0*/  LDL.64 R20, [R1+0x20] ;  /* 0x0000200001147983 */ /* 0x001ee80000100a00 */
[----:B------:R-:W4:Y:S08]  /*2b5d0*/  LDL.LU.64 R18, [R1+0x1ed8] ;  /* 0x001ed80001127983 */ /* 0x000f300000300a00 */
[----:B------:R-:W-:Y:S04]  /*2b5e0*/  STL.64 [R1+0x230], R24 ;  /* 0x0002301801007387 */ /* 0x000fe80000100a00 */
[----:B------:R0:W-:Y:S04]  /*2b5f0*/  STL.64 [R1+0x238], R26 ;  /* 0x0002381a01007387 */ /* 0x0001e80000100a00 */
[----:B0-----:R-:W4:Y:S04]  /*2b600*/  LDL.LU.64 R26, [R1+0x1ed0] ;  /* 0x001ed000011a7983 */ /* 0x001f280000300a00 */
[----:B------:R-:W4:Y:S02]  /*2b610*/  LDL.LU.64 R24, [R1+0x1ec8] ;  /* 0x001ec80001187983 */ /* 0x000f240000300a00 */
[----:B----4-:R-:W-:Y:S02]  /*2b620*/  HMMA.16816.F32.BF16 R12, R12, R18, R24 ;  /* 0x000000120c0c723c */ /* 0x010fe40000041818 */
[----:B------:R-:W2:Y:S04]  /*2b630*/  LDL.LU.64 R26, [R1+0x1ec0] ;  /* 0x001ec000011a7983 */ /* 0x000ea80000300a00 */
[----:B------:R-:W2:Y:S04]  /*2b640*/  LDL.LU.64 R24, [R1+0x1eb8] ;  /* 0x001eb80001187983 */ /* 0x000ea80000300a00 */
[----:B------:R-:W4:Y:S04]  /*2b650*/  LDL.LU.64 R18, [R1+0x1eb0] ;  /* 0x001eb00001127983 */ /* 0x000f280000300a00 */
[----:B------:R-:W4:Y:S05]  /*2b660*/  LDL.LU.64 R16, [R1+0x1ea8] ;  /* 0x001ea80001107983 */ /* 0x000f2a0000300a00 */
[----:B------:R0:W-:Y:S04]  /*2b670*/  STL.64 [R1+0x210], R12 ;  /* 0x0002100c01007387 */ /* 0x0001e80000100a00 */
[----:B------:R-:W-:Y:S04]  /*2b680*/  STL.64 [R1+0x218], R14 ;  /* 0x0002180e01007387 */ /* 0x000fe80000100a00 */
[----:B0-----:R-:W2:Y:S04]  /*2b690*/  LDL.LU.64 R12, [R1+0xc0] ;  /* 0x0000c000010c7983 */ /* 0x001ea80000300a00 */
[----:B--2---:R0:W-:Y:S04]  /*2b6a0*/  STL.64 [R1+0x1e88], R12 ;  /* 0x001e880c01007387 */ /* 0x0041e80000100a00 */
[----:B0-----:R-:W4:Y:S04]  /*2b6b0*/  LDL.LU R12, [R1+0x320] ;  /* 0x00032000010c7983 */ /* 0x001f280000300800 */
[----:B------:R-:W4:Y:S04]  /*2b6c0*/  LDL.LU R13, [R1+0x324] ;  /* 0x00032400010d7983 */ /* 0x000f280000300800 */
[----:B------:R-:W4:Y:S04]  /*2b6d0*/  LDL.LU R14, [R1+0x328] ;  /* 0x00032800010e7983 */ /* 0x000f280000300800 */
[----:B------:R-:W4:Y:S01]  /*2b6e0*/  LDL.LU R15, [R1+0x32c] ;  /* 0x00032c00010f7983 */ /* 0x000f220000300800 */
[----:B---3--:R-:W-:-:S02]  /*2b6f0*/  IMAD.MOV.U32 R7, RZ, RZ, R20 ;  /* 0x000000ffff077224 */ /* 0x008fc400078e0014 */
[----:B------:R-:W-:Y:S01]  /*2b700*/  IMAD.MOV.U32 R6, RZ, RZ, R21 ;  /* 0x000000ffff067224 */ /* 0x000fe200078e0015 */
[----:B----4-:R-:W-:Y:S01]  /*2b710*/  HMMA.16816.F32.BF16 R12, R16, R20, R12 ;  /* 0x00000014100c723c */ /* 0x010fe2000004180c */
[----:B------:R-:W-:Y:S02]  /*2b720*/  IMAD.MOV.U32 R20, RZ, RZ, R0 ;  /* 0x000000ffff147224 */ /* 0x000fe400078e0000 */
[----:B------:R-:W-:-:S15]  /*2b730*/  IMAD.MOV.U32 R21, RZ, RZ, R2 ;  /* 0x000000ffff157224 */ /* 0x000fde00078e0002 */
[----:B------:R-:W-:Y:S01]  /*2b740*/  NOP ;  /* 0x0000000000007918 */ /* 0x000fe20000000000 */
[----:B------:R-:W-:Y:S04]  /*2b750*/  STL.64 [R1+0x220], R12 ;  /* 0x0002200c01007387 */ /* 0x000fe80000100a00 */
[----:B------:R0:W-:Y:S04]  /*2b760*/  STL.64 [R1+0x228], R14 ;  /* 0x0002280e01007387 */ /* 0x0001e80000100a00 */
[----:B------:R-:W2:Y:S04]  /*2b770*/  LDL.LU R0, [R1+0x1ea4] ;  /* 0x001ea40001007983 */ /* 0x000ea80000300800 */
[----:B------:R-:W3:Y:S01]  /*2b780*/  LDL.LU R2, [R1+0x1ea0] ;  /* 0x001ea00001027983 */ /* 0x000ee20000300800 */
[----:B0-----:R-:W-:Y:S03]  /*2b790*/  HMMA.16816.F32.BF16 R12, R16, R4, R24 ;  /* 0x00000004100c723c */ /* 0x001fe60000041818 */
[----:B------:R0:W-:Y:S04]  /*2b7a0*/  STL.64 [R1+0x1e60], R20 ;  /* 0x001e601401007387 */ /* 0x0001e80000100a00 */
[----:B------:R-:W4:-:S12]  /*2b7b0*/  LDL.LU R24, [R1+0x300] ;  /* 0x0003000001187983 */ /* 0x000f180000300800 */
[----:B------:R1:W-:Y:S04]  /*2b7c0*/  STL.64 [R1+0x2a0], R12 ;  /* 0x0002a00c01007387 */ /* 0x0003e80000100a00 */
[----:B------:R0:W-:Y:S04]  /*2b7d0*/  STL.64 [R1+0x2a8], R14 ;  /* 0x0002a80e01007387 */ /* 0x0001e80000100a00 */
[----:B------:R-:W4:Y:S04]  /*2b7e0*/  LDL.LU R25, [R1+0x304] ;  /* 0x0003040001197983 */ /* 0x000f280000300800 */
[----:B------:R-:W4:Y:S04]  /*2b7f0*/  LDL.LU R26, [R1+0x308] ;  /* 0x00030800011a7983 */ /* 0x000f280000300800 */
[----:B------:R-:W4:Y:S04]  /*2b800*/  LDL.LU R27, [R1+0x30c] ;  /* 0x00030c00011b7983 */ /* 0x000f280000300800 */
[----:B0-----:R-:W2:Y:S04]  /*2b810*/  LDL.LU R20, [R1+0x2e0] ;  /* 0x0002e00001147983 */ /* 0x001ea80000300800 */
[----:B------:R-:W2:Y:S04]  /*2b820*/  LDL.LU R21, [R1+0x2e4] ;  /* 0x0002e40001157983 */ /* 0x000ea80000300800 */
[----:B------:R-:W2:Y:S04]  /*2b830*/  LDL.LU R22, [R1+0x2e8] ;  /* 0x0002e80001167983 */ /* 0x000ea80000300800 */
[----:B------:R-:W2:Y:S04]  /*2b840*/  LDL.LU R23, [R1+0x2ec] ;  /* 0x0002ec0001177983 */ /* 0x000ea80000300800 */
[----:B-1----:R-:W3:Y:S04]  /*2b850*/  LDL.LU R12, [R1+0x2d0] ;  /* 0x0002d000010c7983 */ /* 0x002ee80000300800 */
[----:B------:R-:W3:Y:S04]  /*2b860*/  LDL.LU R13, [R1+0x2d4] ;  /* 0x0002d400010d7983 */ /* 0x000ee80000300800 */
[----:B------:R-:W3:Y:S04]  /*2b870*/  LDL.LU R14, [R1+0x2d8] ;  /* 0x0002d800010e7983 */ /* 0x000ee80000300800 */
[----:B------:R-:W3:Y:S04]  /*2b880*/  LDL.LU R15, [R1+0x2dc] ;  /* 0x0002dc00010f7983 */ /* 0x000ee80000300800 */
[----:B--2---:R-:W-:Y:S04]  /*2b890*/  STL.64 [R1+0x1e80], R22 ;  /* 0x001e801601007387 */ /* 0x004fe80000100a00 */
[----:B------:R0:W-:Y:S04]  /*2b8a0*/  STL.64 [R1+0x1e78], R20 ;  /* 0x001e781401007387 */ /* 0x0001e80000100a00 */
[----:B0-----:R-:W2:Y:S04]  /*2b8b0*/  LDL.LU R20, [R1+0x2f0] ;  /* 0x0002f00001147983 */ /* 0x001ea80000300800 */
[----:B------:R-:W2:Y:S04]  /*2b8c0*/  LDL.LU R21, [R1+0x2f4] ;  /* 0x0002f40001157983 */ /* 0x000ea80000300800 */
[----:B------:R-:W2:Y:S04]  /*2b8d0*/  LDL.LU R22, [R1+0x2f8] ;  /* 0x0002f80001167983 */ /* 0x000ea80000300800 */
[----:B------:R-:W2:Y:S04]  /*2b8e0*/  LDL.LU R23, [R1+0x2fc] ;  /* 0x0002fc0001177983 */ /* 0x000ea80000300800 */
[----:B------:R0:W-:Y:S02]  /*2b8f0*/  STL.64 [R1+0x1e18], R4 ;  /* 0x001e180401007387 */ /* 0x0001e40000100a00 */
[----:B0-----:R-:W-:-:S02]  /*2b900*/  IMAD.MOV.U32 R4, RZ, RZ, R7 ;  /* 0x000000ffff047224 */ /* 0x001fc400078e0007 */
[----:B------:R-:W-:-:S05]  /*2b910*/  IMAD.MOV.U32 R5, RZ, RZ, R6 ;  /* 0x000000ffff057224 */ /* 0x000fca00078e0006 */
[----:B------:R0:W-:Y:S04]  /*2b920*/  STL.64 [R1+0x1e40], R4 ;  /* 0x001e400401007387 */ /* 0x0001e80000100a00 */
[----:B0-----:R-:W2:Y:S04]  /*2b930*/  LDL.LU R4, [R1+0x1b0] ;  /* 0x0001b00001047983 */ /* 0x001ea80000300800 */
[----:B------:R-:W2:Y:S04]  /*2b940*/  LDL.LU R5, [R1+0x1b4] ;  /* 0x0001b40001057983 */ /* 0x000ea80000300800 */
[----:B------:R-:W2:Y:S04]  /*2b950*/  LDL.LU R6, [R1+0x1b8] ;  /* 0x0001b80001067983 */ /* 0x000ea80000300800 */
[----:B------:R-:W2:Y:S01]  /*2b960*/  LDL.LU R7, [R1+0x1bc] ;  /* 0x0001bc0001077983 */ /* 0x000ea20000300800 */
[C---:B----4-:R-:W-:Y:S03]  /*2b970*/  HMMA.16816.F32.BF16 R24, R16.reuse, R8, R24 ;  /* 0x000000081018723c */ /* 0x050fe60000041818 */
[----:B--2---:R-:W-:Y:S04]  /*2b980*/  STL.64 [R1+0x1e58], R6 ;  /* 0x001e580601007387 */ /* 0x004fe80000100a00 */
[----:B------:R0:W-:Y:S04]  /*2b990*/  STL.64 [R1+0x1e50], R4 ;  /* 0x001e500401007387 */ /* 0x0001e80000100a00 */
[----:B0-----:R-:W2:Y:S04]  /*2b9a0*/  LDL.LU R4, [R1+0x2b0] ;  /* 0x0002b00001047983 */ /* 0x001ea80000300800 */
[----:B------:R-:W2:Y:S04]  /*2b9b0*/  LDL.LU R5, [R1+0x2b4] ;  /* 0x0002b40001057983 */ /* 0x000ea80000300800 */
[----:B------:R-:W4:Y:S04]  /*2b9c0*/  LDL.LU R6, [R1+0x2b8] ;  /* 0x0002b80001067983 */ /* 0x000f280000300800 */
[----:B------:R-:W4:Y:S04]  /*2b9d0*/  LDL.LU R7, [R1+0x2bc] ;  /* 0x0002bc0001077983 */ /* 0x000f280000300800 */
[----:B----4-:R-:W-:Y:S04]  /*2b9e0*/  STL.64 [R1+0x1e70], R6 ;  /* 0x001e700601007387 */ /* 0x010fe80000100a00 */
[----:B--2---:R0:W-:Y:S04]  /*2b9f0*/  STL.64 [R1+0x1e68], R4 ;  /* 0x001e680401007387 */ /* 0x0041e80000100a00 */
[----:B0-----:R-:W2:Y:S04]  /*2ba00*/  LDL.64 R4, [R1+0xb0] ;  /* 0x0000b00001047983 */ /* 0x001ea80000100a00 */
[----:B------:R-:W-:Y:S04]  /*2ba10*/  STL.64 [R1+0x2c0], R24 ;  /* 0x0002c01801007387 */ /* 0x000fe80000100a00 */
[----:B------:R0:W-:Y:S04]  /*2ba20*/  STL.64 [R1+0x2c8], R26 ;  /* 0x0002c81a01007387 */ /* 0x0001e80000100a00 */
[----:B0-----:R-:W4:Y:S04]  /*2ba30*/  LDL.LU.64 R26, [R1+0x1e98] ;  /* 0x001e9800011a7983 */ /* 0x001f280000300a00 */
[----:B------:R-:W3:Y:S04]  /*2ba40*/  LDL.LU.64 R24, [R1+0x1e90] ;  /* 0x001e900001187983 */ /* 0x000ee80000300a00 */
        /* <DEDUP_REMOVED lines=10> */
[----:B------:R0:W-:Y:S04]  /*2baf0*/  STL.64 [R1+0x2d0], R12 ;  /* 0x0002d00c01007387 */ /* 0x0001e80000100a00 */
[----:B------:R-:W-:Y:S04]  /*2bb00*/  STL.64 [R1+0x2d8], R14 ;  /* 0x0002d80e01007387 */ /* 0x000fe80000100a00 */
[----:B0-----:R-:W3:Y:S02]  /*2bb10*/  LDL.LU.64 R12, [R1+0x1e88] ;  /* 0x001e8800010c7983 */ /* 0x001ee40000300a00 */
[----:B---3--:R-:W-:-:S15]  /*2bb20*/  HMMA.16816.F32.BF16 R20, R16, R12, R20 ;  /* 0x0000000c1014723c */ /* 0x008fde0000041814 */
[----:B------:R-:W-:-:S04]  /*2bb30*/  NOP ;  /* 0x0000000000007918 */ /* 0x000fc80000000000 */
[----:B------:R-:W-:Y:S04]  /*2bb40*/  STL.64 [R1+0x2f0], R20 ;  /* 0x0002f01401007387 */ /* 0x000fe80000100a00 */
[----:B------:R0:W-:Y:S04]  /*2bb50*/  STL.64 [R1+0x2f8], R22 ;  /* 0x0002f81601007387 */ /* 0x0001e80000100a00 */
[----:B0-----:R-:W3:Y:S04]  /*2bb60*/  LDL.LU.64 R22, [R1+0x1e80] ;  /* 0x001e800001167983 */ /* 0x001ee80000300a00 */
[----:B------:R-:W3:Y:S01]  /*2bb70*/  LDL.LU.64 R20, [R1+0x1e78] ;  /* 0x001e780001147983 */ /* 0x000ee20000300a00 */
[----:B------:R-:W-:-:S02]  /*2bb80*/  IMAD.MOV.U32 R15, RZ, RZ, R4 ;  /* 0x000000ffff0f7224 */ /* 0x000fc400078e0004 */
[----:B------:R-:W-:Y:S01]  /*2bb90*/  IMAD.MOV.U32 R14, RZ, RZ, R5 ;  /* 0x000000ffff0e7224 */ /* 0x000fe200078e0005 */
[----:B------:R-:W2:Y:S01]  /*2bba0*/  LDL.LU.64 R6, [R1+0x1e70] ;  /* 0x001e700001067983 */ /* 0x000ea20000300a00 */
[----:B---3--:R-:W-:Y:S03]  /*2bbb0*/  HMMA.16816.F32.BF16 R20, R16, R4, R20 ;  /* 0x000000041014723c */ /* 0x008fe60000041814 */
[----:B------:R-:W2:-:S15]  /*2bbc0*/  LDL.LU.64 R4, [R1+0x1e68] ;  /* 0x001e680001047983 */ /* 0x000e9e0000300a00 */
[----:B------:R-:W-:Y:S01]  /*2bbd0*/  NOP ;  /* 0x0000000000007918 */ /* 0x000fe20000000000 */
[----:B------:R0:W-:Y:S04]  /*2bbe0*/  STL.64 [R1+0x300], R20 ;  /* 0x0003001401007387 */ /* 0x0001e80000100a00 */
[----:B0-----:R-:W2:Y:S01]  /*2bbf0*/  LDL.LU.64 R20, [R1+0x1e60] ;  /* 0x001e600001147983 */ /* 0x001ea20000300a00 */
[----:B------:R-:W-:Y:S02]  /*2bc00*/  IMAD.MOV.U32 R10, RZ, RZ, R2 ;  /* 0x000000ffff0a7224 */ /* 0x000fe400078e0002 */
[----:B------:R-:W-:Y:S02]  /*2bc10*/  IMAD.MOV.U32 R11, RZ, RZ, R0 ;  /* 0x000000ffff0b7224 */ /* 0x000fe400078e0000 */
[----:B------:R-:W-:Y:S02]  /*2bc20*/  IMAD.MOV.U32 R2, RZ, RZ, R22 ;  /* 0x000000ffff027224 */ /* 0x000fe400078e0016 */
[----:B------:R-:W-:-:S05]  /*2bc30*/  IMAD.MOV.U32 R0, RZ, RZ, R23 ;  /* 0x000000ffff007224 */ /* 0x000fca00078e0017 */
[----:B------:R-:W-:Y:S04]  /*2bc40*/  STL [R1+0x1ce4], R0 ;  /* 0x001ce40001007387 */ /* 0x000fe80000100800 */
[----:B------:R-:W-:Y:S01]  /*2bc50*/  STL [R1+0x1ce0], R2 ;  /* 0x001ce00201007387 */ /* 0x000fe20000100800 */
[----:B--2---:R-:W-:Y:S03]  /*2bc60*/  HMMA.16816.F32.BF16 R20, R16, R20, R4 ;  /* 0x000000141014723c */ /* 0x004fe60000041804 */
[----:B------:R-:W2:Y:S04]  /*2bc70*/  LDL.LU.64 R6, [R1+0x1e58] ;  /* 0x001e580001067983 */ /* 0x000ea80000300a00 */
[----:B------:R-:W2:-:S12]  /*2bc80*/  LDL.LU.64 R4, [R1+0x1e50] ;  /* 0x001e500001047983 */ /* 0x000e980000300a00 */
[----:B------:R0:W-:Y:S04]  /*2bc90*/  STL.64 [R1+0x2e0], R20 ;  /* 0x0002e01401007387 */ /* 0x0001e80000100a00 */
[----:B------:R1:W-:Y:S04]  /*2bca0*/  STL.64 [R1+0x2e8], R22 ;  /* 0x0002e81601007387 */ /* 0x0003e80000100a00 */
[----:B0-----:R-:W2:Y:S02]  /*2bcb0*/  LDL.LU.64 R20, [R1+0x1e48] ;  /* 0x001e480001147983 */ /* 0x001ea40000300a00 */
[----:B--2---:R-:W-:Y:S02]  /*2bcc0*/  HMMA.16816.F32.BF16 R16, R16, R20, R4 ;  /* 0x000000141010723c */ /* 0x004fe40000041804 */
[----:B------:R-:W2:Y:S04]  /*2bcd0*/  LDL.LU.64 R4, [R1+0x1e40] ;  /* 0x001e400001047983 */ /* 0x000ea80000300a00 */
[----:B-1----:R-:W2:Y:S04]  /*2bce0*/  LDL.LU.64 R22, [R1+0x1e38] ;  /* 0x001e380001167983 */ /* 0x002ea80000300a00 */
[----:B------:R-:W2:Y:S09]  /*2bcf0*/  LDL.LU.64 R20, [R1+0x1e30] ;  /* 0x001e300001147983 */ /* 0x000eb20000300a00 */
[----:B------:R0:W-:Y:S04]  /*2bd00*/  STL.64 [R1+0x2b0], R16 ;  /* 0x0002b01001007387 */ /* 0x0001e80000100a00 */
[----:B------:R1:W-:Y:S04]  /*2bd10*/  STL.64 [R1+0x2b8], R18 ;  /* 0x0002b81201007387 */ /* 0x0003e80000100a00 */
[----:B0-----:R-:W3:Y:S04]  /*2bd20*/  LDL.LU R16, [R1+0x180] ;  /* 0x0001800001107983 */ /* 0x001ee80000300800 */
[----:B------:R-:W3:Y:S04]  /*2bd30*/  LDL.LU R17, [R1+0x184] ;  /* 0x0001840001117983 */ /* 0x000ee80000300800 */
[----:B-1----:R-:W3:Y:S04]  /*2bd40*/  LDL.LU R18, [R1+0x188] ;  /* 0x0001880001127983 */ /* 0x002ee80000300800 */
[----:B------:R-:W3:Y:S01]  /*2bd50*/  LDL.LU R19, [R1+0x18c] ;  /* 0x00018c0001137983 */ /* 0x000ee20000300800 */
[----:B--2---:R-:W-:Y:S03]  /*2bd60*/  HMMA.16816.F32.BF16 R4, R20, R4, R8 ;  /* 0x000000041404723c */ /* 0x004fe60000041808 */
[----:B------:R-:W2:Y:S04]  /*2bd70*/  LDL.LU.64 R10, [R1+0x1e28] ;  /* 0x001e2800010a7983 */ /* 0x000ea80000300a00 */
[----:B------:R-:W2:-:S12]  /*2bd80*/  LDL.LU.64 R8, [R1+0x1e20] ;  /* 0x001e200001087983 */ /* 0x000e980000300a00 */
[----:B------:R0:W-:Y:S04]  /*2bd90*/  STL.64 [R1+0x290], R4 ;  /* 0x0002900401007387 */ /* 0x0001e80000100a00 */
[----:B0-----:R-:W2:Y:S01]  /*2bda0*/  LDL.LU.64 R4, [R1+0x1e18] ;  /* 0x001e180001047983 */ /* 0x001ea20000300a00 */
[----:B------:R-:W-:Y:S02]  /*2bdb0*/  IMAD.MOV.U32 R0, RZ, RZ, R6 ;  /* 0x000000ffff007224 */ /* 0x000fe400078e0006 */
[----:B------:R-:W-:-:S05]  /*2bdc0*/  IMAD.MOV.U32 R2, RZ, RZ, R7 ;  /* 0x000000ffff027224 */ /* 0x000fca00078e0007 */
[----:B------:R-:W-:Y:S04]  /*2bdd0*/  STL [R1+0x1d44], R2 ;  /* 0x001d440201007387 */ /* 0x000fe80000100800 */
[----:B------:R-:W-:Y:S01]  /*2bde0*/  STL [R1+0x1d40], R0 ;  /* 0x001d400001007387 */ /* 0x000fe20000100800 */
[----:B--2---:R-:W-:Y:S03]  /*2bdf0*/  HMMA.16816.F32.BF16 R4, R20, R4, R8 ;  /* 0x000000041404723c */ /* 0x004fe60000041808 */
[----:B------:R-:W3:-:S15]  /*2be00*/  LDL.LU.64 R8, [R1+0x1e10] ;  /* 0x001e100001087983 */ /* 0x000ede0000300a00 */
[----:B------:R-:W-:Y:S01]  /*2be10*/  NOP ;  /* 0x0000000000007918 */ /* 0x000fe20000000000 */
[----:B------:R-:W-:Y:S04]  /*2be20*/  STL.64 [R1+0x200], R4 ;  /* 0x0002000401007387 */ /* 0x000fe80000100a00 */
[----:B------:R0:W-:Y:S04]  /*2be30*/  STL.64 [R1+0x208], R6 ;  /* 0x0002080601007387 */ /* 0x0001e80000100a00 */
[----:B0-----:R-:W2:Y:S04]  /*2be40*/  LDL.LU.64 R6, [R1+0x1e08] ;  /* 0x001e080001067983 */ /* 0x001ea80000300a00 */
[----:B------:R-:W2:Y:S01]  /*2be50*/  LDL.LU.64 R4, [R1+0x1e00] ;  /* 0x001e000001047983 */ /* 0x000ea20000300a00 */
[C---:B---3--:R-:W-:Y:S08]  /*2be60*/  HMMA.16816.F32.BF16 R16, R20.reuse, R8, R16 ;  /* 0x000000081410723c */ /* 0x048ff00000041810 */
[----:B--2---:R-:W-:Y:S01]  /*2be70*/  HMMA.16816.F32.BF16 R8, R20, R24, R4 ;  /* 0x000000181408723c */ /* 0x004fe20000041804 */
[----:B------:R-:W2:Y:S10]  /*2be80*/  LDL.LU R4, [R1+0x110] ;  /* 0x0001100001047983 */ /* 0x000eb40000300800 */
[----:B------:R-:W-:Y:S04]  /*2be90*/  STL.64 [R1+0x1e0], R16 ;  /* 0x0001e01001007387 */ /* 0x000fe80000100a00 */
[----:B------:R-:W-:Y:S04]  /*2bea0*/  STL.64 [R1+0x1e8], R18 ;  /* 0x0001e81201007387 */ /* 0x000fe80000100a00 */
[----:B------:R0:W-:Y:S04]  /*2beb0*/  STL.64 [R1+0x1c0], R8 ;  /* 0x0001c00801007387 */ /* 0x0001e80000100a00 */
[----:B------:R1:W-:Y:S04]  /*2bec0*/  STL.64 [R1+0x1c8], R10 ;  /* 0x0001c80a01007387 */ /* 0x0003e80000100a00 */
[----:B------:R-:W2:Y:S04]  /*2bed0*/  LDL.LU R5, [R1+0x114] ;  /* 0x0001140001057983 */ /* 0x000ea80000300800 */
[----:B------:R-:W3:Y:S04]  /*2bee0*/  LDL.LU R6, [R1+0x118] ;  /* 0x0001180001067983 */ /* 0x000ee80000300800 */
[----:B------:R-:W3:Y:S04]  /*2bef0*/  LDL.LU R7, [R1+0x11c] ;  /* 0x00011c0001077983 */ /* 0x000ee80000300800 */
[----:B0-----:R-:W2:Y:S04]  /*2bf00*/  LDL.LU R8, [R1+0x120] ;  /* 0x0001200001087983 */ /* 0x001ea80000300800 */
[----:B------:R-:W2:Y:S04]  /*2bf10*/  LDL.LU R9, [R1+0x124] ;  /* 0x0001240001097983 */ /* 0x000ea80000300800 */
[----:B-1----:R-:W2:Y:S01]  /*2bf20*/  LDL.LU R10, [R1+0x128] ;  /* 0x00012800010a7983 */ /* 0x002ea20000300800 */
[----:B----4-:R-:W-:-:S03]  /*2bf30*/  IMAD.MOV.U32 R11, RZ, RZ, R26 ;  /* 0x000000ffff0b7224 */ /* 0x010fc600078e001a */
[----:B------:R-:W4:Y:S04]  /*2bf40*/  LDL.LU R26, [R1+0x1df8] ;  /* 0x001df800011a7983 */ /* 0x000f280000300800 */
[----:B--2---:R-:W-:Y:S04]  /*2bf50*/  STL.64 [R1+0x1de0], R10 ;  /* 0x001de00a01007387 */ /* 0x004fe80000100a00 */
[----:B------:R0:W-:Y:S02]  /*2bf60*/  STL.64 [R1+0x1dd8], R8 ;  /* 0x001dd80801007387 */ /* 0x0001e40000100a00 */
[----:B0-----:R-:W-:-:S02]  /*2bf70*/  IMAD.MOV.U32 R8, RZ, RZ, R15 ;  /* 0x000000ffff087224 */ /* 0x001fc400078e000f */
[----:B------:R-:W-:-:S05]  /*2bf80*/  IMAD.MOV.U32 R9, RZ, RZ, R14 ;  /* 0x000000ffff097224 */ /* 0x000fca00078e000e */
[----:B------:R0:W-:Y:S04]  /*2bf90*/  STL.64 [R1+0x1df0], R8 ;  /* 0x001df00801007387 */ /* 0x0001e80000100a00 */
[----:B0-----:R-:W2:Y:S04]  /*2bfa0*/  LDL.LU R8, [R1+0x140] ;  /* 0x0001400001087983 */ /* 0x001ea80000300800 */
[----:B------:R-:W2:Y:S04]  /*2bfb0*/  LDL.LU R9, [R1+0x144] ;  /* 0x0001440001097983 */ /* 0x000ea80000300800 */
[----:B------:R-:W2:Y:S04]  /*2bfc0*/  LDL.LU R10, [R1+0x148] ;  /* 0x00014800010a7983 */ /* 0x000ea80000300800 */
[----:B------:R-:W2:Y:S04]  /*2bfd0*/  LDL.LU R11, [R1+0x14c] ;  /* 0x00014c00010b7983 */ /* 0x000ea80000300800 */
[----:B---3--:R-:W-:Y:S04]  /*2bfe0*/  STL.64 [R1+0x1dd0], R6 ;  /* 0x001dd00601007387 */ /* 0x008fe80000100a00 */
[----:B------:R0:W-:Y:S04]  /*2bff0*/  STL.64 [R1+0x1dc8], R4 ;  /* 0x001dc80401007387 */ /* 0x0001e80000100a00 */
[----:B0-----:R-:W3:Y:S04]  /*2c000*/  LDL.64 R4, [R1+0xe0] ;  /* 0x0000e00001047983 */ /* 0x001ee80000100a00 */
[----:B---3--:R0:W-:Y:S04]  /*2c010*/  STL.64 [R1+0x1de8], R4 ;  /* 0x001de80401007387 */ /* 0x0081e80000100a00 */
[----:B0-----:R-:W3:Y:S04]  /*2c020*/  LDL.LU R4, [R1+0x130] ;  /* 0x0001300001047983 */ /* 0x001ee80000300800 */
[----:B------:R-:W3:Y:S04]  /*2c030*/  LDL.LU R5, [R1+0x134] ;  /* 0x0001340001057983 */ /* 0x000ee80000300800 */
[----:B------:R-:W3:Y:S04]  /*2c040*/  LDL.LU R6, [R1+0x138] ;  /* 0x0001380001067983 */ /* 0x000ee80000300800 */
[----:B------:R-:W3:Y:S04]  /*2c050*/  LDL.LU R7, [R1+0x13c] ;  /* 0x00013c0001077983 */ /* 0x000ee80000300800 */
[----:B------:R-:W3:Y:S04]  /*2c060*/  LDL.64 R16, [R1+0x100] ;  /* 0x0001000001107983 */ /* 0x000ee80000100a00 */
[----:B----4-:R-:W-:Y:S04]  /*2c070*/  STL.64 [R1+0x1d78], R26 ;  /* 0x001d781a01007387 */ /* 0x010fe80000100a00 */
[----:B------:R0:W-:Y:S04]  /*2c080*/  STL.64 [R1+0x1d70], R24 ;  /* 0x001d701801007387 */ /* 0x0001e80000100a00 */
[----:B0-----:R-:W4:Y:S01]  /*2c090*/  LDL.LU.64 R24, [R1] ;  /* 0x0000000001187983 */ /* 0x001f220000300a00 */
[C---:B--2---:R-:W-:Y:S03]  /*2c0a0*/  HMMA.16816.F32.BF16 R8, R20.reuse, R12, R8 ;  /* 0x0000000c1408723c */ /* 0x044fe60000041808 */
        /* <DEDUP_REMOVED lines=9> */
[----:B------:R-:W2:Y:S04]  /*2c140*/  LDL.LU R26, [R1+0xf8] ;  /* 0x0000f800011a7983 */ /* 0x000ea80000300800 */
[----:B------:R-:W2:Y:S04]  /*2c150*/  LDL.LU R27, [R1+0xfc] ;  /* 0x0000fc00011b7983 */ /* 0x000ea80000300800 */
[----:B------:R0:W-:Y:S04]  /*2c160*/  STL.64 [R1+0x1b0], R8 ;  /* 0x0001b00801007387 */ /* 0x0001e80000100a00 */
[----:B------:R-:W-:Y:S04]  /*2c170*/  STL.64 [R1+0x1b8], R10 ;  /* 0x0001b80a01007387 */ /* 0x000fe80000100a00 */
[----:B0-----:R-:W3:Y:S04]  /*2c180*/  LDL.LU.64 R8, [R1+0x1df0] ;  /* 0x001df00001087983 */ /* 0x001ee80000300a00 */
[----:B------:R0:W-:Y:S04]  /*2c190*/  STL.64 [R1+0x1d60], R12 ;  /* 0x001d600c01007387 */ /* 0x0001e80000100a00 */
[----:B0-----:R-:W4:Y:S04]  /*2c1a0*/  LDL.LU R12, [R1+0x170] ;  /* 0x00017000010c7983 */ /* 0x001f280000300800 */
[----:B------:R-:W4:Y:S04]  /*2c1b0*/  LDL.LU R13, [R1+0x174] ;  /* 0x00017400010d7983 */ /* 0x000f280000300800 */
[----:B------:R-:W2:Y:S04]  /*2c1c0*/  LDL.LU R14, [R1+0x178] ;  /* 0x00017800010e7983 */ /* 0x000ea80000300800 */
[----:B------:R-:W2:Y:S04]  /*2c1d0*/  LDL.LU R15, [R1+0x17c] ;  /* 0x00017c00010f7983 */ /* 0x000ea80000300800 */
[----:B--2---:R-:W-:Y:S04]  /*2c1e0*/  STL.64 [R1+0x1d88], R14 ;  /* 0x001d880e01007387 */ /* 0x004fe80000100a00 */
[----:B----4-:R0:W-:Y:S04]  /*2c1f0*/  STL.64 [R1+0x1d80], R12 ;  /* 0x001d800c01007387 */ /* 0x0101e80000100a00 */
[----:B0-----:R-:W2:Y:S04]  /*2c200*/  LDL.LU R12, [R1+0x160] ;  /* 0x00016000010c7983 */ /* 0x001ea80000300800 */
[----:B------:R-:W2:Y:S04]  /*2c210*/  LDL.LU R13, [R1+0x164] ;  /* 0x00016400010d7983 */ /* 0x000ea80000300800 */
[----:B------:R-:W4:Y:S01]  /*2c220*/  LDL.LU R14, [R1+0x168] ;  /* 0x00016800010e7983 */ /* 0x000f220000300800 */
[----:B---3--:R-:W-:Y:S01]  /*2c230*/  HMMA.16816.F32.BF16 R8, R20, R8, R4 ;  /* 0x000000081408723c */ /* 0x008fe20000041804 */
[----:B------:R-:W-:-:S05]  /*2c240*/  IMAD.MOV.U32 R15, RZ, RZ, R29 ;  /* 0x000000ffff0f7224 */ /* 0x000fca00078e001d */
[----:B----4-:R-:W-:Y:S04]  /*2c250*/  STL.64 [R1+0x1da0], R14 ;  /* 0x001da00e01007387 */ /* 0x010fe80000100a00 */
[----:B--2---:R0:W-:Y:S04]  /*2c260*/  STL.64 [R1+0x1d98], R12 ;  /* 0x001d980c01007387 */ /* 0x0041e80000100a00 */
[----:B0-----:R-:W2:Y:S04]  /*2c270*/  LDL.LU.64 R12, [R1+0x10] ;  /* 0x00001000010c7983 */ /* 0x001ea80000300a00 */
[----:B------:R-:W3:Y:S04]  /*2c280*/  LDL.LU.64 R4, [R1+0x1de8] ;  /* 0x001de80001047983 */ /* 0x000ee80000300a00 */
[----:B------:R-:W-:Y:S04]  /*2c290*/  STL.64 [R1+0x1a0], R8 ;  /* 0x0001a00801007387 */ /* 0x000fe80000100a00 */
[----:B------:R0:W-:Y:S04]  /*2c2a0*/  STL.64 [R1+0x1a8], R10 ;  /* 0x0001a80a01007387 */ /* 0x0001e80000100a00 */
[----:B0-----:R-:W3:Y:S04]  /*2c2b0*/  LDL.LU.64 R10, [R1+0x1de0] ;  /* 0x001de000010a7983 */ /* 0x001ee80000300a00 */
[----:B------:R-:W3:Y:S02]  /*2c2c0*/  LDL.LU.64 R8, [R1+0x1dd8] ;  /* 0x001dd80001087983 */ /* 0x000ee40000300a00 */
[----:B---3--:R-:W-:-:S15]  /*2c2d0*/  HMMA.16816.F32.BF16 R8, R20, R4, R8 ;  /* 0x000000041408723c */ /* 0x008fde0000041808 */
[----:B------:R-:W-:-:S04]  /*2c2e0*/  NOP ;  /* 0x0000000000007918 */ /* 0x000fc80000000000 */
[----:B------:R0:W-:Y:S04]  /*2c2f0*/  STL.64 [R1+0x180], R8 ;  /* 0x0001800801007387 */ /* 0x0001e80000100a00 */
[----:B------:R-:W-:Y:S04]  /*2c300*/  STL.64 [R1+0x188], R10 ;  /* 0x0001880a01007387 */ /* 0x000fe80000100a00 */
[----:B------:R-:W3:Y:S01]  /*2c310*/  LDL.LU.64 R6, [R1+0x1dd0] ;  /* 0x001dd00001067983 */ /* 0x000ee20000300a00 */
[----:B0-----:R-:W-:Y:S02]  /*2c320*/  IMAD.MOV.U32 R9, RZ, RZ, R4 ;  /* 0x000000ffff097224 */ /* 0x001fe400078e0004 */
[----:B------:R-:W-:-:S02]  /*2c330*/  IMAD.MOV.U32 R8, RZ, RZ, R5 ;  /* 0x000000ffff087224 */ /* 0x000fc400078e0005 */
[----:B------:R-:W3:Y:S02]  /*2c340*/  LDL.LU.64 R4, [R1+0x1dc8] ;  /* 0x001dc80001047983 */ /* 0x000ee40000300a00 */
[----:B---3--:R-:W-:Y:S02]  /*2c350*/  HMMA.16816.F32.BF16 R20, R20, R16, R4 ;  /* 0x000000101414723c */ /* 0x008fe40000041804 */
[----:B------:R-:W3:Y:S04]  /*2c360*/  LDL.LU.64 R6, [R1+0x1dc0] ;  /* 0x001dc00001067983 */ /* 0x000ee80000300a00 */
[----:B------:R-:W3:-:S13]  /*2c370*/  LDL.LU.64 R4, [R1+0x1db8] ;  /* 0x001db80001047983 */ /* 0x000eda0000300a00 */
[----:B------:R0:W-:Y:S04]  /*2c380*/  STL.64 [R1+0x150], R20 ;  /* 0x0001501401007387 */ /* 0x0001e80000100a00 */
[----:B------:R-:W-:Y:S04]  /*2c390*/  STL.64 [R1+0x158], R22 ;  /* 0x0001581601007387 */ /* 0x000fe80000100a00 */
[----:B0-----:R-:W3:Y:S04]  /*2c3a0*/  LDL.LU.64 R20, [R1+0x20] ;  /* 0x0000200001147983 */ /* 0x001ee80000300a00 */
[----:B------:R-:W4:Y:S01]  /*2c3b0*/  LDL R19, [R1+0x10e4] ;  /* 0x0010e40001137983 */ /* 0x000f220000100800 */
[----:B------:R-:W-:Y:S01]  /*2c3c0*/  IMAD.MOV.U32 R18, RZ, RZ, R17 ;  /* 0x000000ffff127224 */ /* 0x000fe200078e0011 */
[----:B---3--:R-:W-:Y:S02]  /*2c3d0*/  HMMA.16816.F32.BF16 R24, R4, R20, R24 ;  /* 0x000000140418723c */ /* 0x008fe40000041818 */
[----:B----4-:R-:W-:Y:S04]  /*2c3e0*/  STL [R1+0x1d48], R19 ;  /* 0x001d481301007387 */ /* 0x010fe80000100800 */
[----:B------:R-:W3:-:S13]  /*2c3f0*/  LDL.LU.64 R16, [R1+0xb0] ;  /* 0x0000b00001107983 */ /* 0x000eda0000300a00 */
        /* <DEDUP_REMOVED lines=22> */
[----:B------:R-:W2:Y:S04]  /*2c560*/  LDL.LU.64 R12, [R1+0x1d80] ;  /* 0x001d8000010c7983 */ /* 0x000ea80000300a00 */
[----:B------:R-:W4:Y:S01]  /*2c570*/  LDL.LU.64 R26, [R1+0x1d78] ;  /* 0x001d7800011a7983 */ /* 0x000f220000300a00 */
[----:B------:R-:W-:-:S02]  /*2c580*/  IMAD.MOV.U32 R29, RZ, RZ, R24 ;  /* 0x000000ffff1d7224 */ /* 0x000fc400078e0018 */
[----:B------:R-:W-:Y:S02]  /*2c590*/  IMAD.MOV.U32 R22, RZ, RZ, R25 ;  /* 0x000000ffff167224 */ /* 0x000fe400078e0019 */
[----:B------:R-:W2:Y:S04]  /*2c5a0*/  LDL.LU.64 R24, [R1+0x1d70] ;  /* 0x001d700001187983 */ /* 0x000ea80000300a00 */
[----:B------:R0:W-:Y:S04]  /*2c5b0*/  STL [R1+0x1d58], R22 ;  /* 0x001d581601007387 */ /* 0x0001e80000100800 */
[----:B------:R4:W-:Y:S01]  /*2c5c0*/  STL.64 [R1+0x1d50], R20 ;  /* 0x001d501401007387 */ /* 0x0009e20000100a00 */
[----:B0-----:R-:W-:-:S02]  /*2c5d0*/  IMAD.MOV.U32 R22, RZ, RZ, R28 ;  /* 0x000000ffff167224 */ /* 0x001fc400078e001c */
[----:B----4-:R-:W-:Y:S02]  /*2c5e0*/  IMAD.MOV.U32 R20, RZ, RZ, R27 ;  /* 0x000000ffff147224 */ /* 0x010fe400078e001b */
[----:B------:R-:W4:Y:S04]  /*2c5f0*/  LDL.LU R27, [R1+0x1d6c] ;  /* 0x001d6c00011b7983 */ /* 0x000f280000300800 */
[----:B------:R-:W3:Y:S04]  /*2c600*/  LDL.LU R21, [R1+0x1f4] ;  /* 0x0001f40001157983 */ /* 0x000ee80000300800 */
[----:B------:R-:W3:Y:S01]  /*2c610*/  LDL.LU R28, [R1+0x1d68] ;  /* 0x001d6800011c7983 */ /* 0x000ee20000300800 */
[----:B--2---:R-:W-:Y:S03]  /*2c620*/  HMMA.16816.F32.BF16 R12, R4, R24, R12 ;  /* 0x00000018040c723c */ /* 0x004fe6000004180c */
[----:B------:R-:W2:-:S15]  /*2c630*/  LDL.LU R23, [R1+0x1fc] ;  /* 0x0001fc0001177983 */ /* 0x000e9e0000300800 */
[----:B------:R-:W-:Y:S01]  /*2c640*/  NOP ;  /* 0x0000000000007918 */ /* 0x000fe20000000000 */
[----:B------:R0:W-:Y:S04]  /*2c650*/  STL.64 [R1+0xd0], R12 ;  /* 0x0000d00c01007387 */ /* 0x0001e80000100a00 */
[----:B------:R-:W-:Y:S04]  /*2c660*/  STL.64 [R1+0xd8], R14 ;  /* 0x0000d80e01007387 */ /* 0x000fe80000100a00 */
[----:B0-----:R-:W2:Y:S04]  /*2c670*/  LDL.LU.64 R12, [R1+0x1d60] ;  /* 0x001d6000010c7983 */ /* 0x001ea80000300a00 */
[----:B----4-:R-:W-:Y:S04]  /*2c680*/  STL.64 [R1+0x1cf8], R26 ;  /* 0x001cf81a01007387 */ /* 0x010fe80000100a00 */
[----:B------:R0:W-:Y:S02]  /*2c690*/  STL.64 [R1+0x1cf0], R24 ;  /* 0x001cf01801007387 */ /* 0x0001e40000100a00 */
[----:B0-----:R-:W-:-:S02]  /*2c6a0*/  IMAD.MOV.U32 R24, RZ, RZ, R9 ;  /* 0x000000ffff187224 */ /* 0x001fc400078e0009 */
[----:B------:R-:W-:Y:S02]  /*2c6b0*/  IMAD.MOV.U32 R25, RZ, RZ, R8 ;  /* 0x000000ffff197224 */ /* 0x000fe400078e0008 */
[----:B---3--:R-:W0:Y:S04]  /*2c6c0*/  LDSM.16.MT88.4 R8, [R28+UR5+0x9000] ;  /* 0x009000051c08783b */ /* 0x008e280008004200 */
[----:B0-----:R-:W-:Y:S04]  /*2c6d0*/  STL.64 [R1+0x1d38], R10 ;  /* 0x001d380a01007387 */ /* 0x001fe80000100a00 */
[----:B------:R0:W-:Y:S02]  /*2c6e0*/  STL.64 [R1+0x1d30], R8 ;  /* 0x001d300801007387 */ /* 0x0001e40000100a00 */
[----:B0-----:R-:W-:-:S02]  /*2c6f0*/  IMAD.MOV.U32 R8, RZ, RZ, R3 ;  /* 0x000000ffff087224 */ /* 0x001fc400078e0003 */
[----:B------:R-:W3:Y:S04]  /*2c700*/  LDL.LU R3, [R1+0x1d5c] ;  /* 0x001d5c0001037983 */ /* 0x000ee80000300800 */
[----:B------:R-:W4:Y:S04]  /*2c710*/  LDL.LU R9, [R1+0x1d4] ;  /* 0x0001d40001097983 */ /* 0x000f280000300800 */
[----:B------:R-:W4:Y:S04]  /*2c720*/  LDL.LU R10, [R1+0x1d8] ;  /* 0x0001d800010a7983 */ /* 0x000f280000300800 */
[----:B------:R-:W4:Y:S01]  /*2c730*/  LDL.LU R11, [R1+0x1dc] ;  /* 0x0001dc00010b7983 */ /* 0x000f220000300800 */
[C---:B--2---:R-:W-:Y:S08]  /*2c740*/  HMMA.16816.F32.BF16 R20, R4.reuse, R16, R20 ;  /* 0x000000100414723c */ /* 0x044ff00000041814 */
[----:B----4-:R-:W-:-:S15]  /*2c750*/  HMMA.16816.F32.BF16 R8, R4, R12, R8 ;  /* 0x0000000c0408723c */ /* 0x010fde0000041808 */
[----:B------:R-:W-:-:S04]  /*2c760*/  NOP ;  /* 0x0000000000007918 */ /* 0x000fc80000000000 */
[----:B------:R0:W-:Y:S02]  /*2c770*/  STL.64 [R1+0xa0], R8 ;  /* 0x0000a00801007387 */ /* 0x0001e40000100a00 */
[----:B0-----:R-:W-:Y:S02]  /*2c780*/  IMAD.MOV.U32 R9, RZ, RZ, R12 ;  /* 0x000000ffff097224 */ /* 0x001fe400078e000c */
[----:B------:R-:W-:Y:S02]  /*2c790*/  IMAD.MOV.U32 R8, RZ, RZ, R13 ;  /* 0x000000ffff087224 */ /* 0x000fe400078e000d */
[----:B---3--:R-:W0:Y:S04]  /*2c7a0*/  LDSM.16.MT88.4 R12, [R3+UR5+0x9800] ;  /* 0x00980005030c783b */ /* 0x008e280008004200 */
[----:B------:R-:W-:Y:S04]  /*2c7b0*/  STL.64 [R1+0xa8], R10 ;  /* 0x0000a80a01007387 */ /* 0x000fe80000100a00 */
[----:B0-----:R-:W-:Y:S04]  /*2c7c0*/  STL.64 [R1+0x1cc8], R14 ;  /* 0x001cc80e01007387 */ /* 0x001fe80000100a00 */
[----:B------:R0:W-:Y:S04]  /*2c7d0*/  STL.64 [R1+0x1cc0], R12 ;  /* 0x001cc00c01007387 */ /* 0x0001e80000100a00 */
[----:B0-----:R-:W2:Y:S04]  /*2c7e0*/  LDL.LU R12, [R1+0x100] ;  /* 0x00010000010c7983 */ /* 0x001ea80000300800 */
[----:B------:R-:W-:Y:S04]  /*2c7f0*/  STL [R1+0x1b00], R3 ;  /* 0x001b000301007387 */ /* 0x000fe80000100800 */
[----:B------:R-:W-:Y:S04]  /*2c800*/  STL.64 [R1+0x90], R20 ;  /* 0x0000901401007387 */ /* 0x000fe80000100a00 */
[----:B------:R0:W-:Y:S04]  /*2c810*/  STL.64 [R1+0x98], R22 ;  /* 0x0000981601007387 */ /* 0x0001e80000100a00 */
[----:B0-----:R-:W3:Y:S04]  /*2c820*/  LDL.LU R22, [R1+0x1d58] ;  /* 0x001d580001167983 */ /* 0x001ee80000300800 */
[----:B------:R-:W4:Y:S04]  /*2c830*/  LDL.LU.64 R20, [R1+0x1d50] ;  /* 0x001d500001147983 */ /* 0x000f280000300a00 */
[----:B------:R-:W2:Y:S01]  /*2c840*/  LDL.LU R19, [R1+0x1d48] ;  /* 0x001d480001137983 */ /* 0x000ea20000300800 */
[----:B------:R-:W-:-:S02]  /*2c850*/  IMAD.MOV.U32 R13, RZ, RZ, R18 ;  /* 0x000000ffff0d7224 */ /* 0x000fc400078e0012 */
[----:B------:R-:W-:Y:S02]  /*2c860*/  IMAD.MOV.U32 R14, RZ, RZ, R16 ;  /* 0x000000ffff0e7224 */ /* 0x000fe400078e0010 */
[----:B------:R-:W-:Y:S02]  /*2c870*/  IMAD.MOV.U32 R3, RZ, RZ, R17 ;  /* 0x000000ffff037224 */ /* 0x000fe400078e0011 */
[----:B--2---:R-:W0:Y:S04]  /*2c880*/  LDSM.16.MT88.4 R16, [R19+UR5+0x9800] ;  /* 0x009800051310783b */ /* 0x004e280008004200 */
[----:B0-----:R-:W-:Y:S04]  /*2c890*/  STL.64 [R1+0x1c28], R18 ;  /* 0x001c281201007387 */ /* 0x001fe80000100a00 */
[----:B------:R0:W-:Y:S04]  /*2c8a0*/  STL.64 [R1+0x1c20], R16 ;  /* 0x001c201001007387 */ /* 0x0001e80000100a00 */
[----:B0-----:R-:W2:Y:S04]  /*2c8b0*/  LDL.LU R16, [R1+0x370] ;  /* 0x0003700001107983 */ /* 0x001ea80000300800 */
[----:B------:R-:W2:Y:S04]  /*2c8c0*/  LDL.LU R17, [R1+0x374] ;  /* 0x0003740001117983 */ /* 0x000ea80000300800 */
[----:B------:R-:W2:Y:S04]  /*2c8d0*/  LDL.LU R18, [R1+0x378] ;  /* 0x0003780001127983 */ /* 0x000ea80000300800 */
[----:B------:R-:W2:Y:S02]  /*2c8e0*/  LDL.LU R19, [R1+0x37c] ;  /* 0x00037c0001137983 */ /* 0x000ea40000300800 */
[----:B--2---:R-:W-:Y:S01]  /*2c8f0*/  HMMA.16816.F32.BF16 R24, R4, R24, R16 ;  /* 0x000000180418723c */ /* 0x004fe20000041810 */
[----:B------:R-:W-:-:S02]  /*2c900*/  IMAD.MOV.U32 R17, RZ, RZ, R8 ;  /* 0x000000ffff117224 */ /* 0x000fc400078e0008 */
[----:B------:R-:W-:-:S15]  /*2c910*/  IMAD.MOV.U32 R16, RZ, RZ, R9 ;  /* 0x000000ffff107224 */ /* 0x000fde00078e0009 */
[----:B------:R-:W-:Y:S01]  /*2c920*/  NOP ;  /* 0x0000000000007918 */ /* 0x000fe20000000000 */
[----:B------:R0:W-:Y:S04]  /*2c930*/  STL.64 [R1+0x80], R24 ;  /* 0x0000801801007387 */ /* 0x0001e80000100a00 */
[----:B------:R-:W-:Y:S04]  /*2c940*/  STL.64 [R1+0x88], R26 ;  /* 0x0000881a01007387 */ /* 0x000fe80000100a00 */
[----:B------:R-:W2:Y:S04]  /*2c950*/  LDL R23, [R1+0x10e0] ;  /* 0x0010e00001177983 */ /* 0x000ea80000100800 */
[----:B------:R-:W2:Y:S04]  /*2c960*/  LDL.LU R8, [R1+0x360] ;  /* 0x0003600001087983 */ /* 0x000ea80000300800 */
[----:B------:R-:W2:Y:S04]  /*2c970*/  LDL.LU R9, [R1+0x364] ;  /* 0x0003640001097983 */ /* 0x000ea80000300800 */
[----:B------:R-:W2:Y:S04]  /*2c980*/  LDL.LU R10, [R1+0x368] ;  /* 0x00036800010a7983 */ /* 0x000ea80000300800 */
[----:B------:R-:W2:Y:S01]  /*2c990*/  LDL.LU R11, [R1+0x36c] ;  /* 0x00036c00010b7983 */ /* 0x000ea20000300800 */
[----:B0-----:R-:W-:-:S02]  /*2c9a0*/  IMAD.MOV.U32 R24, RZ, RZ, R29 ;  /* 0x000000ffff187224 */ /* 0x001fc400078e001d */
[----:B---3--:R-:W-:-:S05]  /*2c9b0*/  IMAD.MOV.U32 R25, RZ, RZ, R22 ;  /* 0x000000ffff197224 */ /* 0x008fca00078e0016 */
[----:B------:R-:W-:Y:S04]  /*2c9c0*/  STL.64 [R1+0x1d10], R24 ;  /* 0x001d101801007387 */ /* 0x000fe80000100a00 */
[----:B------:R0:W-:Y:S04]  /*2c9d0*/  STL.64 [R1+0x1ce8], R16 ;  /* 0x001ce81001007387 */ /* 0x0001e80000100a00 */
[----:B0-----:R-:W3:Y:S04]  /*2c9e0*/  LDL.LU R16, [R1+0x260] ;  /* 0x0002600001107983 */ /* 0x001ee80000300800 */
[----:B------:R-:W3:Y:S04]  /*2c9f0*/  LDL.LU R17, [R1+0x264] ;  /* 0x0002640001117983 */ /* 0x000ee80000300800 */
[----:B------:R-:W3:Y:S04]  /*2ca00*/  LDL.LU R18, [R1+0x268] ;  /* 0x0002680001127983 */ /* 0x000ee80000300800 */
[----:B------:R-:W3:Y:S01]  /*2ca10*/  LDL.LU R19, [R1+0x26c] ;  /* 0x00026c0001137983 */ /* 0x000ee20000300800 */
[----:B----4-:R-:W-:-:S02]  /*2ca20*/  IMAD.MOV.U32 R24, RZ, RZ, R21 ;  /* 0x000000ffff187224 */ /* 0x010fc400078e0015 */
[----:B------:R-:W-:-:S05]  /*2ca30*/  IMAD.MOV.U32 R25, RZ, RZ, R20 ;  /* 0x000000ffff197224 */ /* 0x000fca00078e0014 */
[----:B------:R0:W-:Y:S04]  /*2ca40*/  STL.64 [R1+0x1d28], R24 ;  /* 0x001d281801007387 */ /* 0x0001e80000100a00 */
[----:B0-----:R-:W4:Y:S04]  /*2ca50*/  LDL.LU R24, [R1+0x350] ;  /* 0x0003500001187983 */ /* 0x001f280000300800 */
[----:B------:R-:W4:Y:S04]  /*2ca60*/  LDL.LU R25, [R1+0x354] ;  /* 0x0003540001197983 */ /* 0x000f280000300800 */
[----:B------:R-:W4:Y:S04]  /*2ca70*/  LDL.LU R26, [R1+0x358] ;  /* 0x00035800011a7983 */ /* 0x000f280000300800 */
[----:B------:R-:W4:Y:S04]  /*2ca80*/  LDL.LU R27, [R1+0x35c] ;  /* 0x00035c00011b7983 */ /* 0x000f280000300800 */
[----:B--2---:R-:W0:Y:S04]  /*2ca90*/  LDSM.16.MT88.4 R20, [R23+UR5+0x9800] ;  /* 0x009800051714783b */ /* 0x004e280008004200 */
[----:B---3--:R-:W-:Y:S04]  /*2caa0*/  STL.64 [R1+0x1d08], R18 ;  /* 0x001d081201007387 */ /* 0x008fe80000100a00 */
[----:B------:R1:W-:Y:S04]  /*2cab0*/  STL.64 [R1+0x1d00], R16 ;  /* 0x001d001001007387 */ /* 0x0003e80000100a00 */
[----:B-1----:R-:W2:Y:S04]  /*2cac0*/  LDL.LU R16, [R1+0x270] ;  /* 0x0002700001107983 */ /* 0x002ea80000300800 */
[----:B------:R-:W2:Y:S04]  /*2cad0*/  LDL.LU R17, [R1+0x274] ;  /* 0x0002740001117983 */ /* 0x000ea80000300800 */
[----:B------:R-:W3:Y:S04]  /*2cae0*/  LDL.LU R18, [R1+0x278] ;  /* 0x0002780001127983 */ /* 0x000ee80000300800 */
[----:B------:R-:W3:Y:S01]  /*2caf0*/  LDL.LU R19, [R1+0x27c] ;  /* 0x00027c0001137983 */ /* 0x000ee20000300800 */
[----:B------:R-:W-:Y:S03]  /*2cb00*/  HMMA.16816.F32.BF16 R4, R4, R12, R8 ;  /* 0x0000000c0404723c */ /* 0x000fe60000041808 */
[----:B---3--:R-:W-:Y:S04]  /*2cb10*/  STL.64 [R1+0x1d20], R18 ;  /* 0x001d201201007387 */ /* 0x008fe80000100a00 */
[----:B--2---:R1:W-:Y:S04]  /*2cb20*/  STL.64 [R1+0x1d18], R16 ;  /* 0x001d181001007387 */ /* 0x0043e80000100a00 */
[----:B-1----:R-:W2:Y:S04]  /*2cb30*/  LDL.LU R16, [R1+0x280] ;  /* 0x0002800001107983 */ /* 0x002ea80000300800 */
[----:B------:R-:W2:Y:S04]  /*2cb40*/  LDL.LU R17, [R1+0x284] ;  /* 0x0002840001117983 */ /* 0x000ea80000300800 */
[----:B------:R-:W2:Y:S04]  /*2cb50*/  LDL.LU R18, [R1+0x288] ;  /* 0x0002880001127983 */ /* 0x000ea80000300800 */
[----:B------:R-:W2:Y:S04]  /*2cb60*/  LDL.LU R19, [R1+0x28c] ;  /* 0x00028c0001137983 */ /* 0x000ea80000300800 */
[----:B0-----:R-:W-:Y:S04]  /*2cb70*/  STL.64 [R1+0x1b88], R22 ;  /* 0x001b881601007387 */ /* 0x001fe80000100a00 */
[----:B------:R0:W-:Y:S02]  /*2cb80*/  STL.64 [R1+0x1b80], R20 ;  /* 0x001b801401007387 */ /* 0x0001e40000100a00 */
[----:B0-----:R-:W-:-:S02]  /*2cb90*/  IMAD.MOV.U32 R20, RZ, RZ, R2 ;  /* 0x000000ffff147224 */ /* 0x001fc400078e0002 */
[----:B------:R-:W-:Y:S01]  /*2cba0*/  IMAD.MOV.U32 R21, RZ, RZ, R0 ;  /* 0x000000ffff157224 */ /* 0x000fe200078e0000 */
[----:B------:R-:W3:Y:S04]  /*2cbb0*/  LDL.LU R2, [R1+0x1d44] ;  /* 0x001d440001027983 */ /* 0x000ee80000300800 */
[----:B------:R-:W2:Y:S04]  /*2cbc0*/  LDL.LU R0, [R1+0x1d40] ;  /* 0x001d400001007983 */ /* 0x000ea80000300800 */
[----:B------:R-:W2:Y:S04]  /*2cbd0*/  LDL R22, [R1+0x28] ;  /* 0x0000280001167983 */ /* 0x000ea80000100800 */
[----:B------:R-:W2:Y:S04]  /*2cbe0*/  LDL R23, [R1+0x2c] ;  /* 0x00002c0001177983 */ /* 0x000ea80000100800 */
[----:B------:R-:W4:Y:S04]  /*2cbf0*/  LDL.LU.64 R10, [R1+0x1d38] ;  /* 0x001d3800010a7983 */ /* 0x000f280000300a00 */
[----:B------:R-:W4:Y:S04]  /*2cc00*/  LDL.LU.64 R8, [R1+0x1d30] ;  /* 0x001d300001087983 */ /* 0x000f280000300a00 */
[----:B------:R-:W-:Y:S04]  /*2cc10*/  STL.64 [R1+0x1cd8], R12 ;  /* 0x001cd80c01007387 */ /* 0x000fe80000100a00 */
[----:B------:R-:W-:Y:S04]  /*2cc20*/  STL.64 [R1+0x70], R4 ;  /* 0x0000700401007387 */ /* 0x000fe80000100a00 */
[----:B------:R-:W-:Y:S04]  /*2cc30*/  STL.64 [R1+0x78], R6 ;  /* 0x0000780601007387 */ /* 0x000fe80000100a00 */
[----:B------:R-:W0:Y:S04]  /*2cc40*/  LDSM.16.MT88.4 R4, [R28+UR5+0x9800] ;  /* 0x009800051c04783b */ /* 0x000e280008004200 */
[----:B0-----:R-:W-:Y:S04]  /*2cc50*/  STL.64 [R1+0x1b10], R6 ;  /* 0x001b100601007387 */ /* 0x001fe80000100a00 */
[----:B------:R0:W-:Y:S04]  /*2cc60*/  STL.64 [R1+0x1b08], R4 ;  /* 0x001b080401007387 */ /* 0x0001e80000100a00 */
[----:B0-----:R-:W3:Y:S04]  /*2cc70*/  LDL.LU R4, [R1+0x240] ;  /* 0x0002400001047983 */ /* 0x001ee80000300800 */
[----:B------:R-:W3:Y:S04]  /*2cc80*/  LDL.LU R5, [R1+0x244] ;  /* 0x0002440001057983 */ /* 0x000ee80000300800 */
[----:B------:R-:W3:Y:S04]  /*2cc90*/  LDL.LU R6, [R1+0x248] ;  /* 0x0002480001067983 */ /* 0x000ee80000300800 */
[----:B------:R-:W3:Y:S04]  /*2cca0*/  LDL.LU R7, [R1+0x24c] ;  /* 0x00024c0001077983 */ /* 0x000ee80000300800 */
[----:B------:R-:W-:Y:S01]  /*2ccb0*/  STL [R1+0x1a10], R28 ;  /* 0x001a101c01007387 */ /* 0x000fe20000100800 */
[----:B----4-:R-:W-:-:S15]  /*2ccc0*/  HMMA.16816.F32.BF16 R24, R8, R20, R24 ;  /* 0x000000140818723c */ /* 0x010fde0000041818 */
[----:B------:R-:W-:-:S04]  /*2ccd0*/  NOP ;  /* 0x0000000000007918 */ /* 0x000fc80000000000 */
[----:B------:R0:W-:Y:S04]  /*2cce0*/  STL.64 [R1+0x60], R24 ;  /* 0x0000601801007387 */ /* 0x0001e80000100a00 */
[----:B------:R-:W-:Y:S04]  /*2ccf0*/  STL.64 [R1+0x68], R26 ;  /* 0x0000681a01007387 */ /* 0x000fe80000100a00 */
[----:B0-----:R-:W4:Y:S04]  /*2cd00*/  LDL.LU.64 R24, [R1+0x1d28] ;  /* 0x001d280001187983 */ /* 0x001f280000300a00 */
[----:B--2---:R0:W-:Y:S04]  /*2cd10*/  STL.64 [R1+0x1cd0], R22 ;  /* 0x001cd01601007387 */ /* 0x0041e80000100a00 */
[----:B------:R-:W2:Y:S04]  /*2cd20*/  LDL.LU R20, [R1+0x250] ;  /* 0x0002500001147983 */ /* 0x000ea80000300800 */
[----:B------:R-:W2:Y:S04]  /*2cd30*/  LDL.LU R21, [R1+0x254] ;  /* 0x0002540001157983 */ /* 0x000ea80000300800 */
[----:B0-----:R-:W2:Y:S04]  /*2cd40*/  LDL.LU R22, [R1+0x258] ;  /* 0x0002580001167983 */ /* 0x001ea80000300800 */
[----:B------:R-:W2:Y:S01]  /*2cd50*/  LDL.LU R23, [R1+0x25c] ;  /* 0x00025c0001177983 */ /* 0x000ea20000300800 */
[----:B----4-:R-:W-:Y:S03]  /*2cd60*/  HMMA.16816.F32.BF16 R24, R8, R24, R16 ;  /* 0x000000180818723c */ /* 0x010fe60000041810 */
[----:B------:R-:W4:Y:S04]  /*2cd70*/  LDL.LU.64 R18, [R1+0x1d20] ;  /* 0x001d200001127983 */ /* 0x000f280000300a00 */
[----:B------:R-:W4:-:S12]  /*2cd80*/  LDL.LU.64 R16, [R1+0x1d18] ;  /* 0x001d180001107983 */ /* 0x000f180000300a00 */
[----:B------:R0:W-:Y:S04]  /*2cd90*/  STL.64 [R1+0x50], R24 ;  /* 0x0000501801007387 */ /* 0x0001e80000100a00 */
[----:B------:R4:W-:Y:S04]  /*2cda0*/  STL.64 [R1+0x58], R26 ;  /* 0x0000581a01007387 */ /* 0x0009e80000100a00 */
[----:B0-----:R-:W4:Y:S02]  /*2cdb0*/  LDL.LU.64 R24, [R1+0x1d10] ;  /* 0x001d100001187983 */ /* 0x001f240000300a00 */
[----:B----4-:R-:W-:Y:S02]  /*2cdc0*/  HMMA.16816.F32.BF16 R24, R8, R24, R16 ;  /* 0x000000180818723c */ /* 0x010fe40000041810 */
[----:B------:R-:W4:Y:S04]  /*2cdd0*/  LDL.LU.64 R18, [R1+0x1d08] ;  /* 0x001d080001127983 */ /* 0x000f280000300a00 */
[----:B------:R-:W4:-:S13]  /*2cde0*/  LDL.LU.64 R16, [R1+0x1d00] ;  /* 0x001d000001107983 */ /* 0x000f1a0000300a00 */
[----:B------:R-:W-:Y:S04]  /*2cdf0*/  STL.64 [R1+0x40], R24 ;  /* 0x0000401801007387 */ /* 0x000fe80000100a00 */
[----:B------:R0:W-:Y:S04]  /*2ce00*/  STL.64 [R1+0x48], R26 ;  /* 0x0000481a01007387 */ /* 0x0001e80000100a00 */
[----:B0-----:R-:W2:Y:S04]  /*2ce10*/  LDL.LU.64 R26, [R1+0x1cf8] ;  /* 0x001cf800011a7983 */ /* 0x001ea80000300a00 */
[----:B------:R-:W4:Y:S02]  /*2ce20*/  LDL.LU.64 R24, [R1+0x1cf0] ;  /* 0x001cf00001187983 */ /* 0x000f240000300a00 */
[----:B----4-:R-:W-:-:S15]  /*2ce30*/  HMMA.16816.F32.BF16 R16, R8, R24, R16 ;  /* 0x000000180810723c */ /* 0x010fde0000041810 */
[----:B------:R-:W-:-:S04]  /*2ce40*/  NOP ;  /* 0x0000000000007918 */ /* 0x000fc80000000000 */
[----:B------:R-:W-:Y:S01]  /*2ce50*/  IMAD.MOV.U32 R29, RZ, RZ, R17 ;  /* 0x000000ffff1d7224 */ /* 0x000fe200078e0011 */
[----:B------:R0:W-:Y:S04]  /*2ce60*/  STL [R1+0x30], R16 ;  /* 0x0000301001007387 */ /* 0x0001e80000100800 */
[----:B0-----:R-:W4:Y:S01]  /*2ce70*/  LDL.LU.64 R16, [R1+0x1ce8] ;  /* 0x001ce80001107983 */ /* 0x001f220000300a00 */
[----:B------:R-:W-:Y:S02]  /*2ce80*/  IMAD.MOV.U32 R25, RZ, RZ, R18 ;  /* 0x000000ffff197224 */ /* 0x000fe400078e0012 */
[----:B------:R-:W-:Y:S01]  /*2ce90*/  IMAD.MOV.U32 R24, RZ, RZ, R19 ;  /* 0x000000ffff187224 */ /* 0x000fe200078e0013 */
[----:B--2---:R-:W-:Y:S04]  /*2cea0*/  STL.64 [R1+0x1c88], R26 ;  /* 0x001c881a01007387 */ /* 0x004fe80000100a00 */
[----:B------:R-:W-:Y:S04]  /*2ceb0*/  STL.64 [R1+0x1c80], R24 ;  /* 0x001c801801007387 */ /* 0x000fe80000100a00 */
[----:B------:R-:W-:Y:S01]  /*2cec0*/  STL [R1+0x1c18], R29 ;  /* 0x001c181d01007387 */ /* 0x000fe20000100800 */
[----:B----4-:R-:W-:Y:S03]  /*2ced0*/  HMMA.16816.F32.BF16 R20, R8, R16, R20 ;  /* 0x000000100814723c */ /* 0x010fe60000041814 */
[----:B------:R-:W2:-:S15]  /*2cee0*/  LDL.LU R16, [R1+0x2b0] ;  /* 0x0002b00001107983 */ /* 0x000e9e0000300800 */
[----:B------:R-:W-:Y:S01]  /*2cef0*/  NOP ;  /* 0x0000000000007918 */ /* 0x000fe20000000000 */
[----:B------:R-:W-:Y:S04]  /*2cf00*/  STL.64 [R1+0x120], R20 ;  /* 0x0001201401007387 */ /* 0x000fe80000100a00 */
[----:B------:R-:W-:Y:S04]  /*2cf10*/  STL.64 [R1+0x128], R22 ;  /* 0x0001281601007387 */ /* 0x000fe80000100a00 */
[----:B------:R-:W2:Y:S04]  /*2cf20*/  LDL.LU R17, [R1+0x2b4] ;  /* 0x0002b40001117983 */ /* 0x000ea80000300800 */
[----:B------:R-:W4:Y:S04]  /*2cf30*/  LDL.LU R18, [R1+0x2b8] ;  /* 0x0002b80001127983 */ /* 0x000f280000300800 */
[----:B------:R-:W4:Y:S01]  /*2cf40*/  LDL.LU R19, [R1+0x2bc] ;  /* 0x0002bc0001137983 */ /* 0x000f220000300800 */
[----:B------:R-:W-:-:S02]  /*2cf50*/  IMAD.MOV.U32 R12, RZ, RZ, R14 ;  /* 0x000000ffff0c7224 */ /* 0x000fc400078e000e */
[----:B------:R-:W-:-:S07]  /*2cf60*/  IMAD.MOV.U32 R13, RZ, RZ, R3 ;  /* 0x000000ffff0d7224 */ /* 0x000fce00078e0003 */
[----:B---3--:R-:W-:Y:S01]  /*2cf70*/  HMMA.16816.F32.BF16 R4, R8, R12, R4 ;  /* 0x0000000c0804723c */ /* 0x008fe20000041804 */
[----:B----4-:R-:W-:Y:S04]  /*2cf80*/  STL.64 [R1+0x1c38], R18 ;  /* 0x001c381201007387 */ /* 0x010fe80000100a00 */
[----:B--2---:R0:W-:Y:S04]  /*2cf90*/  STL.64 [R1+0x1c30], R16 ;  /* 0x001c301001007387 */ /* 0x0041e80000100a00 */
[----:B0-----:R-:W2:Y:S04]  /*2cfa0*/  LDL.LU.64 R16, [R1+0xe0] ;  /* 0x0000e00001107983 */ /* 0x001ea80000300a00 */
[----:B------:R-:W3:Y:S06]  /*2cfb0*/  LDL.64 R18, [R1+0xe8] ;  /* 0x0000e80001127983 */ /* 0x000eec0000100a00 */
[----:B------:R0:W-:Y:S04]  /*2cfc0*/  STL.64 [R1+0x140], R4 ;  /* 0x0001400401007387 */ /* 0x0001e80000100a00 */
[----:B------:R1:W-:Y:S04]  /*2cfd0*/  STL [R1+0x148], R6 ;  /* 0x0001480601007387 */ /* 0x0003e80000100800 */
[----:B0-----:R-:W4:Y:S04]  /*2cfe0*/  LDL.LU R4, [R1+0x290] ;  /* 0x0002900001047983 */ /* 0x001f280000300800 */
[----:B------:R-:W4:Y:S01]  /*2cff0*/  LDL.LU R5, [R1+0x294] ;  /* 0x0002940001057983 */ /* 0x000f220000300800 */
[----:B------:R-:W-:-:S02]  /*2d000*/  IMAD.MOV.U32 R3, RZ, RZ, R7 ;  /* 0x000000ffff037224 */ /* 0x000fc400078e0007 */
[----:B-1----:R-:W-:Y:S02]  /*2d010*/  IMAD.MOV.U32 R6, RZ, RZ, R0 ;  /* 0x000000ffff067224 */ /* 0x002fe400078e0000 */
[----:B------:R-:W-:Y:S01]  /*2d020*/  IMAD.MOV.U32 R7, RZ, RZ, R2 ;  /* 0x000000ffff077224 */ /* 0x000fe200078e0002 */
[----:B------:R-:W2:Y:S04]  /*2d030*/  LDL.LU R0, [R1+0x1ce4] ;  /* 0x001ce40001007983 */ /* 0x000ea80000300800 */
[----:B------:R-:W2:Y:S04]  /*2d040*/  LDL.LU R2, [R1+0x1ce0] ;  /* 0x001ce00001027983 */ /* 0x000ea80000300800 */
[----:B------:R-:W-:Y:S04]  /*2d050*/  STL.64 [R1+0x1c48], R6 ;  /* 0x001c480601007387 */ /* 0x000fe80000100a00 */
[----:B----4-:R0:W-:Y:S04]  /*2d060*/  STL.64 [R1+0x1c40], R4 ;  /* 0x001c400401007387 */ /* 0x0101e80000100a00 */
[----:B0-----:R-:W4:Y:S04]  /*2d070*/  LDL.LU R4, [R1+0x2e0] ;  /* 0x0002e00001047983 */ /* 0x001f280000300800 */
[----:B------:R-:W4:Y:S04]  /*2d080*/  LDL.LU R5, [R1+0x2e4] ;  /* 0x0002e40001057983 */ /* 0x000f280000300800 */
        /* <DEDUP_REMOVED lines=26> */
[----:B------:R0:W-:Y:S04]  /*2d230*/  STL.64 [R1+0x1c58], R6 ;  /* 0x001c580601007387 */ /* 0x0001e80000100a00 */
[----:B----4-:R1:W-:Y:S04]  /*2d240*/  STL.64 [R1+0x1c50], R4 ;  /* 0x001c500401007387 */ /* 0x0103e80000100a00 */
[----:B0-----:R-:W4:Y:S04]  /*2d250*/  LDL R6, [R1+0xb8] ;  /* 0x0000b80001067983 */ /* 0x001f280000100800 */
[----:B------:R-:W4:Y:S04]  /*2d260*/  LDL R7, [R1+0xbc] ;  /* 0x0000bc0001077983 */ /* 0x000f280000100800 */
[----:B----4-:R0:W-:Y:S04]  /*2d270*/  STL.64 [R1+0x1c68], R6 ;  /* 0x001c680601007387 */ /* 0x0101e80000100a00 */
[----:B-1----:R-:W4:Y:S04]  /*2d280*/  LDL.LU R4, [R1+0x2f0] ;  /* 0x0002f00001047983 */ /* 0x002f280000300800 */
[----:B------:R-:W4:Y:S04]  /*2d290*/  LDL.LU R5, [R1+0x2f4] ;  /* 0x0002f40001057983 */ /* 0x000f280000300800 */
[----:B0-----:R-:W2:Y:S04]  /*2d2a0*/  LDL.LU R6, [R1+0x2f8] ;  /* 0x0002f80001067983 */ /* 0x001ea80000300800 */
[----:B------:R-:W2:Y:S01]  /*2d2b0*/  LDL.LU R7, [R1+0x2fc] ;  /* 0x0002fc0001077983 */ /* 0x000ea20000300800 */
[C---:B---3--:R-:W-:Y:S03]  /*2d2c0*/  HMMA.16816.F32.BF16 R12, R8.reuse, R16, R12 ;  /* 0x00000010080c723c */ /* 0x048fe6000004180c */
[----:B--2---:R-:W-:Y:S04]  /*2d2d0*/  STL.64 [R1+0x1c78], R6 ;  /* 0x001c780601007387 */ /* 0x004fe80000100a00 */
[----:B----4-:R0:W-:Y:S04]  /*2d2e0*/  STL.64 [R1+0x1c70], R4 ;  /* 0x001c700401007387 */ /* 0x0101e80000100a00 */
[----:B0-----:R-:W2:Y:S04]  /*2d2f0*/  LDL.LU R4, [R1+0x2d0] ;  /* 0x0002d00001047983 */ /* 0x001ea80000300800 */
[----:B------:R-:W2:Y:S04]  /*2d300*/  LDL.LU R5, [R1+0x2d4] ;  /* 0x0002d40001057983 */ /* 0x000ea80000300800 */
[----:B------:R-:W3:Y:S04]  /*2d310*/  LDL.LU R6, [R1+0x2d8] ;  /* 0x0002d80001067983 */ /* 0x000ee80000300800 */
[----:B------:R-:W3:Y:S04]  /*2d320*/  LDL.LU R7, [R1+0x2dc] ;  /* 0x0002dc0001077983 */ /* 0x000ee80000300800 */
[----:B---3--:R0:W-:Y:S04]  /*2d330*/  STL.64 [R1+0x1ca8], R6 ;  /* 0x001ca80601007387 */ /* 0x0081e80000100a00 */
[----:B--2---:R-:W-:Y:S04]  /*2d340*/  STL.64 [R1+0x1ca0], R4 ;  /* 0x001ca00401007387 */ /* 0x004fe80000100a00 */
[----:B0-----:R-:W2:Y:S04]  /*2d350*/  LDL.64 R6, [R1+0x18] ;  /* 0x0000180001067983 */ /* 0x001ea80000100a00 */
[----:B------:R-:W-:Y:S04]  /*2d360*/  STL [R1+0x1c1c], R3 ;  /* 0x001c1c0301007387 */ /* 0x000fe80000100800 */
[----:B------:R0:W-:Y:S04]  /*2d370*/  STL.64 [R1+0x170], R12 ;  /* 0x0001700c01007387 */ /* 0x0001e80000100a00 */
[----:B------:R1:W-:Y:S04]  /*2d380*/  STL.64 [R1+0x178], R14 ;  /* 0x0001780e01007387 */ /* 0x0003e80000100a00 */
[----:B0-----:R-:W3:Y:S04]  /*2d390*/  LDL.LU.64 R12, [R1+0x1cd8] ;  /* 0x001cd800010c7983 */ /* 0x001ee80000300a00 */
[----:B------:R-:W-:Y:S04]  /*2d3a0*/  STL.64 [R1+0x1c60], R18 ;  /* 0x001c601201007387 */ /* 0x000fe80000100a00 */
[----:B------:R-:W4:Y:S04]  /*2d3b0*/  LDL.LU R16, [R1+0x300] ;  /* 0x0003000001107983 */ /* 0x000f280000300800 */
[----:B------:R-:W4:Y:S01]  /*2d3c0*/  LDL.LU R17, [R1+0x304] ;  /* 0x0003040001117983 */ /* 0x000f220000300800 */
[----:B---3--:R-:W-:Y:S03]  /*2d3d0*/  HMMA.16816.F32.BF16 R8, R8, R12, R20 ;  /* 0x0000000c0808723c */ /* 0x008fe60000041814 */
[----:B------:R-:W3:Y:S04]  /*2d3e0*/  LDL.LU.64 R22, [R1+0x1cd0] ;  /* 0x001cd00001167983 */ /* 0x000ee80000300a00 */
[----:B-1----:R-:W3:Y:S04]  /*2d3f0*/  LDL.LU.64 R14, [R1+0x1cc8] ;  /* 0x001cc800010e7983 */ /* 0x002ee80000300a00 */
[----:B------:R-:W3:Y:S08]  /*2d400*/  LDL.LU.64 R12, [R1+0x1cc0] ;  /* 0x001cc000010c7983 */ /* 0x000ef00000300a00 */
[----:B------:R-:W-:Y:S04]  /*2d410*/  STL.64 [R1+0x190], R8 ;  /* 0x0001900801007387 */ /* 0x000fe80000100a00 */
[----:B------:R0:W-:Y:S04]  /*2d420*/  STL.64 [R1+0x198], R10 ;  /* 0x0001980a01007387 */ /* 0x0001e80000100a00 */
[----:B0-----:R-:W2:Y:S01]  /*2d430*/  LDL.LU.64 R10, [R1+0x8] ;  /* 0x00000800010a7983 */ /* 0x001ea20000300a00 */
[----:B---3--:R-:W-:-:S15]  /*2d440*/  HMMA.16816.F32.BF16 R24, R12, R22, R24 ;  /* 0x000000160c18723c */ /* 0x008fde0000041818 */
[----:B------:R-:W-:-:S04]  /*2d450*/  NOP ;  /* 0x0000000000007918 */ /* 0x000fc80000000000 */
[----:B------:R-:W-:Y:S04]  /*2d460*/  STL.64 [R1+0x1f0], R24 ;  /* 0x0001f01801007387 */ /* 0x000fe80000100a00 */
[----:B------:R0:W-:Y:S04]  /*2d470*/  STL.64 [R1+0x1f8], R26 ;  /* 0x0001f81a01007387 */ /* 0x0001e80000100a00 */
[----:B0-----:R-:W3:Y:S04]  /*2d480*/  LDL.LU.64 R26, [R1+0x1cb8] ;  /* 0x001cb800011a7983 */ /* 0x001ee80000300a00 */
[----:B------:R-:W3:Y:S01]  /*2d490*/  LDL.LU.64 R24, [R1+0x1cb0] ;  /* 0x001cb00001187983 */ /* 0x000ee20000300a00 */
[----:B--2---:R-:W-:-:S02]  /*2d4a0*/  IMAD.MOV.U32 R3, RZ, RZ, R7 ;  /* 0x000000ffff037224 */ /* 0x004fc400078e0007 */
[----:B------:R-:W-:Y:S02]  /*2d4b0*/  IMAD.MOV.U32 R18, RZ, RZ, R2 ;  /* 0x000000ffff127224 */ /* 0x000fe400078e0002 */
[----:B------:R-:W-:Y:S01]  /*2d4c0*/  IMAD.MOV.U32 R19, RZ, RZ, R0 ;  /* 0x000000ffff137224 */ /* 0x000fe200078e0000 */
[----:B---3--:R-:W-:Y:S01]  /*2d4d0*/  HMMA.16816.F32.BF16 R24, R12, R6, R24 ;  /* 0x000000060c18723c */ /* 0x008fe20000041818 */
[----:B------:R-:W2:Y:S04]  /*2d4e0*/  LDL.LU.64 R6, [R1+0x1ca8] ;  /* 0x001ca80001067983 */ /* 0x000ea80000300a00 */
[----:B------:R-:W2:-:S14]  /*2d4f0*/  LDL.LU.64 R4, [R1+0x1ca0] ;  /* 0x001ca00001047983 */ /* 0x000e9c0000300a00 */
[----:B------:R-:W-:Y:S01]  /*2d500*/  IMAD.MOV.U32 R2, RZ, RZ, R26 ;  /* 0x000000ffff027224 */ /* 0x000fe200078e001a */
[----:B------:R0:W-:Y:S01]  /*2d510*/  STL.64 [R1+0x210], R24 ;  /* 0x0002101801007387 */ /* 0x0001e20000100a00 */
[----:B------:R-:W-:-:S03]  /*2d520*/  IMAD.MOV.U32 R0, RZ, RZ, R27 ;  /* 0x000000ffff007224 */ /* 0x000fc600078e001b */
[----:B------:R-:W3:Y:S04]  /*2d530*/  LDL.LU.64 R26, [R1+0x1c98] ;  /* 0x001c9800011a7983 */ /* 0x000ee80000300a00 */
[----:B0-----:R-:W3:Y:S04]  /*2d540*/  LDL.LU.64 R24, [R1+0x1c90] ;  /* 0x001c900001187983 */ /* 0x001ee80000300a00 */
[----:B------:R-:W-:Y:S04]  /*2d550*/  STL [R1+0x1aac], R0 ;  /* 0x001aac0001007387 */ /* 0x000fe80000100800 */
[----:B------:R-:W-:Y:S01]  /*2d560*/  STL [R1+0x1aa8], R2 ;  /* 0x001aa80201007387 */ /* 0x000fe20000100800 */
[----:B---3--:R-:W-:-:S15]  /*2d570*/  HMMA.16816.F32.BF16 R24, R12, R10, R24 ;  /* 0x0000000a0c18723c */ /* 0x008fde0000041818 */
[----:B------:R-:W-:-:S04]  /*2d580*/  NOP ;  /* 0x0000000000007918 */ /* 0x000fc80000000000 */
[----:B------:R-:W-:Y:S04]  /*2d590*/  STL.64 [R1+0x220], R24 ;  /* 0x0002201801007387 */ /* 0x000fe80000100a00 */
[----:B------:R0:W-:Y:S04]  /*2d5a0*/  STL.64 [R1+0x228], R26 ;  /* 0x0002281a01007387 */ /* 0x0001e80000100a00 */
[----:B0-----:R-:W2:Y:S04]  /*2d5b0*/  LDL.LU.64 R26, [R1+0x1c88] ;  /* 0x001c8800011a7983 */ /* 0x001ea80000300a00 */
[----:B------:R-:W3:Y:S04]  /*2d5c0*/  LDL.LU.64 R24, [R1+0x1c80] ;  /* 0x001c800001187983 */ /* 0x000ee80000300a00 */
[----:B------:R0:W-:Y:S04]  /*2d5d0*/  STL.64 [R1+0x1c00], R10 ;  /* 0x001c000a01007387 */ /* 0x0001e80000100a00 */
[----:B0-----:R-:W3:Y:S01]  /*2d5e0*/  LDL.64 R10, [R1+0xc8] ;  /* 0x0000c800010a7983 */ /* 0x001ee20000100a00 */
[----:B--2---:R-:W-:-:S15]  /*2d5f0*/  HMMA.16816.F32.BF16 R4, R12, R26, R4 ;  /* 0x0000001a0c04723c */ /* 0x004fde0000041804 */
[----:B------:R-:W-:-:S04]  /*2d600*/  NOP ;  /* 0x0000000000007918 */ /* 0x000fc80000000000 */
[----:B------:R-:W-:Y:S04]  /*2d610*/  STL.64 [R1+0x240], R4 ;  /* 0x0002400401007387 */ /* 0x000fe80000100a00 */
[----:B------:R0:W-:Y:S01]  /*2d620*/  STL [R1+0x248], R6 ;  /* 0x0002480601007387 */ /* 0x0001e20000100800 */
[----:B------:R-:W-:-:S03]  /*2d630*/  IMAD.MOV.U32 R0, RZ, RZ, R7 ;  /* 0x000000ffff007224 */ /* 0x000fc600078e0007 */
[----:B0-----:R-:W2:Y:S04]  /*2d640*/  LDL.LU.64 R6, [R1+0x1c78] ;  /* 0x001c780001067983 */ /* 0x001ea80000300a00 */
[----:B------:R-:W2:Y:S04]  /*2d650*/  LDL.LU.64 R4, [R1+0x1c70] ;  /* 0x001c700001047983 */ /* 0x000ea80000300a00 */
[----:B------:R0:W-:Y:S04]  /*2d660*/  STL.64 [R1+0x1bf8], R26 ;  /* 0x001bf81a01007387 */ /* 0x0001e80000100a00 */
[----:B---3--:R-:W-:Y:S04]  /*2d670*/  STL.64 [R1+0x1bf0], R24 ;  /* 0x001bf01801007387 */ /* 0x008fe80000100a00 */
[----:B0-----:R-:W3:Y:S01]  /*2d680*/  LDL.LU.64 R26, [R1+0x108] ;  /* 0x00010800011a7983 */ /* 0x001ee20000300a00 */
[----:B--2---:R-:W-:-:S15]  /*2d690*/  HMMA.16816.F32.BF16 R4, R12, R10, R4 ;  /* 0x0000000a0c04723c */ /* 0x004fde0000041804 */
[----:B------:R-:W-:-:S04]  /*2d6a0*/  NOP ;  /* 0x0000000000007918 */ /* 0x000fc80000000000 */
[----:B------:R-:W-:Y:S04]  /*2d6b0*/  STL.64 [R1+0x2a0], R4 ;  /* 0x0002a00401007387 */ /* 0x000fe80000100a00 */
[----:B------:R0:W-:Y:S04]  /*2d6c0*/  STL.64 [R1+0x2a8], R6 ;  /* 0x0002a80601007387 */ /* 0x0001e80000100a00 */
[----:B0-----:R-:W4:Y:S02]  /*2d6d0*/  LDL.LU.64 R6, [R1+0x1c68] ;  /* 0x001c680001067983 */ /* 0x001f240000300a00 */
[----:B----4-:R-:W-:Y:S02]  /*2d6e0*/  HMMA.16816.F32.BF16 R4, R12, R6, R16 ;  /* 0x000000060c04723c */ /* 0x010fe40000041810 */
[----:B------:R-:W2:-:S15]  /*2d6f0*/  LDL.LU.64 R18, [R1+0x1c60] ;  /* 0x001c600001127983 */ /* 0x000e9e0000300a00 */
[----:B------:R-:W-:Y:S02]  /*2d700*/  NOP ;  /* 0x0000000000007918 */ /* 0x000fe40000000000 */
        /* <DEDUP_REMOVED lines=8> */
[----:B----4-:R-:W-:-:S15]  /*2d790*/  HMMA.16816.F32.BF16 R4, R12, R18, R4 ;  /* 0x000000120c04723c */ /* 0x010fde0000041804 */
[----:B------:R-:W-:-:S04]  /*2d7a0*/  NOP ;  /* 0x0000000000007918 */ /* 0x000fc80000000000 */
[----:B------:R-:W-:Y:S04]  /*2d7b0*/  STL.64 [R1+0x2f0], R4 ;  /* 0x0002f00401007387 */ /* 0x000fe80000100a00 */
[----:B------:R0:W-:Y:S04]  /*2d7c0*/  STL.64 [R1+0x2f8], R6 ;  /* 0x0002f80601007387 */ /* 0x0001e80000100a00 */
[----:B0-----:R-:W2:Y:S04]  /*2d7d0*/  LDL.LU.64 R6, [R1+0x1c48] ;  /* 0x001c480001067983 */ /* 0x001ea80000300a00 */
[----:B------:R-:W2:Y:S04]  /*2d7e0*/  LDL.LU.64 R4, [R1+0x1c40] ;  /* 0x001c400001047983 */ /* 0x000ea80000300a00 */
[----:B------:R-:W3:Y:S04]  /*2d7f0*/  LDL.LU.64 R18, [R1+0x1c38] ;  /* 0x001c380001127983 */ /* 0x000ee80000300a00 */
[----:B------:R-:W3:Y:S02]  /*2d800*/  LDL.LU.64 R16, [R1+0x1c30] ;  /* 0x001c300001107983 */ /* 0x000ee40000300a00 */
[----:B---3--:R-:W-:Y:S02]  /*2d810*/  HMMA.16816.F32.BF16 R12, R12, R26, R16 ;  /* 0x0000001a0c0c723c */ /* 0x008fe40000041810 */
[----:B------:R-:W2:Y:S04]  /*2d820*/  LDL.LU.64 R18, [R1+0x1c28] ;  /* 0x001c280001127983 */ /* 0x000ea80000300a00 */
[----:B------:R-:W2:-:S13]  /*2d830*/  LDL.LU.64 R16, [R1+0x1c20] ;  /* 0x001c200001107983 */ /* 0x000e9a0000300a00 */
[----:B------:R-:W-:Y:S01]  /*2d840*/  IMAD.MOV.U32 R28, RZ, RZ, R12 ;  /* 0x000000ffff1c7224 */ /* 0x000fe200078e000c */
[----:B------:R-:W-:Y:S04]  /*2d850*/  STL [R1+0x2e4], R13 ;  /* 0x0002e40d01007387 */ /* 0x000fe80000100800 */
[----:B------:R-:W-:Y:S04]  /*2d860*/  STL.64 [R1+0x2e8], R14 ;  /* 0x0002e80e01007387 */ /* 0x000fe80000100a00 */
[----:B------:R0:W-:Y:S04]  /*2d870*/  STL [R1+0x1a60], R28 ;  /* 0x001a601c01007387 */ /* 0x0001e80000100800 */
[----:B0-----:R-:W3:Y:S01]  /*2d880*/  LDL R28, [R1+0x388] ;  /* 0x00038800011c7983 */ /* 0x001ee20000100800 */
[----:B--2---:R-:W-:-:S15]  /*2d890*/  HMMA.16816.F32.BF16 R4, R16, R22, R4 ;  /* 0x000000161004723c */ /* 0x004fde0000041804 */
[----:B------:R-:W-:-:S04]  /*2d8a0*/  NOP ;  /* 0x0000000000007918 */ /* 0x000fc80000000000 */
[----:B------:R-:W-:Y:S02]  /*2d8b0*/  IMAD.MOV.U32 R15, RZ, RZ, R4 ;  /* 0x000000ffff0f7224 */ /* 0x000fe400078e0004 */
[----:B------:R-:W-:Y:S01]  /*2d8c0*/  IMAD.MOV.U32 R14, RZ, RZ, R5 ;  /* 0x000000ffff0e7224 */ /* 0x000fe200078e0005 */
[----:B------:R-:W2:Y:S01]  /*2d8d0*/  LDL.LU R4, [R1+0xf0] ;  /* 0x0000f00001047983 */ /* 0x000ea20000300800 */
[----:B------:R-:W-:-:S03]  /*2d8e0*/  IMAD.MOV.U32 R13, RZ, RZ, R6 ;  /* 0x000000ffff0d7224 */ /* 0x000fc600078e0006 */
[----:B------:R-:W2:Y:S01]  /*2d8f0*/  LDL.LU R5, [R1+0xf4] ;  /* 0x0000f40001057983 */ /* 0x000ea20000300800 */
[----:B------:R-:W-:-:S03]  /*2d900*/  IMAD.MOV.U32 R12, RZ, RZ, R7 ;  /* 0x000000ffff0c7224 */ /* 0x000fc600078e0007 */
[----:B------:R-:W4:Y:S04]  /*2d910*/  LDL.LU R6, [R1+0xf8] ;  /* 0x0000f80001067983 */ /* 0x000f280000300800 */
[----:B------:R-:W4:Y:S04]  /*2d920*/  LDL.LU R7, [R1+0xfc] ;  /* 0x0000fc0001077983 */ /* 0x000f280000300800 */
[----:B------:R-:W2:Y:S04]  /*2d930*/  LDL.LU R20, [R1+0x150] ;  /* 0x0001500001147983 */ /* 0x000ea80000300800 */
[----:B------:R-:W2:Y:S04]  /*2d940*/  LDL.LU R21, [R1+0x154] ;  /* 0x0001540001157983 */ /* 0x000ea80000300800 */
[----:B------:R-:W2:Y:S04]  /*2d950*/  LDL.LU R22, [R1+0x158] ;  /* 0x0001580001167983 */ /* 0x000ea80000300800 */
[----:B------:R-:W2:Y:S04]  /*2d960*/  LDL.LU R23, [R1+0x15c] ;  /* 0x00015c0001177983 */ /* 0x000ea80000300800 */
[----:B--2---:R0:W-:Y:S04]  /*2d970*/  STL.64 [R1+0x1b98], R22 ;  /* 0x001b981601007387 */ /* 0x0041e80000100a00 */
[----:B------:R-:W-:Y:S01]  /*2d980*/  STL.64 [R1+0x1b90], R20 ;  /* 0x001b901401007387 */ /* 0x000fe20000100a00 */
[----:B0-----:R-:W-:-:S02]  /*2d990*/  IMAD.MOV.U32 R22, RZ, RZ, R11 ;  /* 0x000000ffff167224 */ /* 0x001fc400078e000b */
[----:B------:R-:W-:-:S05]  /*2d9a0*/  IMAD.MOV.U32 R23, RZ, RZ, R10 ;  /* 0x000000ffff177224 */ /* 0x000fca00078e000a */
[----:B------:R0:W-:Y:S04]  /*2d9b0*/  STL.64 [R1+0x1bb0], R22 ;  /* 0x001bb01601007387 */ /* 0x0001e80000100a00 */
[----:B0-----:R-:W2:Y:S01]  /*2d9c0*/  LDL.LU.64 R22, [R1+0xb8] ;  /* 0x0000b80001167983 */ /* 0x001ea20000300a00 */
[----:B------:R-:W-:Y:S02]  /*2d9d0*/  IMAD.MOV.U32 R11, RZ, RZ, R3 ;  /* 0x000000ffff0b7224 */ /* 0x000fe400078e0003 */
[----:B------:R-:W-:Y:S02]  /*2d9e0*/  IMAD.MOV.U32 R8, RZ, RZ, R26 ;  /* 0x000000ffff087224 */ /* 0x000fe400078e001a */
[----:B------:R-:W-:Y:S01]  /*2d9f0*/  IMAD.MOV.U32 R2, RZ, RZ, R27 ;  /* 0x000000ffff027224 */ /* 0x000fe200078e001b */
[----:B--2---:R-:W-:Y:S04]  /*2da00*/  STL.64 [R1+0x1bc8], R22 ;  /* 0x001bc81601007387 */ /* 0x004fe80000100a00 */
[----:B----4-:R-:W-:Y:S04]  /*2da10*/  STL.64 [R1+0x1b68], R6 ;  /* 0x001b680601007387 */ /* 0x010fe80000100a00 */
[----:B------:R0:W-:Y:S04]  /*2da20*/  STL.64 [R1+0x1b60], R4 ;  /* 0x001b600401007387 */ /* 0x0001e80000100a00 */
[----:B0-----:R-:W2:Y:S04]  /*2da30*/  LDL.LU R4, [R1+0x130] ;  /* 0x0001300001047983 */ /* 0x001ea80000300800 */
[----:B------:R-:W2:Y:S04]  /*2da40*/  LDL.LU R5, [R1+0x134] ;  /* 0x0001340001057983 */ /* 0x000ea80000300800 */
[----:B------:R-:W4:Y:S04]  /*2da50*/  LDL.LU R6, [R1+0x138] ;  /* 0x0001380001067983 */ /* 0x000f280000300800 */
[----:B------:R-:W4:Y:S04]  /*2da60*/  LDL.LU R7, [R1+0x13c] ;  /* 0x00013c0001077983 */ /* 0x000f280000300800 */
[----:B------:R-:W2:Y:S04]  /*2da70*/  LDL R10, [R1+0x18] ;  /* 0x00001800010a7983 */ /* 0x000ea80000100800 */
[----:B------:R-:W2:Y:S04]  /*2da80*/  LDL.LU R3, [R1+0x1c1c] ;  /* 0x001c1c0001037983 */ /* 0x000ea80000300800 */
[----:B------:R-:W2:Y:S04]  /*2da90*/  LDL.LU R24, [R1+0x1e0] ;  /* 0x0001e00001187983 */ /* 0x000ea80000300800 */
[----:B------:R-:W2:Y:S04]  /*2daa0*/  LDL.LU R25, [R1+0x1e4] ;  /* 0x0001e40001197983 */ /* 0x000ea80000300800 */
[----:B------:R-:W2:Y:S04]  /*2dab0*/  LDL.LU R26, [R1+0x1e8] ;  /* 0x0001e800011a7983 */ /* 0x000ea80000300800 */
[----:B------:R-:W2:Y:S01]  /*2dac0*/  LDL.LU R27, [R1+0x1ec] ;  /* 0x0001ec00011b7983 */ /* 0x000ea20000300800 */
[----:B------:R-:W-:-:S02]  /*2dad0*/  IMAD.MOV.U32 R22, RZ, RZ, R29 ;  /* 0x000000ffff167224 */ /* 0x000fc400078e001d */
[----:B------:R-:W-:Y:S01]  /*2dae0*/  IMAD.MOV.U32 R23, RZ, RZ, R9 ;  /* 0x000000ffff177224 */ /* 0x000fe200078e0009 */
[----:B--2---:R-:W-:Y:S04]  /*2daf0*/  STL.64 [R1+0x1c10], R26 ;  /* 0x001c101a01007387 */ /* 0x004fe80000100a00 */
[----:B------:R0:W-:Y:S04]  /*2db00*/  STL.64 [R1+0x1c08], R24 ;  /* 0x001c081801007387 */ /* 0x0001e80000100a00 */
[----:B0-----:R-:W2:Y:S04]  /*2db10*/  LDL.LU R24, [R1+0x200] ;  /* 0x0002000001187983 */ /* 0x001ea80000300800 */
[----:B------:R-:W2:Y:S04]  /*2db20*/  LDL.LU R25, [R1+0x204] ;  /* 0x0002040001197983 */ /* 0x000ea80000300800 */
[----:B------:R-:W2:Y:S04]  /*2db30*/  LDL.LU R26, [R1+0x208] ;  /* 0x00020800011a7983 */ /* 0x000ea80000300800 */
[----:B------:R-:W2:Y:S04]  /*2db40*/  LDL.LU R27, [R1+0x20c] ;  /* 0x00020c00011b7983 */ /* 0x000ea80000300800 */
[----:B------:R-:W2:Y:S04]  /*2db50*/  LDL.LU R29, [R1+0x1c18] ;  /* 0x001c1800011d7983 */ /* 0x000ea80000300800 */
[----:B------:R0:W-:Y:S04]  /*2db60*/  STL.64 [R1+0x1be0], R22 ;  /* 0x001be01601007387 */ /* 0x0001e80000100a00 */
[----:B------:R-:W2:Y:S04]  /*2db70*/  LDL.LU R20, [R1+0x1c0] ;  /* 0x0001c00001147983 */ /* 0x000ea80000300800 */
[----:B------:R-:W2:Y:S04]  /*2db80*/  LDL.LU R21, [R1+0x1c4] ;  /* 0x0001c40001157983 */ /* 0x000ea80000300800 */
[----:B0-----:R-:W2:Y:S04]  /*2db90*/  LDL.LU R22, [R1+0x1c8] ;  /* 0x0001c80001167983 */ /* 0x001ea80000300800 */
[----:B------:R-:W2:Y:S04]  /*2dba0*/  LDL.LU R23, [R1+0x1cc] ;  /* 0x0001cc0001177983 */ /* 0x000ea80000300800 */
[----:B----4-:R-:W-:Y:S04]  /*2dbb0*/  STL.64 [R1+0x1ba8], R6 ;  /* 0x001ba80601007387 */ /* 0x010fe80000100a00 */
        /* <DEDUP_REMOVED lines=17> */
[----:B------:R0:W-:Y:S02]  /*2dcd0*/  STL.64 [R1+0x1a20], R14 ;  /* 0x001a200e01007387 */ /* 0x0001e40000100a00 */
[----:B0-----:R-:W-:-:S02]  /*2dce0*/  IMAD.MOV.U32 R14, RZ, RZ, R8 ;  /* 0x000000ffff0e7224 */ /* 0x001fc400078e0008 */
[C---:B------:R-:W-:Y:S01]  /*2dcf0*/  HMMA.16816.F32.BF16 R8, R16.reuse, R10, R24 ;  /* 0x0000000a1008723c */ /* 0x040fe20000041818 */
[----:B------:R-:W-:Y:S04]  /*2dd00*/  STL.64 [R1+0x1a18], R12 ;  /* 0x001a180c01007387 */ /* 0x000fe80000100a00 */
[----:B------:R-:W4:Y:S04]  /*2dd10*/  LDL.LU.64 R26, [R1+0x1c10] ;  /* 0x001c1000011a7983 */ /* 0x000f280000300a00 */
[----:B------:R-:W4:Y:S10]  /*2dd20*/  LDL.LU.64 R24, [R1+0x1c08] ;  /* 0x001c080001187983 */ /* 0x000f340000300a00 */
[----:B------:R-:W-:Y:S04]  /*2dd30*/  STL.64 [R1+0x340], R8 ;  /* 0x0003400801007387 */ /* 0x000fe80000100a00 */
[----:B------:R0:W-:Y:S04]  /*2dd40*/  STL.64 [R1+0x348], R10 ;  /* 0x0003480a01007387 */ /* 0x0001e80000100a00 */
[----:B0-----:R-:W4:Y:S02]  /*2dd50*/  LDL.LU.64 R10, [R1+0x1c00] ;  /* 0x001c0000010a7983 */ /* 0x001f240000300a00 */
[----:B----4-:R-:W-:-:S15]  /*2dd60*/  HMMA.16816.F32.BF16 R24, R16, R10, R24 ;  /* 0x0000000a1018723c */ /* 0x010fde0000041818 */
[----:B------:R-:W-:-:S04]  /*2dd70*/  NOP ;  /* 0x0000000000007918 */ /* 0x000fc80000000000 */
[----:B------:R-:W-:Y:S04]  /*2dd80*/  STL.64 [R1+0x330], R24 ;  /* 0x0003301801007387 */ /* 0x000fe80000100a00 */
[----:B------:R0:W-:Y:S04]  /*2dd90*/  STL.64 [R1+0x338], R26 ;  /* 0x0003381a01007387 */ /* 0x0001e80000100a00 */
[----:B0-----:R-:W4:Y:S04]  /*2dda0*/  LDL.LU.64 R26, [R1+0x1bf8] ;  /* 0x001bf800011a7983 */ /* 0x001f280000300a00 */
[----:B------:R-:W2:Y:S04]  /*2ddb0*/  LDL.LU.64 R24, [R1+0x1bf0] ;  /* 0x001bf00001187983 */ /* 0x000ea80000300a00 */
[----:B------:R-:W3:Y:S01]  /*2ddc0*/  LDL.LU R8, [R1+0x30] ;  /* 0x0000300001087983 */ /* 0x000ee20000300800 */
[----:B------:R-:W-:-:S02]  /*2ddd0*/  IMAD.MOV.U32 R15, RZ, RZ, R2 ;  /* 0x000000ffff0f7224 */ /* 0x000fc400078e0002 */
[----:B------:R-:W-:Y:S02]  /*2dde0*/  IMAD.MOV.U32 R12, RZ, RZ, R10 ;  /* 0x000000ffff0c7224 */ /* 0x000fe400078e000a */
[----:B------:R-:W-:Y:S02]  /*2ddf0*/  IMAD.MOV.U32 R2, RZ, RZ, R11 ;  /* 0x000000ffff027224 */ /* 0x000fe400078e000b */
[----:B------:R-:W-:Y:S02]  /*2de00*/  IMAD.MOV.U32 R9, RZ, RZ, R29 ;  /* 0x000000ffff097224 */ /* 0x000fe400078e001d */
[----:B------:R-:W3:Y:S01]  /*2de10*/  LDL.LU R29, [R1+0x1be8] ;  /* 0x001be800011d7983 */ /* 0x000ee20000300800 */
[----:B----4-:R-:W-:Y:S01]  /*2de20*/  HMMA.16816.F32.BF16 R20, R16, R26, R20 ;  /* 0x0000001a1014723c */ /* 0x010fe20000041814 */
[----:B--2---:R-:W-:Y:S02]  /*2de30*/  IMAD.MOV.U32 R10, RZ, RZ, R25 ;  /* 0x000000ffff0a7224 */ /* 0x004fe400078e0019 */
[----:B------:R-:W-:-:S05]  /*2de40*/  IMAD.MOV.U32 R11, RZ, RZ, R24 ;  /* 0x000000ffff0b7224 */ /* 0x000fca00078e0018 */
[----:B------:R-:W-:Y:S04]  /*2de50*/  STL.64 [R1+0x1ab8], R10 ;  /* 0x001ab80a01007387 */ /* 0x000fe80000100a00 */
[----:B---3--:R-:W-:Y:S07]  /*2de60*/  STL.64 [R1+0x1ab0], R8 ;  /* 0x001ab00801007387 */ /* 0x008fee0000100a00 */
[----:B------:R0:W-:Y:S04]  /*2de70*/  STL.64 [R1+0x328], R22 ;  /* 0x0003281601007387 */ /* 0x0001e80000100a00 */
[----:B0-----:R-:W2:Y:S01]  /*2de80*/  LDL.LU.64 R22, [R1+0x1be0] ;  /* 0x001be00001167983 */ /* 0x001ea20000300a00 */
[----:B------:R-:W-:-:S02]  /*2de90*/  IMAD.MOV.U32 R24, RZ, RZ, R20 ;  /* 0x000000ffff187224 */ /* 0x000fc400078e0014 */
[----:B------:R-:W-:Y:S01]  /*2dea0*/  IMAD.MOV.U32 R25, RZ, RZ, R21 ;  /* 0x000000ffff197224 */ /* 0x000fe200078e0015 */
[----:B------:R0:W-:Y:S04]  /*2deb0*/  STL.64 [R1+0x1b78], R26 ;  /* 0x001b781a01007387 */ /* 0x0001e80000100a00 */
[----:B------:R-:W-:Y:S04]  /*2dec0*/  STL.64 [R1+0x1b70], R24 ;  /* 0x001b701801007387 */ /* 0x000fe80000100a00 */
[----:B0-----:R-:W3:Y:S01]  /*2ded0*/  LDL.LU.64 R26, [R1+0x28] ;  /* 0x00002800011a7983 */ /* 0x001ee20000300a00 */
[----:B--2---:R-:W-:Y:S03]  /*2dee0*/  HMMA.16816.F32.BF16 R20, R16, R22, R4 ;  /* 0x000000161014723c */ /* 0x004fe60000041804 */
[----:B------:R-:W2:Y:S04]  /*2def0*/  LDL.LU.64 R6, [R1+0x1bd8] ;  /* 0x001bd80001067983 */ /* 0x000ea80000300a00 */
[----:B------:R-:W2:-:S12]  /*2df00*/  LDL.LU.64 R4, [R1+0x1bd0] ;  /* 0x001bd00001047983 */ /* 0x000e980000300a00 */
[----:B------:R-:W-:Y:S04]  /*2df10*/  STL.64 [R1+0x310], R20 ;  /* 0x0003101401007387 */ /* 0x000fe80000100a00 */
[----:B------:R0:W-:Y:S04]  /*2df20*/  STL.64 [R1+0x318], R22 ;  /* 0x0003181601007387 */ /* 0x0001e80000100a00 */
[----:B0-----:R-:W2:Y:S01]  /*2df30*/  LDL.LU.64 R22, [R1+0x1bc8] ;  /* 0x001bc80001167983 */ /* 0x001ea20000300a00 */
[----:B------:R-:W-:Y:S01]  /*2df40*/  IMAD.MOV.U32 R11, RZ, RZ, R2 ;  /* 0x000000ffff0b7224 */ /* 0x000fe200078e0002 */
[----:B--2---:R-:W-:Y:S01]  /*2df50*/  HMMA.16816.F32.BF16 R4, R16, R22, R4 ;  /* 0x000000161004723c */ /* 0x004fe20000041804 */
[----:B------:R-:W-:-:S02]  /*2df60*/  IMAD.MOV.U32 R8, RZ, RZ, R22 ;  /* 0x000000ffff087224 */ /* 0x000fc400078e0016 */
[----:B------:R-:W-:-:S15]  /*2df70*/  IMAD.MOV.U32 R2, RZ, RZ, R23 ;  /* 0x000000ffff027224 */ /* 0x000fde00078e0017 */
[----:B------:R-:W-:Y:S01]  /*2df80*/  NOP ;  /* 0x0000000000007918 */ /* 0x000fe20000000000 */
[----:B------:R-:W-:Y:S04]  /*2df90*/  STL.64 [R1+0x1c0], R4 ;  /* 0x0001c00401007387 */ /* 0x000fe80000100a00 */
[----:B------:R0:W-:Y:S04]  /*2dfa0*/  STL.64 [R1+0x1c8], R6 ;  /* 0x0001c80601007387 */ /* 0x0001e80000100a00 */
[----:B0-----:R-:W2:Y:S04]  /*2dfb0*/  LDL.LU.64 R6, [R1+0x1bc0] ;  /* 0x001bc00001067983 */ /* 0x001ea80000300a00 */
[----:B------:R-:W2:Y:S04]  /*2dfc0*/  LDL.LU.64 R4, [R1+0x1bb8] ;  /* 0x001bb80001047983 */ /* 0x000ea80000300a00 */
[----:B------:R-:W2:Y:S02]  /*2dfd0*/  LDL.LU.64 R22, [R1+0x1bb0] ;  /* 0x001bb00001167983 */ /* 0x000ea40000300a00 */
[----:B--2---:R-:W-:Y:S02]  /*2dfe0*/  HMMA.16816.F32.BF16 R20, R16, R22, R4 ;  /* 0x000000161014723c */ /* 0x004fe40000041804 */
[----:B------:R-:W2:Y:S04]  /*2dff0*/  LDL.LU.64 R6, [R1+0x1ba8] ;  /* 0x001ba80001067983 */ /* 0x000ea80000300a00 */
[----:B------:R-:W2:-:S13]  /*2e000*/  LDL.LU.64 R4, [R1+0x1ba0] ;  /* 0x001ba00001047983 */ /* 0x000e9a0000300a00 */
[----:B------:R-:W-:Y:S04]  /*2e010*/  STL.64 [R1+0x300], R20 ;  /* 0x0003001401007387 */ /* 0x000fe80000100a00 */
[----:B------:R0:W-:Y:S04]  /*2e020*/  STL.64 [R1+0x308], R22 ;  /* 0x0003081601007387 */ /* 0x0001e80000100a00 */
[----:B0-----:R-:W4:Y:S04]  /*2e030*/  LDL.LU.64 R22, [R1+0x1b98] ;  /* 0x001b980001167983 */ /* 0x001f280000300a00 */
[----:B------:R-:W4:Y:S02]  /*2e040*/  LDL.LU.64 R20, [R1+0x1b90] ;  /* 0x001b900001147983 */ /* 0x000f240000300a00 */
[----:B----4-:R-:W-:Y:S02]  /*2e050*/  HMMA.16816.F32.BF16 R16, R16, R14, R20 ;  /* 0x0000000e1010723c */ /* 0x010fe40000041814 */
[----:B------:R-:W2:Y:S04]  /*2e060*/  LDL.LU.64 R22, [R1+0x1b88] ;  /* 0x001b880001167983 */ /* 0x000ea80000300a00 */
[----:B------:R-:W2:Y:S04]  /*2e070*/  LDL.LU.64 R20, [R1+0x1b80] ;  /* 0x001b800001147983 */ /* 0x000ea80000300a00 */
[----:B------:R0:W-:Y:S04]  /*2e080*/  STL.64 [R1+0x1b18], R14 ;  /* 0x001b180e01007387 */ /* 0x0001e80000100a00 */
[----:B0-----:R-:W4:Y:S05]  /*2e090*/  LDL.LU.64 R14, [R1+0x18] ;  /* 0x00001800010e7983 */ /* 0x001f2a0000300a00 */
[----:B------:R-:W-:Y:S04]  /*2e0a0*/  STL.64 [R1+0x2c0], R16 ;  /* 0x0002c01001007387 */ /* 0x000fe80000100a00 */
[----:B------:R0:W-:Y:S02]  /*2e0b0*/  STL.64 [R1+0x2c8], R18 ;  /* 0x0002c81201007387 */ /* 0x0001e40000100a00 */
[----:B0-----:R-:W-:-:S02]  /*2e0c0*/  IMAD.MOV.U32 R18, RZ, RZ, R8 ;  /* 0x000000ffff127224 */ /* 0x001fc400078e0008 */
[----:B------:R-:W-:-:S05]  /*2e0d0*/  IMAD.MOV.U32 R19, RZ, RZ, R2 ;  /* 0x000000ffff137224 */ /* 0x000fca00078e0002 */
[----:B------:R0:W-:Y:S04]  /*2e0e0*/  STL.64 [R1+0x1b38], R18 ;  /* 0x001b381201007387 */ /* 0x0001e80000100a00 */
[----:B------:R-:W4:Y:S04]  /*2e0f0*/  LDL.LU R16, [R1+0x110] ;  /* 0x0001100001107983 */ /* 0x000f280000300800 */
[----:B------:R-:W4:Y:S04]  /*2e100*/  LDL.LU R17, [R1+0x114] ;  /* 0x0001140001117983 */ /* 0x000f280000300800 */
[----:B0-----:R-:W4:Y:S01]  /*2e110*/  LDL.LU R18, [R1+0x118] ;  /* 0x0001180001127983 */ /* 0x001f220000300800 */
[----:B------:R-:W-:-:S02]  /*2e120*/  IMAD.MOV.U32 R19, RZ, RZ, R29 ;  /* 0x000000ffff137224 */ /* 0x000fc400078e001d */
[----:B---3--:R-:W-:Y:S02]  /*2e130*/  IMAD.MOV.U32 R8, RZ, RZ, R26 ;  /* 0x000000ffff087224 */ /* 0x008fe400078e001a */
[----:B------:R-:W-:Y:S01]  /*2e140*/  IMAD.MOV.U32 R2, RZ, RZ, R27 ;  /* 0x000000ffff027224 */ /* 0x000fe200078e001b */
[----:B--2---:R-:W-:Y:S01]  /*2e150*/  HMMA.16816.F32.BF16 R4, R20, R26, R4 ;  /* 0x0000001a1404723c */ /* 0x004fe20000041804 */
[----:B------:R-:W2:Y:S04]  /*2e160*/  LDL.LU.64 R26, [R1+0x1b78] ;  /* 0x001b7800011a7983 */ /* 0x000ea80000300a00 */
[----:B------:R-:W3:-:S14]  /*2e170*/  LDL.LU.64 R24, [R1+0x1b70] ;  /* 0x001b700001187983 */ /* 0x000edc0000300a00 */
[----:B------:R-:W-:Y:S04]  /*2e180*/  STL.64 [R1+0x2b0], R4 ;  /* 0x0002b00401007387 */ /* 0x000fe80000100a00 */
[----:B------:R0:W-:Y:S01]  /*2e190*/  STL [R1+0x2b8], R6 ;  /* 0x0002b80601007387 */ /* 0x0001e20000100800 */
[----:B------:R-:W-:-:S03]  /*2e1a0*/  IMAD.MOV.U32 R29, RZ, RZ, R7 ;  /* 0x000000ffff1d7224 */ /* 0x000fc600078e0007 */
[----:B0-----:R-:W2:Y:S04]  /*2e1b0*/  LDL.LU.64 R6, [R1+0x1b68] ;  /* 0x001b680001067983 */ /* 0x001ea80000300a00 */
[----:B------:R-:W2:Y:S01]  /*2e1c0*/  LDL.LU.64 R4, [R1+0x1b60] ;  /* 0x001b600001047983 */ /* 0x000ea20000300a00 */
[----:B----4-:R-:W-:Y:S03]  /*2e1d0*/  HMMA.16816.F32.BF16 R16, R20, R14, R16 ;  /* 0x0000000e1410723c */ /* 0x010fe60000041810 */
[----:B------:R-:W-:Y:S01]  /*2e1e0*/  STL [R1+0x19b8], R29 ;  /* 0x0019b81d01007387 */ /* 0x000fe20000100800 */
[----:B------:R-:W-:-:S15]  /*2e1f0*/  IMAD.MOV.U32 R9, RZ, RZ, R15 ;  /* 0x000000ffff097224 */ /* 0x000fde00078e000f */
[----:B------:R0:W-:Y:S04]  /*2e200*/  STL.64 [R1+0x290], R16 ;  /* 0x0002901001007387 */ /* 0x0001e80000100a00 */
[----:B------:R-:W-:Y:S01]  /*2e210*/  STL.64 [R1+0x298], R18 ;  /* 0x0002981201007387 */ /* 0x000fe20000100a00 */
[----:B0-----:R-:W-:-:S03]  /*2e220*/  IMAD.MOV.U32 R16, RZ, RZ, R14 ;  /* 0x000000ffff107224 */ /* 0x001fc600078e000e */
[----:B------:R-:W4:Y:S01]  /*2e230*/  LDL.LU.64 R14, [R1+0xe8] ;  /* 0x0000e800010e7983 */ /* 0x000f220000300a00 */
[----:B------:R-:W-:-:S07]  /*2e240*/  IMAD.MOV.U32 R10, RZ, RZ, R12 ;  /* 0x000000ffff0a7224 */ /* 0x000fce00078e000c */
[----:B--2---:R-:W-:Y:S01]  /*2e250*/  HMMA.16816.F32.BF16 R4, R20, R10, R4 ;  /* 0x0000000a1404723c */ /* 0x004fe20000041804 */
[----:B----4-:R-:W-:-:S15]  /*2e260*/  STL.64 [R1+0x1b30], R14 ;  /* 0x001b300e01007387 */ /* 0x010fde0000100a00 */
[----:B------:R-:W-:-:S03]  /*2e270*/  NOP ;  /* 0x0000000000007918 */ /* 0x000fc60000000000 */
[----:B------:R0:W-:Y:S04]  /*2e280*/  STL.64 [R1+0x280], R4 ;  /* 0x0002800401007387 */ /* 0x0001e80000100a00 */
[----:B------:R1:W-:Y:S04]  /*2e290*/  STL.64 [R1+0x288], R6 ;  /* 0x0002880601007387 */ /* 0x0003e80000100a00 */
[----:B0-----:R-:W2:Y:S04]  /*2e2a0*/  LDL.LU R4, [R1+0x70] ;  /* 0x0000700001047983 */ /* 0x001ea80000300800 */
[----:B------:R-:W2:Y:S04]  /*2e2b0*/  LDL.LU R5, [R1+0x74] ;  /* 0x0000740001057983 */ /* 0x000ea80000300800 */
[----:B-1----:R-:W4:Y:S04]  /*2e2c0*/  LDL.LU R6, [R1+0x78] ;  /* 0x0000780001067983 */ /* 0x002f280000300800 */
[----:B------:R-:W4:Y:S04]  /*2e2d0*/  LDL.LU R7, [R1+0x7c] ;  /* 0x00007c0001077983 */ /* 0x000f280000300800 */
[----:B------:R-:W2:Y:S04]  /*2e2e0*/  LDL.LU R12, [R1+0x90] ;  /* 0x00009000010c7983 */ /* 0x000ea80000300800 */
[----:B------:R-:W2:Y:S04]  /*2e2f0*/  LDL.LU R13, [R1+0x94] ;  /* 0x00009400010d7983 */ /* 0x000ea80000300800 */
[----:B------:R-:W2:Y:S04]  /*2e300*/  LDL.LU R14, [R1+0x98] ;  /* 0x00009800010e7983 */ /* 0x000ea80000300800 */
[----:B------:R-:W2:Y:S04]  /*2e310*/  LDL.LU R15, [R1+0x9c] ;  /* 0x00009c00010f7983 */ /* 0x000ea80000300800 */
[----:B--2---:R-:W-:Y:S04]  /*2e320*/  STL.64 [R1+0x1b48], R14 ;  /* 0x001b480e01007387 */ /* 0x004fe80000100a00 */
[----:B------:R0:W-:Y:S04]  /*2e330*/  STL.64 [R1+0x1b40], R12 ;  /* 0x001b400c01007387 */ /* 0x0001e80000100a00 */
[----:B0-----:R-:W2:Y:S04]  /*2e340*/  LDL.LU R12, [R1+0xa0] ;  /* 0x0000a000010c7983 */ /* 0x001ea80000300800 */
        /* <DEDUP_REMOVED lines=9> */
[----:B------:R-:W3:Y:S04]  /*2e3e0*/  LDL.LU.64 R18, [R1+0xc8] ;  /* 0x0000c80001127983 */ /* 0x000ee80000300a00 */
[----:B----4-:R-:W-:Y:S04]  /*2e3f0*/  STL.64 [R1+0x1b28], R6 ;  /* 0x001b280601007387 */ /* 0x010fe80000100a00 */
[----:B------:R0:W-:Y:S04]  /*2e400*/  STL.64 [R1+0x1b20], R4 ;  /* 0x001b200401007387 */ /* 0x0001e80000100a00 */
[----:B0-----:R-:W4:Y:S04]  /*2e410*/  LDL.LU R4, [R1+0x80] ;  /* 0x0000800001047983 */ /* 0x001f280000300800 */
[----:B------:R-:W4:Y:S04]  /*2e420*/  LDL.LU R5, [R1+0x84] ;  /* 0x0000840001057983 */ /* 0x000f280000300800 */
[----:B------:R-:W4:Y:S04]  /*2e430*/  LDL.LU R6, [R1+0x88] ;  /* 0x0000880001067983 */ /* 0x000f280000300800 */
[----:B------:R-:W4:Y:S04]  /*2e440*/  LDL.LU R7, [R1+0x8c] ;  /* 0x00008c0001077983 */ /* 0x000f280000300800 */
[----:B------:R0:W-:Y:S02]  /*2e450*/  STL.64 [R1+0x1ad0], R10 ;  /* 0x001ad00a01007387 */ /* 0x0001e40000100a00 */
[----:B0-----:R-:W-:-:S02]  /*2e460*/  IMAD.MOV.U32 R10, RZ, RZ, R16 ;  /* 0x000000ffff0a7224 */ /* 0x001fc400078e0010 */
[----:B------:R-:W-:-:S05]  /*2e470*/  IMAD.MOV.U32 R11, RZ, RZ, R9 ;  /* 0x000000ffff0b7224 */ /* 0x000fca00078e0009 */
[----:B------:R-:W-:Y:S01]  /*2e480*/  STL.64 [R1+0x1ae8], R10 ;  /* 0x001ae80a01007387 */ /* 0x000fe20000100a00 */
[----:B--2---:R-:W-:-:S15]  /*2e490*/  HMMA.16816.F32.BF16 R12, R20, R26, R12 ;  /* 0x0000001a140c723c */ /* 0x004fde000004180c */
[----:B------:R-:W-:-:S04]  /*2e4a0*/  NOP ;  /* 0x0000000000007918 */ /* 0x000fc80000000000 */
[----:B------:R-:W-:Y:S04]  /*2e4b0*/  STL.64 [R1+0x270], R12 ;  /* 0x0002700c01007387 */ /* 0x000fe80000100a00 */
[----:B------:R0:W-:Y:S04]  /*2e4c0*/  STL.64 [R1+0x278], R14 ;  /* 0x0002780e01007387 */ /* 0x0001e80000100a00 */
[----:B0-----:R-:W2:Y:S04]  /*2e4d0*/  LDL.LU.64 R14, [R1+0x1b58] ;  /* 0x001b5800010e7983 */ /* 0x001ea80000300a00 */
[----:B------:R-:W2:Y:S04]  /*2e4e0*/  LDL.LU.64 R12, [R1+0x1b50] ;  /* 0x001b5000010c7983 */ /* 0x000ea80000300a00 */
[----:B------:R-:W-:Y:S04]  /*2e4f0*/  STL.64 [R1+0x1ac8], R26 ;  /* 0x001ac81a01007387 */ /* 0x000fe80000100a00 */
[----:B---3--:R0:W-:Y:S04]  /*2e500*/  STL.64 [R1+0x1ac0], R24 ;  /* 0x001ac01801007387 */ /* 0x0081e80000100a00 */
[----:B0-----:R-:W3:Y:S04]  /*2e510*/  LDL.LU R24, [R1+0x40] ;  /* 0x0000400001187983 */ /* 0x001ee80000300800 */
[----:B------:R-:W3:Y:S04]  /*2e520*/  LDL.LU R25, [R1+0x44] ;  /* 0x0000440001197983 */ /* 0x000ee80000300800 */
[----:B------:R-:W2:Y:S04]  /*2e530*/  LDL.LU R26, [R1+0x48] ;  /* 0x00004800011a7983 */ /* 0x000ea80000300800 */
[----:B------:R-:W2:Y:S04]  /*2e540*/  LDL.LU R27, [R1+0x4c] ;  /* 0x00004c00011b7983 */ /* 0x000ea80000300800 */
[----:B--2---:R-:W-:Y:S04]  /*2e550*/  STL.64 [R1+0x1ae0], R26 ;  /* 0x001ae01a01007387 */ /* 0x004fe80000100a00 */
[----:B---3--:R0:W-:Y:S04]  /*2e560*/  STL.64 [R1+0x1ad8], R24 ;  /* 0x001ad81801007387 */ /* 0x0081e80000100a00 */
[----:B0-----:R-:W2:Y:S04]  /*2e570*/  LDL.LU R24, [R1+0x50] ;  /* 0x0000500001187983 */ /* 0x001ea80000300800 */
[----:B------:R-:W2:Y:S04]  /*2e580*/  LDL.LU R25, [R1+0x54] ;  /* 0x0000540001197983 */ /* 0x000ea80000300800 */
[----:B------:R-:W3:Y:S04]  /*2e590*/  LDL.LU R26, [R1+0x58] ;  /* 0x00005800011a7983 */ /* 0x000ee80000300800 */
[----:B------:R-:W3:Y:S01]  /*2e5a0*/  LDL.LU R27, [R1+0x5c] ;  /* 0x00005c00011b7983 */ /* 0x000ee20000300800 */
[----:B------:R-:W-:Y:S01]  /*2e5b0*/  HMMA.16816.F32.BF16 R12, R20, R18, R12 ;  /* 0x00000012140c723c */ /* 0x000fe2000004180c */
[----:B------:R-:W-:-:S02]  /*2e5c0*/  IMAD.MOV.U32 R10, RZ, RZ, R8 ;  /* 0x000000ffff0a7224 */ /* 0x000fc400078e0008 */
        /* <DEDUP_REMOVED lines=8> */
[----:B------:R-:W-:Y:S04]  /*2e650*/  STL.64 [R1+0x260], R12 ;  /* 0x0002600c01007387 */ /* 0x000fe80000100a00 */
[----:B------:R0:W-:Y:S04]  /*2e660*/  STL.64 [R1+0x268], R14 ;  /* 0x0002680e01007387 */ /* 0x0001e80000100a00 */
[----:B0-----:R-:W3:Y:S04]  /*2e670*/  LDL.LU.64 R14, [R1+0x1b48] ;  /* 0x001b4800010e7983 */ /* 0x001ee80000300a00 */
[----:B------:R-:W3:Y:S04]  /*2e680*/  LDL.LU.64 R12, [R1+0x1b40] ;  /* 0x001b4000010c7983 */ /* 0x000ee80000300a00 */
[----:B------:R-:W3:Y:S02]  /*2e690*/  LDL.LU.64 R18, [R1+0x1b38] ;  /* 0x001b380001127983 */ /* 0x000ee40000300a00 */
[----:B---3--:R-:W-:-:S15]  /*2e6a0*/  HMMA.16816.F32.BF16 R12, R20, R18, R12 ;  /* 0x00000012140c723c */ /* 0x008fde000004180c */
[----:B------:R-:W-:-:S04]  /*2e6b0*/  NOP ;  /* 0x0000000000007918 */ /* 0x000fc80000000000 */
[----:B------:R-:W-:Y:S04]  /*2e6c0*/  STL.64 [R1+0x250], R12 ;  /* 0x0002500c01007387 */ /* 0x000fe80000100a00 */
[----:B------:R0:W-:Y:S04]  /*2e6d0*/  STL.64 [R1+0x258], R14 ;  /* 0x0002580e01007387 */ /* 0x0001e80000100a00 */
[----:B0-----:R-:W4:Y:S01]  /*2e6e0*/  LDL.LU.64 R14, [R1+0x1b30] ;  /* 0x001b3000010e7983 */ /* 0x001f220000300a00 */
[----:B------:R-:W-:Y:S01]  /*2e6f0*/  IMAD.MOV.U32 R11, RZ, RZ, R2 ;  /* 0x000000ffff0b7224 */ /* 0x000fe200078e0002 */
[----:B----4-:R-:W-:Y:S01]  /*2e700*/  HMMA.16816.F32.BF16 R4, R20, R14, R4 ;  /* 0x0000000e1404723c */ /* 0x010fe20000041804 */
[----:B------:R-:W-:-:S02]  /*2e710*/  IMAD.MOV.U32 R2, RZ, RZ, R14 ;  /* 0x000000ffff027224 */ /* 0x000fc400078e000e */
[----:B------:R-:W-:-:S15]  /*2e720*/  IMAD.MOV.U32 R29, RZ, RZ, R15 ;  /* 0x000000ffff1d7224 */ /* 0x000fde00078e000f */
[----:B------:R-:W-:Y:S01]  /*2e730*/  NOP ;  /* 0x0000000000007918 */ /* 0x000fe20000000000 */
[----:B------:R-:W-:Y:S04]  /*2e740*/  STL.64 [R1+0x230], R4 ;  /* 0x0002300401007387 */ /* 0x000fe80000100a00 */
[----:B------:R0:W-:Y:S04]  /*2e750*/  STL.64 [R1+0x238], R6 ;  /* 0x0002380601007387 */ /* 0x0001e80000100a00 */
[----:B0-----:R-:W3:Y:S04]  /*2e760*/  LDL.LU.64 R6, [R1+0x1b28] ;  /* 0x001b280001067983 */ /* 0x001ee80000300a00 */
[----:B------:R-:W3:Y:S04]  /*2e770*/  LDL.LU.64 R4, [R1+0x1b20] ;  /* 0x001b200001047983 */ /* 0x000ee80000300a00 */
[----:B------:R-:W3:Y:S02]  /*2e780*/  LDL.LU.64 R14, [R1+0x1b18] ;  /* 0x001b1800010e7983 */ /* 0x000ee40000300a00 */
[----:B---3--:R-:W-:Y:S02]  /*2e790*/  HMMA.16816.F32.BF16 R20, R20, R14, R4 ;  /* 0x0000000e1414723c */ /* 0x008fe40000041804 */
[----:B------:R-:W2:Y:S04]  /*2e7a0*/  LDL.LU.64 R6, [R1+0x1b10] ;  /* 0x001b100001067983 */ /* 0x000ea80000300a00 */
[----:B------:R-:W2:-:S13]  /*2e7b0*/  LDL.LU.64 R4, [R1+0x1b08] ;  /* 0x001b080001047983 */ /* 0x000e9a0000300a00 */
[----:B------:R0:W-:Y:S04]  /*2e7c0*/  STL.64 [R1+0x200], R20 ;  /* 0x0002001401007387 */ /* 0x0001e80000100a00 */
[----:B------:R1:W-:Y:S04]  /*2e7d0*/  STL.64 [R1+0x208], R22 ;  /* 0x0002081601007387 */ /* 0x0003e80000100a00 */
[----:B0-----:R-:W3:Y:S04]  /*2e7e0*/  LDL.LU R20, [R1+0x140] ;  /* 0x0001400001147983 */ /* 0x001ee80000300800 */
[----:B------:R-:W3:Y:S04]  /*2e7f0*/  LDL.LU R21, [R1+0x144] ;  /* 0x0001440001157983 */ /* 0x000ee80000300800 */
[----:B-1----:R-:W3:Y:S01]  /*2e800*/  LDL.LU R22, [R1+0x148] ;  /* 0x0001480001167983 */ /* 0x002ee20000300800 */
[----:B------:R-:W-:-:S03]  /*2e810*/  IMAD.MOV.U32 R23, RZ, RZ, R3 ;  /* 0x000000ffff177224 */ /* 0x000fc600078e0003 */
[----:B------:R-:W4:Y:S04]  /*2e820*/  LDL.LU R3, [R1+0x1b00] ;  /* 0x001b000001037983 */ /* 0x000f280000300800 */
[----:B------:R0:W-:Y:S02]  /*2e830*/  STL.64 [R1+0x1a90], R14 ;  /* 0x001a900e01007387 */ /* 0x0001e40000100a00 */
[----:B0-----:R-:W-:Y:S02]  /*2e840*/  IMAD.MOV.U32 R14, RZ, RZ, R9 ;  /* 0x000000ffff0e7224 */ /* 0x001fe400078e0009 */
[----:B------:R-:W-:Y:S02]  /*2e850*/  IMAD.MOV.U32 R15, RZ, RZ, R8 ;  /* 0x000000ffff0f7224 */ /* 0x000fe400078e0008 */
[----:B--2---:R-:W-:Y:S01]  /*2e860*/  HMMA.16816.F32.BF16 R8, R4, R10, R24 ;  /* 0x0000000a0408723c */ /* 0x004fe20000041818 */
[----:B------:R-:W2:Y:S04]  /*2e870*/  LDL.LU.64 R26, [R1+0x1af8] ;  /* 0x001af800011a7983 */ /* 0x000ea80000300a00 */
[----:B------:R-:W2:-:S14]  /*2e880*/  LDL.LU.64 R24, [R1+0x1af0] ;  /* 0x001af00001187983 */ /* 0x000e9c0000300a00 */
[----:B------:R-:W-:Y:S04]  /*2e890*/  STL.64 [R1+0x1e0], R8 ;  /* 0x0001e00801007387 */ /* 0x000fe80000100a00 */
[----:B------:R0:W-:Y:S04]  /*2e8a0*/  STL.64 [R1+0x1e8], R10 ;  /* 0x0001e80a01007387 */ /* 0x0001e80000100a00 */
[----:B0-----:R-:W2:Y:S02]  /*2e8b0*/  LDL.LU.64 R10, [R1+0x1ae8] ;  /* 0x001ae800010a7983 */ /* 0x001ea40000300a00 */
[----:B--2---:R-:W-:Y:S02]  /*2e8c0*/  HMMA.16816.F32.BF16 R8, R4, R10, R24 ;  /* 0x0000000a0408723c */ /* 0x004fe40000041818 */
[----:B------:R-:W2:Y:S04]  /*2e8d0*/  LDL.LU.64 R26, [R1+0x1ae0] ;  /* 0x001ae000011a7983 */ /* 0x000ea80000300a00 */
[----:B------:R-:W2:-:S13]  /*2e8e0*/  LDL.LU.64 R24, [R1+0x1ad8] ;  /* 0x001ad80001187983 */ /* 0x000e9a0000300a00 */
        /* <DEDUP_REMOVED lines=8> */
[----:B0-----:R-:W3:Y:S04]  /*2e970*/  LDL.LU.64 R10, [R1+0x1ab8] ;  /* 0x001ab800010a7983 */ /* 0x001ee80000300a00 */
[----:B------:R-:W3:Y:S04]  /*2e980*/  LDL.LU.64 R8, [R1+0x1ab0] ;  /* 0x001ab00001087983 */ /* 0x000ee80000300a00 */
[----:B--2---:R0:W-:Y:S04]  /*2e990*/  STL.64 [R1+0x19d0], R24 ;  /* 0x0019d01801007387 */ /* 0x0041e80000100a00 */
[----:B0-----:R-:W2:Y:S01]  /*2e9a0*/  LDL.LU R24, [R1+0x120] ;  /* 0x0001200001187983 */ /* 0x001ea20000300800 */
[----:B---3--:R-:W-:-:S15]  /*2e9b0*/  HMMA.16816.F32.BF16 R8, R4, R26, R8 ;  /* 0x0000001a0408723c */ /* 0x008fde0000041808 */
[----:B------:R-:W-:-:S04]  /*2e9c0*/  NOP ;  /* 0x0000000000007918 */ /* 0x000fc80000000000 */
[----:B------:R-:W-:Y:S04]  /*2e9d0*/  STL.64 [R1+0x1a0], R8 ;  /* 0x0001a00801007387 */ /* 0x000fe80000100a00 */
[----:B------:R-:W-:Y:S04]  /*2e9e0*/  STL.64 [R1+0x1a8], R10 ;  /* 0x0001a80a01007387 */ /* 0x000fe80000100a00 */
[----:B------:R-:W2:Y:S04]  /*2e9f0*/  LDL.LU R25, [R1+0x124] ;  /* 0x0001240001197983 */ /* 0x000ea80000300800 */
[----:B------:R-:W2:Y:S04]  /*2ea00*/  LDL.LU R26, [R1+0x128] ;  /* 0x00012800011a7983 */ /* 0x000ea80000300800 */
[----:B------:R-:W2:Y:S04]  /*2ea10*/  LDL.LU R27, [R1+0x12c] ;  /* 0x00012c00011b7983 */ /* 0x000ea80000300800 */
[----:B----4-:R-:W0:Y:S04]  /*2ea20*/  LDSM.16.MT88.4 R8, [R3+UR5+0xa000] ;  /* 0x00a000050308783b */ /* 0x010e280008004200 */
[----:B0-----:R-:W-:Y:S04]  /*2ea30*/  STL.64 [R1+0x1a88], R10 ;  /* 0x001a880a01007387 */ /* 0x001fe80000100a00 */
[----:B------:R-:W-:Y:S04]  /*2ea40*/  STL.64 [R1+0x1a80], R8 ;  /* 0x001a800801007387 */ /* 0x000fe80000100a00 */
[----:B------:R-:W0:Y:S04]  /*2ea50*/  LDSM.16.M88.4 R8, [R28+UR5+0x80] ;  /* 0x000080051c08783b */ /* 0x000e280008000200 */
[----:B0-----:R-:W-:Y:S04]  /*2ea60*/  STL.64 [R1+0xf0], R8 ;  /* 0x0000f00801007387 */ /* 0x001fe80000100a00 */
[----:B------:R-:W-:Y:S04]  /*2ea70*/  STL.64 [R1+0xf8], R10 ;  /* 0x0000f80a01007387 */ /* 0x000fe80000100a00 */
[----:B------:R-:W0:Y:S02]  /*2ea80*/  LDSM.16.M88.4 R8, [R28+UR5+0x1080] ;  /* 0x001080051c08783b */ /* 0x000e240008000200 */
[----:B0-----:R-:W-:-:S02]  /*2ea90*/  IMAD.MOV.U32 R13, RZ, RZ, R8 ;  /* 0x000000ffff0d7224 */ /* 0x001fc400078e0008 */
[----:B------:R-:W-:Y:S01]  /*2eaa0*/  IMAD.MOV.U32 R12, RZ, RZ, R9 ;  /* 0x000000ffff0c7224 */ /* 0x000fe200078e0009 */
[----:B--2---:R-:W-:-:S15]  /*2eab0*/  HMMA.16816.F32.BF16 R24, R4, R14, R24 ;  /* 0x0000000e0418723c */ /* 0x004fde0000041818 */
[----:B------:R-:W-:-:S04]  /*2eac0*/  NOP ;  /* 0x0000000000007918 */ /* 0x000fc80000000000 */
[----:B------:R-:W-:Y:S04]  /*2ead0*/  STL.64 [R1+0x180], R24 ;  /* 0x0001801801007387 */ /* 0x000fe80000100a00 */
[----:B------:R-:W-:Y:S04]  /*2eae0*/  STL.64 [R1+0x188], R26 ;  /* 0x0001881a01007387 */ /* 0x000fe80000100a00 */
[----:B------:R-:W-:Y:S04]  /*2eaf0*/  STL.64 [R1+0xd0], R8 ;  /* 0x0000d00801007387 */ /* 0x000fe80000100a00 */
[----:B------:R0:W-:Y:S01]  /*2eb00*/  STL.64 [R1+0xd8], R10 ;  /* 0x0000d80a01007387 */ /* 0x0001e20000100a00 */
[----:B------:R-:W-:-:S03]  /*2eb10*/  IMAD.MOV.U32 R14, RZ, RZ, R2 ;  /* 0x000000ffff0e7224 */ /* 0x000fc600078e0002 */
[----:B------:R-:W1:Y:S01]  /*2eb20*/  LDSM.16.M88.4 R24, [R28+UR5+0x2080] ;  /* 0x002080051c18783b */ /* 0x000e620008000200 */
[----:B0-----:R-:W-:Y:S03]  /*2eb30*/  HMMA.16816.F32.BF16 R8, R4, R18, R20 ;  /* 0x000000120408723c */ /* 0x001fe60000041814 */
[----:B------:R-:W2:Y:S01]  /*2eb40*/  LDL R19, [R1+0x10e0] ;  /* 0x0010e00001137983 */ /* 0x000ea20000100800 */
[----:B------:R-:W-:-:S03]  /*2eb50*/  IMAD.MOV.U32 R15, RZ, RZ, R29 ;  /* 0x000000ffff0f7224 */ /* 0x000fc600078e001d */
[----:B------:R-:W0:Y:S04]  /*2eb60*/  LDSM.16.M88.4 R20, [R28+UR5+0x3080] ;  /* 0x003080051c14783b */ /* 0x000e280008000200 */
[----:B--2---:R2:W-:Y:S08]  /*2eb70*/  STL [R1+0x1a28], R19 ;  /* 0x001a281301007387 */ /* 0x0045f00000100800 */
[----:B------:R-:W-:Y:S04]  /*2eb80*/  STL.64 [R1+0x160], R8 ;  /* 0x0001600801007387 */ /* 0x000fe80000100a00 */
[----:B------:R-:W-:Y:S04]  /*2eb90*/  STL.64 [R1+0x168], R10 ;  /* 0x0001680a01007387 */ /* 0x000fe80000100a00 */
[----:B------:R-:W3:Y:S04]  /*2eba0*/  LDL.LU R16, [R1+0x2a0] ;  /* 0x0002a00001107983 */ /* 0x000ee80000300800 */
[----:B------:R-:W3:Y:S04]  /*2ebb0*/  LDL.LU R17, [R1+0x2a4] ;  /* 0x0002a40001117983 */ /* 0x000ee80000300800 */
[----:B------:R-:W4:Y:S04]  /*2ebc0*/  LDL.LU R18, [R1+0x2a8] ;  /* 0x0002a80001127983 */ /* 0x000f280000300800 */
[----:B--2---:R-:W4:Y:S04]  /*2ebd0*/  LDL.LU R19, [R1+0x2ac] ;  /* 0x0002ac0001137983 */ /* 0x004f280000300800 */
[----:B----4-:R-:W-:Y:S04]  /*2ebe0*/  STL.64 [R1+0x1a38], R18 ;  /* 0x001a381201007387 */ /* 0x010fe80000100a00 */
[----:B---3--:R2:W-:Y:S04]  /*2ebf0*/  STL.64 [R1+0x1a30], R16 ;  /* 0x001a301001007387 */ /* 0x0085e80000100a00 */
[----:B--2---:R-:W2:Y:S04]  /*2ec00*/  LDL.LU R16, [R1+0x240] ;  /* 0x0002400001107983 */ /* 0x004ea80000300800 */
[----:B------:R-:W2:Y:S04]  /*2ec10*/  LDL.LU R17, [R1+0x244] ;  /* 0x0002440001117983 */ /* 0x000ea80000300800 */
[----:B------:R-:W3:Y:S01]  /*2ec20*/  LDL.LU R18, [R1+0x248] ;  /* 0x0002480001127983 */ /* 0x000ee20000300800 */
[----:B------:R-:W-:-:S03]  /*2ec30*/  IMAD.MOV.U32 R19, RZ, RZ, R0 ;  /* 0x000000ffff137224 */ /* 0x000fc600078e0000 */
[----:B------:R-:W4:Y:S04]  /*2ec40*/  LDL.LU R0, [R1+0x1aac] ;  /* 0x001aac0001007983 */ /* 0x000f280000300800 */
[----:B------:R-:W2:Y:S04]  /*2ec50*/  LDL.LU R2, [R1+0x1aa8] ;  /* 0x001aa80001027983 */ /* 0x000ea80000300800 */
[----:B------:R-:W2:Y:S04]  /*2ec60*/  LDL.LU R8, [R1+0x190] ;  /* 0x0001900001087983 */ /* 0x000ea80000300800 */
[----:B------:R-:W2:Y:S04]  /*2ec70*/  LDL.LU R9, [R1+0x194] ;  /* 0x0001940001097983 */ /* 0x000ea80000300800 */
[----:B------:R-:W2:Y:S04]  /*2ec80*/  LDL.LU R10, [R1+0x198] ;  /* 0x00019800010a7983 */ /* 0x000ea80000300800 */
[----:B------:R-:W2:Y:S04]  /*2ec90*/  LDL.LU R11, [R1+0x19c] ;  /* 0x00019c00010b7983 */ /* 0x000ea80000300800 */
[----:B--2---:R-:W-:Y:S04]  /*2eca0*/  STL.64 [R1+0x1aa0], R10 ;  /* 0x001aa00a01007387 */ /* 0x004fe80000100a00 */
[----:B------:R2:W-:Y:S04]  /*2ecb0*/  STL.64 [R1+0x1a98], R8 ;  /* 0x001a980801007387 */ /* 0x0005e80000100a00 */
[----:B--2---:R-:W2:Y:S04]  /*2ecc0*/  LDL.LU R8, [R1+0x170] ;  /* 0x0001700001087983 */ /* 0x004ea80000300800 */
[----:B------:R-:W2:Y:S04]  /*2ecd0*/  LDL.LU R9, [R1+0x174] ;  /* 0x0001740001097983 */ /* 0x000ea80000300800 */
[----:B------:R-:W2:Y:S04]  /*2ece0*/  LDL.LU R10, [R1+0x178] ;  /* 0x00017800010a7983 */ /* 0x000ea80000300800 */
[----:B------:R-:W2:Y:S04]  /*2ecf0*/  LDL.LU R11, [R1+0x17c] ;  /* 0x00017c00010b7983 */ /* 0x000ea80000300800 */
[----:B---3--:R-:W-:Y:S04]  /*2ed00*/  STL.64 [R1+0x1a48], R18 ;  /* 0x001a481201007387 */ /* 0x008fe80000100a00 */
[----:B------:R3:W-:Y:S04]  /*2ed10*/  STL.64 [R1+0x1a40], R16 ;  /* 0x001a401001007387 */ /* 0x0007e80000100a00 */
[----:B---3--:R-:W3:Y:S04]  /*2ed20*/  LDL.LU R16, [R1+0x220] ;  /* 0x0002200001107983 */ /* 0x008ee80000300800 */
[----:B------:R-:W3:Y:S04]  /*2ed30*/  LDL.LU R17, [R1+0x224] ;  /* 0x0002240001117983 */ /* 0x000ee80000300800 */
[----:B------:R-:W2:Y:S04]  /*2ed40*/  LDL.LU R18, [R1+0x228] ;  /* 0x0002280001127983 */ /* 0x000ea80000300800 */
[----:B------:R-:W2:Y:S01]  /*2ed50*/  LDL.LU R19, [R1+0x22c] ;  /* 0x00022c0001137983 */ /* 0x000ea20000300800 */
[----:B-1----:R-:W-:-:S03]  /*2ed60*/  IMAD.MOV.U32 R29, RZ, RZ, R26 ;  /* 0x000000ffff1d7224 */ /* 0x002fc600078e001a */
[----:B--2---:R-:W-:Y:S04]  /*2ed70*/  STL.64 [R1+0x1a58], R18 ;  /* 0x001a581201007387 */ /* 0x004fe80000100a00 */
[----:B---3--:R1:W-:Y:S02]  /*2ed80*/  STL.64 [R1+0x1a50], R16 ;  /* 0x001a501001007387 */ /* 0x0083e40000100a00 */
[----:B-1----:R-:W-:Y:S02]  /*2ed90*/  IMAD.MOV.U32 R16, RZ, RZ, R13 ;  /* 0x000000ffff107224 */ /* 0x002fe400078e000d */
[----:B------:R-:W-:-:S05]  /*2eda0*/  IMAD.MOV.U32 R17, RZ, RZ, R12 ;  /* 0x000000ffff117224 */ /* 0x000fca00078e000c */
[----:B------:R1:W-:Y:S04]  /*2edb0*/  STL.64 [R1+0x1a78], R16 ;  /* 0x001a781001007387 */ /* 0x0003e80000100a00 */
[----:B-1----:R-:W2:Y:S04]  /*2edc0*/  LDL.LU R16, [R1+0x1f0] ;  /* 0x0001f00001107983 */ /* 0x002ea80000300800 */
[----:B------:R-:W2:Y:S04]  /*2edd0*/  LDL.LU R17, [R1+0x1f4] ;  /* 0x0001f40001117983 */ /* 0x000ea80000300800 */
[----:B------:R-:W2:Y:S04]  /*2ede0*/  LDL.LU R18, [R1+0x1f8] ;  /* 0x0001f80001127983 */ /* 0x000ea80000300800 */
[----:B------:R-:W2:Y:S04]  /*2edf0*/  LDL.LU R19, [R1+0x1fc] ;  /* 0x0001fc0001137983 */ /* 0x000ea80000300800 */
[----:B------:R-:W-:Y:S04]  /*2ee00*/  STL [R1+0x19c8], R29 ;  /* 0x0019c81d01007387 */ /* 0x000fe80000100800 */
[----:B------:R1:W-:Y:S04]  /*2ee10*/  STL.64 [R1+0xc8], R26 ;  /* 0x0000c81a01007387 */ /* 0x0003e80000100a00 */
[----:B-1----:R-:W3:Y:S01]  /*2ee20*/  LDL R27, [R1+0x10e4] ;  /* 0x0010e400011b7983 */ /* 0x002ee20000100800 */
[----:B------:R-:W-:Y:S01]  /*2ee30*/  HMMA.16816.F32.BF16 R12, R4, R14, R8 ;  /* 0x0000000e040c723c */ /* 0x000fe20000041808 */
[----:B------:R-:W-:-:S15]  /*2ee40*/  IMAD.MOV.U32 R26, RZ, RZ, R2 ;  /* 0x000000ffff1a7224 */ /* 0x000fde00078e0002 */
[----:B------:R-:W-:-:S03]  /*2ee50*/  NOP ;  /* 0x0000000000007918 */ /* 0x000fc60000000000 */
[----:B------:R-:W-:Y:S01]  /*2ee60*/  IMAD.MOV.U32 R2, RZ, RZ, R14 ;  /* 0x000000ffff027224 */ /* 0x000fe200078e000e */
[----:B---3--:R4:W-:Y:S04]  /*2ee70*/  STL [R1+0x1a70], R27 ;  /* 0x001a701b01007387 */ /* 0x0089e80000100800 */
[----:B------:R1:W-:Y:S01]  /*2ee80*/  STL.64 [R1+0x1a68], R24 ;  /* 0x001a681801007387 */ /* 0x0003e20000100a00 */
[----:B----4-:R-:W-:-:S03]  /*2ee90*/  IMAD.MOV.U32 R27, RZ, RZ, R0 ;  /* 0x000000ffff1b7224 */ /* 0x010fc600078e0000 */
[----:B-1----:R-:W3:Y:S04]  /*2eea0*/  LDL.LU R24, [R1+0x210] ;  /* 0x0002100001187983 */ /* 0x002ee80000300800 */
[----:B------:R-:W3:Y:S04]  /*2eeb0*/  LDL.LU R25, [R1+0x214] ;  /* 0x0002140001197983 */ /* 0x000ee80000300800 */
[----:B------:R-:W4:Y:S04]  /*2eec0*/  LDL.LU.64 R10, [R1+0x1aa0] ;  /* 0x001aa000010a7983 */ /* 0x000f280000300a00 */
[----:B------:R-:W4:Y:S04]  /*2eed0*/  LDL.LU.64 R8, [R1+0x1a98] ;  /* 0x001a980001087983 */ /* 0x000f280000300a00 */
[----:B------:R-:W-:Y:S01]  /*2eee0*/  STL.64 [R1+0x150], R12 ;  /* 0x0001500c01007387 */ /* 0x000fe20000100a00 */
[----:B------:R-:W-:-:S03]  /*2eef0*/  IMAD.MOV.U32 R0, RZ, RZ, R15 ;  /* 0x000000ffff007224 */ /* 0x000fc600078e000f */
[----:B------:R-:W1:Y:S04]  /*2ef00*/  LDSM.16.M88.4 R12, [R28+UR5+0x4080] ;  /* 0x004080051c0c783b */ /* 0x000e680008000200 */
[----:B0-----:R-:W-:Y:S04]  /*2ef10*/  STL.64 [R1+0xb0], R20 ;  /* 0x0000b01401007387 */ /* 0x001fe80000100a00 */
[----:B------:R-:W-:Y:S04]  /*2ef20*/  STL.64 [R1+0xb8], R22 ;  /* 0x0000b81601007387 */ /* 0x000fe80000100a00 */
[----:B------:R-:W-:Y:S04]  /*2ef30*/  STL [R1+0x1894], R2 ;  /* 0x0018940201007387 */ /* 0x000fe80000100800 */
[----:B------:R-:W-:Y:S04]  /*2ef40*/  STL [R1+0x1890], R0 ;  /* 0x0018900001007387 */ /* 0x000fe80000100800 */
[----:B-1----:R-:W-:Y:S04]  /*2ef50*/  STL.64 [R1+0xa0], R12 ;  /* 0x0000a00c01007387 */ /* 0x002fe80000100a00 */
[----:B------:R0:W-:Y:S04]  /*2ef60*/  STL.64 [R1+0xa8], R14 ;  /* 0x0000a80e01007387 */ /* 0x0001e80000100a00 */
[----:B0-----:R-:W4:Y:S02]  /*2ef70*/  LDL.LU.64 R14, [R1+0x1a90] ;  /* 0x001a9000010e7983 */ /* 0x001f240000300a00 */
[----:B----4-:R-:W-:Y:S02]  /*2ef80*/  HMMA.16816.F32.BF16 R4, R4, R14, R8 ;  /* 0x0000000e0404723c */ /* 0x010fe40000041808 */
[----:B------:R-:W2:Y:S04]  /*2ef90*/  LDL.LU.64 R10, [R1+0x1a88] ;  /* 0x001a8800010a7983 */ /* 0x000ea80000300a00 */
[----:B------:R-:W2:Y:S04]  /*2efa0*/  LDL.LU.64 R8, [R1+0x1a80] ;  /* 0x001a800001087983 */ /* 0x000ea80000300a00 */
[----:B------:R-:W0:Y:S09]  /*2efb0*/  LDSM.16.M88.4 R12, [R28+UR5+0x5080] ;  /* 0x005080051c0c783b */ /* 0x000e320008000200 */
[----:B------:R1:W-:Y:S04]  /*2efc0*/  STL.64 [R1+0x140], R4 ;  /* 0x0001400401007387 */ /* 0x0003e80000100a00 */
[----:B-1----:R-:W2:Y:S01]  /*2efd0*/  LDL.64 R4, [R1+0xf0] ;  /* 0x0000f00001047983 */ /* 0x002ea20000100a00 */
[----:B------:R-:W-:-:S02]  /*2efe0*/  IMAD.MOV.U32 R0, RZ, RZ, R7 ;  /* 0x000000ffff007224 */ /* 0x000fc400078e0007 */
[----:B------:R-:W-:-:S03]  /*2eff0*/  IMAD.MOV.U32 R2, RZ, RZ, R6 ;  /* 0x000000ffff027224 */ /* 0x000fc600078e0006 */
[----:B------:R-:W-:Y:S04]  /*2f000*/  STL [R1+0x18ac], R0 ;  /* 0x0018ac0001007387 */ /* 0x000fe80000100800 */
[----:B------:R-:W-:Y:S01]  /*2f010*/  STL [R1+0x18a8], R2 ;  /* 0x0018a80201007387 */ /* 0x000fe20000100800 */
[----:B--2---:R-:W-:-:S15]  /*2f020*/  HMMA.16816.F32.BF16 R16, R8, R4, R16 ;  /* 0x000000040810723c */ /* 0x004fde0000041810 */
[----:B------:R-:W-:-:S04]  /*2f030*/  NOP ;  /* 0x0000000000007918 */ /* 0x000fc80000000000 */
[----:B------:R1:W-:Y:S04]  /*2f040*/  STL.64 [R1+0x130], R16 ;  /* 0x0001301001007387 */ /* 0x0003e80000100a00 */
[----:B------:R3:W-:Y:S04]  /*2f050*/  STL.64 [R1+0x138], R18 ;  /* 0x0001381201007387 */ /* 0x0007e80000100a00 */
[----:B-1----:R-:W3:Y:S04]  /*2f060*/  LDL.LU.64 R16, [R1+0x1a78] ;  /* 0x001a780001107983 */ /* 0x002ee80000300a00 */
[----:B0-----:R-:W-:Y:S01]  /*2f070*/  STL.64 [R1+0x98], R14 ;  /* 0x0000980e01007387 */ /* 0x001fe20000100a00 */
[----:B------:R-:W-:-:S02]  /*2f080*/  IMAD.MOV.U32 R2, RZ, RZ, R4 ;  /* 0x000000ffff027224 */ /* 0x000fc400078e0004 */
[----:B------:R-:W-:Y:S02]  /*2f090*/  IMAD.MOV.U32 R0, RZ, RZ, R5 ;  /* 0x000000ffff007224 */ /* 0x000fe400078e0005 */
[----:B------:R-:W-:Y:S01]  /*2f0a0*/  LDSM.16.M88.4 R4, [R28+UR5+0x6080] ;  /* 0x006080051c04783b */ /* 0x000fe20008000200 */
[----:B---3--:R-:W-:Y:S03]  /*2f0b0*/  HMMA.16816.F32.BF16 R16, R8, R16, R24 ;  /* 0x000000100810723c */ /* 0x008fe60000041818 */
[----:B------:R-:W2:Y:S04]  /*2f0c0*/  LDL.LU R27, [R1+0x1a70] ;  /* 0x001a7000011b7983 */ /* 0x000ea80000300800 */
[----:B------:R-:W3:-:S12]  /*2f0d0*/  LDL.LU.64 R24, [R1+0x1a68] ;  /* 0x001a680001187983 */ /* 0x000ed80000300a00 */
[----:B------:R-:W-:Y:S04]  /*2f0e0*/  STL.64 [R1+0x120], R16 ;  /* 0x0001201001007387 */ /* 0x000fe80000100a00 */
[----:B------:R-:W-:Y:S04]  /*2f0f0*/  STL.64 [R1+0x128], R18 ;  /* 0x0001281201007387 */ /* 0x000fe80000100a00 */
[----:B------:R0:W1:Y:S04]  /*2f100*/  LDSM.16.M88.4 R16, [R28+UR5+0x7080] ;  /* 0x007080051c10783b */ /* 0x0000680008000200 */
[----:B0-----:R-:W4:Y:S04]  /*2f110*/  LDL.LU R28, [R1+0x1a60] ;  /* 0x001a6000011c7983 */ /* 0x001f280000300800 */
[----:B-1----:R-:W-:Y:S04]  /*2f120*/  STL.64 [R1+0x70], R16 ;  /* 0x0000701001007387 */ /* 0x002fe80000100a00 */
[----:B------:R0:W-:Y:S01]  /*2f130*/  STL.64 [R1+0x78], R18 ;  /* 0x0000781201007387 */ /* 0x0001e20000100a00 */
[----:B------:R-:W-:-:S02]  /*2f140*/  IMAD.MOV.U32 R15, RZ, RZ, R16 ;  /* 0x000000ffff0f7224 */ /* 0x000fc400078e0010 */
[----:B------:R-:W-:Y:S01]  /*2f150*/  IMAD.MOV.U32 R14, RZ, RZ, R17 ;  /* 0x000000ffff0e7224 */ /* 0x000fe200078e0011 */
[----:B0-----:R-:W3:Y:S04]  /*2f160*/  LDL.LU.64 R18, [R1+0x1a58] ;  /* 0x001a580001127983 */ /* 0x001ee80000300a00 */
[----:B------:R-:W3:Y:S02]  /*2f170*/  LDL.LU.64 R16, [R1+0x1a50] ;  /* 0x001a500001107983 */ /* 0x000ee40000300a00 */
[----:B---3--:R-:W-:-:S15]  /*2f180*/  HMMA.16816.F32.BF16 R16, R8, R24, R16 ;  /* 0x000000180810723c */ /* 0x008fde0000041810 */
[----:B------:R-:W-:-:S04]  /*2f190*/  NOP ;  /* 0x0000000000007918 */ /* 0x000fc80000000000 */
[----:B------:R-:W-:Y:S04]  /*2f1a0*/  STL.64 [R1+0x110], R16 ;  /* 0x0001101001007387 */ /* 0x000fe80000100a00 */
[----:B------:R0:W-:Y:S04]  /*2f1b0*/  STL.64 [R1+0x118], R18 ;  /* 0x0001181201007387 */ /* 0x0001e80000100a00 */
[----:B0-----:R-:W3:Y:S04]  /*2f1c0*/  LDL.LU.64 R18, [R1+0x1a48] ;  /* 0x001a480001127983 */ /* 0x001ee80000300a00 */
[----:B------:R-:W3:Y:S04]  /*2f1d0*/  LDL.LU.64 R16, [R1+0x1a40] ;  /* 0x001a400001107983 */ /* 0x000ee80000300a00 */
[----:B------:R-:W-:Y:S04]  /*2f1e0*/  STL.64 [R1+0x80], R4 ;  /* 0x0000800401007387 */ /* 0x000fe80000100a00 */
[----:B------:R-:W-:Y:S04]  /*2f1f0*/  STL.64 [R1+0x88], R6 ;  /* 0x0000880601007387 */ /* 0x000fe80000100a00 */
[----:B------:R-:W-:Y:S01]  /*2f200*/  STL.64 [R1+0x19d8], R24 ;  /* 0x0019d81801007387 */ /* 0x000fe20000100a00 */
[----:B---3--:R-:W-:Y:S03]  /*2f210*/  HMMA.16816.F32.BF16 R20, R8, R20, R16 ;  /* 0x000000140814723c */ /* 0x008fe60000041810 */
[----:B------:R-:W3:Y:S04]  /*2f220*/  LDL.LU.64 R18, [R1+0x1a38] ;  /* 0x001a380001127983 */ /* 0x000ee80000300a00 */
[----:B------:R-:W3:-:S12]  /*2f230*/  LDL.LU.64 R16, [R1+0x1a30] ;  /* 0x001a300001107983 */ /* 0x000ed80000300a00 */
[----:B------:R-:W-:Y:S04]  /*2f240*/  STL.64 [R1+0x100], R20 ;  /* 0x0001001401007387 */ /* 0x000fe80000100a00 */
[----:B------:R-:W-:Y:S04]  /*2f250*/  STL.64 [R1+0x108], R22 ;  /* 0x0001081601007387 */ /* 0x000fe80000100a00 */
[----:B--2---:R-:W0:Y:S04]  /*2f260*/  LDSM.16.MT88.4 R20, [R27+UR5+0xa000] ;  /* 0x00a000051b14783b */ /* 0x004e280008004200 */
[----:B0-----:R-:W-:Y:S04]  /*2f270*/  STL.64 [R1+0x19f0], R22 ;  /* 0x0019f01601007387 */ /* 0x001fe80000100a00 */
[----:B------:R0:W-:Y:S04]  /*2f280*/  STL.64 [R1+0x19e8], R20 ;  /* 0x0019e81401007387 */ /* 0x0001e80000100a00 */
[----:B0-----:R-:W3:Y:S02]  /*2f290*/  LDL.64 R20, [R1+0xa0] ;  /* 0x0000a00001147983 */ /* 0x001ee40000100a00 */
[----:B---3--:R-:W-:-:S15]  /*2f2a0*/  HMMA.16816.F32.BF16 R16, R8, R20, R16 ;  /* 0x000000140810723c */ /* 0x008fde0000041810 */
[----:B------:R-:W-:-:S04]  /*2f2b0*/  NOP ;  /* 0x0000000000007918 */ /* 0x000fc80000000000 */
[----:B------:R-:W-:Y:S04]  /*2f2c0*/  STL.64 [R1+0xe0], R16 ;  /* 0x0000e01001007387 */ /* 0x000fe80000100a00 */
[----:B------:R0:W-:Y:S04]  /*2f2d0*/  STL.64 [R1+0xe8], R18 ;  /* 0x0000e81201007387 */ /* 0x0001e80000100a00 */
[----:B0-----:R-:W2:Y:S01]  /*2f2e0*/  LDL.LU R19, [R1+0x1a28] ;  /* 0x001a280001137983 */ /* 0x001ea20000300800 */
[----:B------:R-:W-:Y:S02]  /*2f2f0*/  IMAD.MOV.U32 R29, RZ, RZ, R21 ;  /* 0x000000ffff1d7224 */ /* 0x000fe400078e0015 */
[----:B------:R-:W-:-:S02]  /*2f300*/  IMAD.MOV.U32 R20, RZ, RZ, R15 ;  /* 0x000000ffff147224 */ /* 0x000fc400078e000f */
[----:B------:R-:W-:-:S05]  /*2f310*/  IMAD.MOV.U32 R21, RZ, RZ, R14 ;  /* 0x000000ffff157224 */ /* 0x000fca00078e000e */
[----:B------:R0:W-:Y:S04]  /*2f320*/  STL.64 [R1+0x1a08], R20 ;  /* 0x001a081401007387 */ /* 0x0001e80000100a00 */
[----:B0-----:R-:W3:Y:S04]  /*2f330*/  LDL.LU R20, [R1+0x2f0] ;  /* 0x0002f00001147983 */ /* 0x001ee80000300800 */
[----:B------:R-:W3:Y:S04]  /*2f340*/  LDL.LU R21, [R1+0x2f4] ;  /* 0x0002f40001157983 */ /* 0x000ee80000300800 */
[----:B------:R-:W3:Y:S04]  /*2f350*/  LDL.LU R22, [R1+0x2f8] ;  /* 0x0002f80001167983 */ /* 0x000ee80000300800 */
[----:B------:R-:W3:Y:S04]  /*2f360*/  LDL.LU R23, [R1+0x2fc] ;  /* 0x0002fc0001177983 */ /* 0x000ee80000300800 */
[----:B--2---:R-:W0:Y:S04]  /*2f370*/  LDSM.16.MT88.4 R16, [R19+UR5+0xa000] ;  /* 0x00a000051310783b */ /* 0x004e280008004200 */
[----:B0-----:R-:W-:Y:S04]  /*2f380*/  STL.64 [R1+0x1970], R18 ;  /* 0x0019701201007387 */ /* 0x001fe80000100a00 */
[----:B------:R0:W-:Y:S04]  /*2f390*/  STL.64 [R1+0x1968], R16 ;  /* 0x0019681001007387 */ /* 0x0001e80000100a00 */
[----:B0-----:R-:W2:Y:S04]  /*2f3a0*/  LDL.LU R16, [R1+0x2d0] ;  /* 0x0002d00001107983 */ /* 0x001ea80000300800 */
[----:B------:R-:W2:Y:S04]  /*2f3b0*/  LDL.LU R17, [R1+0x2d4] ;  /* 0x0002d40001117983 */ /* 0x000ea80000300800 */
[----:B------:R-:W2:Y:S04]  /*2f3c0*/  LDL.LU R18, [R1+0x2d8] ;  /* 0x0002d80001127983 */ /* 0x000ea80000300800 */
[----:B------:R-:W2:Y:S01]  /*2f3d0*/  LDL.LU R19, [R1+0x2dc] ;  /* 0x0002dc0001137983 */ /* 0x000ea20000300800 */
[----:B------:R-:W-:-:S02]  /*2f3e0*/  IMAD.MOV.U32 R24, RZ, RZ, R2 ;  /* 0x000000ffff187224 */ /* 0x000fc400078e0002 */
[----:B------:R-:W-:Y:S01]  /*2f3f0*/  IMAD.MOV.U32 R25, RZ, RZ, R0 ;  /* 0x000000ffff197224 */ /* 0x000fe200078e0000 */
[----:B--2---:R-:W-:-:S15]  /*2f400*/  HMMA.16816.F32.BF16 R16, R8, R12, R16 ;  /* 0x0000000c0810723c */ /* 0x004fde0000041810 */
[----:B------:R-:W-:-:S04]  /*2f410*/  NOP ;  /* 0x0000000000007918 */ /* 0x000fc80000000000 */
[----:B------:R0:W-:Y:S04]  /*2f420*/  STL.64 [R1+0x60], R16 ;  /* 0x0000601001007387 */ /* 0x0001e80000100a00 */
[----:B------:R-:W-:Y:S04]  /*2f430*/  STL.64 [R1+0x68], R18 ;  /* 0x0000681201007387 */ /* 0x000fe80000100a00 */
[----:B------:R-:W2:Y:S01]  /*2f440*/  LDL.LU.64 R14, [R1+0x1a20] ;  /* 0x001a2000010e7983 */ /* 0x000ea20000300a00 */
[----:B0-----:R-:W-:Y:S02]  /*2f450*/  IMAD.MOV.U32 R17, RZ, RZ, R12 ;  /* 0x000000ffff117224 */ /* 0x001fe400078e000c */
[----:B------:R-:W-:-:S02]  /*2f460*/  IMAD.MOV.U32 R16, RZ, RZ, R13 ;  /* 0x000000ffff107224 */ /* 0x000fc400078e000d */
[----:B------:R-:W2:Y:S04]  /*2f470*/  LDL.LU.64 R12, [R1+0x1a18] ;  /* 0x001a1800010c7983 */ /* 0x000ea80000300a00 */
[----:B------:R-:W-:Y:S04]  /*2f480*/  STL.64 [R1+0x19e0], R16 ;  /* 0x0019e01001007387 */ /* 0x000fe80000100a00 */
[----:B------:R-:W-:Y:S04]  /*2f490*/  STL [R1+0x1a00], R27 ;  /* 0x001a001b01007387 */ /* 0x000fe80000100800 */
[----:B------:R4:W-:Y:S02]  /*2f4a0*/  STL.64 [R1+0x19f8], R24 ;  /* 0x0019f81801007387 */ /* 0x0009e40000100a00 */
[----:B----4-:R-:W-:-:S02]  /*2f4b0*/  IMAD.MOV.U32 R24, RZ, RZ, R28 ;  /* 0x000000ffff187224 */ /* 0x010fc400078e001c */
[----:B------:R-:W4:Y:S01]  /*2f4c0*/  LDL.LU R28, [R1+0x1a10] ;  /* 0x001a1000011c7983 */ /* 0x000f220000300800 */
[----:B---3--:R-:W-:Y:S03]  /*2f4d0*/  HMMA.16816.F32.BF16 R20, R8, R4, R20 ;  /* 0x000000040814723c */ /* 0x008fe60000041814 */
[----:B------:R-:W3:Y:S04]  /*2f4e0*/  LDL.LU R25, [R1+0x2e4] ;  /* 0x0002e40001197983 */ /* 0x000ee80000300800 */
[----:B------:R-:W3:Y:S04]  /*2f4f0*/  LDL.LU R26, [R1+0x2e8] ;  /* 0x0002e800011a7983 */ /* 0x000ee80000300800 */
[----:B------:R-:W3:Y:S01]  /*2f500*/  LDL.LU R27, [R1+0x2ec] ;  /* 0x0002ec00011b7983 */ /* 0x000ee20000300800 */
[----:B--2---:R-:W-:-:S02]  /*2f510*/  IMAD.MOV.U32 R16, RZ, RZ, R15 ;  /* 0x000000ffff107224 */ /* 0x004fc400078e000f */
[----:B------:R-:W-:Y:S02]  /*2f520*/  IMAD.MOV.U32 R17, RZ, RZ, R14 ;  /* 0x000000ffff117224 */ /* 0x000fe400078e000e */
[----:B------:R-:W-:Y:S02]  /*2f530*/  IMAD.MOV.U32 R18, RZ, RZ, R13 ;  /* 0x000000ffff127224 */ /* 0x000fe400078e000d */
[----:B------:R-:W-:Y:S02]  /*2f540*/  IMAD.MOV.U32 R19, RZ, RZ, R12 ;  /* 0x000000ffff137224 */ /* 0x000fe400078e000c */
[----:B----4-:R-:W0:Y:S04]  /*2f550*/  LDSM.16.MT88.4 R12, [R28+UR5+0xa000] ;  /* 0x00a000051c0c783b */ /* 0x010e280008004200 */
[----:B0-----:R-:W-:Y:S04]  /*2f560*/  STL.64 [R1+0x1900], R14 ;  /* 0x0019000e01007387 */ /* 0x001fe80000100a00 */
[----:B------:R0:W-:Y:S04]  /*2f570*/  STL.64 [R1+0x18f8], R12 ;  /* 0x0018f80c01007387 */ /* 0x0001e80000100a00 */
[----:B0-----:R-:W2:Y:S04]  /*2f580*/  LDL.LU R12, [R1+0x330] ;  /* 0x00033000010c7983 */ /* 0x001ea80000300800 */
[----:B------:R-:W2:Y:S04]  /*2f590*/  LDL.LU R13, [R1+0x334] ;  /* 0x00033400010d7983 */ /* 0x000ea80000300800 */
[----:B------:R-:W2:Y:S04]  /*2f5a0*/  LDL.LU R14, [R1+0x338] ;  /* 0x00033800010e7983 */ /* 0x000ea80000300800 */
[----:B------:R-:W2:Y:S04]  /*2f5b0*/  LDL.LU R15, [R1+0x33c] ;  /* 0x00033c00010f7983 */ /* 0x000ea80000300800 */
[----:B------:R-:W-:Y:S04]  /*2f5c0*/  STL [R1+0x17e8], R28 ;  /* 0x0017e81c01007387 */ /* 0x000fe80000100800 */
[----:B------:R0:W-:Y:S04]  /*2f5d0*/  STL.64 [R1+0x50], R20 ;  /* 0x0000501401007387 */ /* 0x0001e80000100a00 */
[----:B------:R-:W-:Y:S04]  /*2f5e0*/  STL.64 [R1+0x58], R22 ;  /* 0x0000581601007387 */ /* 0x000fe80000100a00 */
[----:B0-----:R-:W3:Y:S01]  /*2f5f0*/  LDL.LU.64 R20, [R1+0x1a08] ;  /* 0x001a080001147983 */ /* 0x001ee20000300a00 */
[----:B------:R-:W-:-:S02]  /*2f600*/  IMAD.MOV.U32 R2, RZ, RZ, R4 ;  /* 0x000000ffff027224 */ /* 0x000fc400078e0004 */
[----:B------:R-:W-:Y:S02]  /*2f610*/  IMAD.MOV.U32 R0, RZ, RZ, R5 ;  /* 0x000000ffff007224 */ /* 0x000fe400078e0005 */
[----:B------:R-:W0:Y:S04]  /*2f620*/  LDSM.16.MT88.4 R4, [R3+UR5+0xa800] ;  /* 0x00a800050304783b */ /* 0x000e280008004200 */
[----:B0-----:R0:W-:Y:S04]  /*2f630*/  STL [R1+0x1864], R4 ;  /* 0x0018640401007387 */ /* 0x0011e80000100800 */
[----:B------:R1:W-:Y:S04]  /*2f640*/  STL [R1+0x1860], R5 ;  /* 0x0018600501007387 */ /* 0x0003e80000100800 */
[----:B------:R-:W-:Y:S04]  /*2f650*/  STL [R1+0x185c], R6 ;  /* 0x00185c0601007387 */ /* 0x000fe80000100800 */
[----:B------:R-:W-:Y:S04]  /*2f660*/  STL [R1+0x1858], R7 ;  /* 0x0018580701007387 */ /* 0x000fe80000100800 */
[----:B0-----:R-:W4:Y:S04]  /*2f670*/  LDL R4, [R1+0xd0] ;  /* 0x0000d00001047983 */ /* 0x001f280000100800 */
[----:B-1----:R-:W4:Y:S04]  /*2f680*/  LDL R5, [R1+0xd4] ;  /* 0x0000d40001057983 */ /* 0x002f280000100800 */
[----:B------:R-:W-:Y:S01]  /*2f690*/  STL [R1+0x17ec], R3 ;  /* 0x0017ec0301007387 */ /* 0x000fe20000100800 */
[----:B---3--:R-:W-:Y:S03]  /*2f6a0*/  HMMA.16816.F32.BF16 R8, R8, R20, R24 ;  /* 0x000000140808723c */ /* 0x008fe60000041818 */
[----:B------:R-:W3:Y:S04]  /*2f6b0*/  LDL.LU R27, [R1+0x1a00] ;  /* 0x001a0000011b7983 */ /* 0x000ee80000300800 */
[----:B------:R-:W2:Y:S04]  /*2f6c0*/  LDL.LU.64 R24, [R1+0x19f8] ;  /* 0x0019f80001187983 */ /* 0x000ea80000300a00 */
[----:B------:R-:W2:Y:S04]  /*2f6d0*/  LDL.LU.64 R22, [R1+0x19f0] ;  /* 0x0019f00001167983 */ /* 0x000ea80000300a00 */
[----:B------:R-:W2:Y:S04]  /*2f6e0*/  LDL.LU.64 R20, [R1+0x19e8] ;  /* 0x0019e80001147983 */ /* 0x000ea80000300a00 */
[----:B------:R-:W-:Y:S04]  /*2f6f0*/  STL.64 [R1+0x30], R8 ;  /* 0x0000300801007387 */ /* 0x000fe80000100a00 */
[----:B------:R-:W-:Y:S04]  /*2f700*/  STL.64 [R1+0x38], R10 ;  /* 0x0000380a01007387 */ /* 0x000fe80000100a00 */
[----:B---3--:R-:W0:Y:S04]  /*2f710*/  LDSM.16.MT88.4 R8, [R27+UR5+0xa800] ;  /* 0x00a800051b08783b */ /* 0x008e280008004200 */
[----:B0-----:R-:W-:Y:S04]  /*2f720*/  STL.64 [R1+0x17f8], R10 ;  /* 0x0017f80a01007387 */ /* 0x001fe80000100a00 */
[----:B------:R0:W-:Y:S04]  /*2f730*/  STL.64 [R1+0x17f0], R8 ;  /* 0x0017f00801007387 */ /* 0x0001e80000100a00 */
[----:B0-----:R-:W3:Y:S04]  /*2f740*/  LDL.LU.64 R8, [R1+0x70] ;  /* 0x0000700001087983 */ /* 0x001ee80000300a00 */
[----:B------:R-:W3:Y:S01]  /*2f750*/  LDL.64 R10, [R1+0x78] ;  /* 0x00007800010a7983 */ /* 0x000ee20000100a00 */
[C---:B--2---:R-:W-:Y:S03]  /*2f760*/  HMMA.16816.F32.BF16 R24, R20.reuse, R24, R16 ;  /* 0x000000181418723c */ /* 0x044fe60000041810 */
[----:B---3--:R-:W-:Y:S04]  /*2f770*/  STL.64 [R1+0x1980], R10 ;  /* 0x0019800a01007387 */ /* 0x008fe80000100a00 */
[----:B------:R0:W-:Y:S04]  /*2f780*/  STL.64 [R1+0x1978], R8 ;  /* 0x0019780801007387 */ /* 0x0001e80000100a00 */
[----:B0-----:R-:W4:Y:S04]  /*2f790*/  LDL.LU R8, [R1+0x340] ;  /* 0x0003400001087983 */ /* 0x001f280000300800 */
[----:B------:R-:W4:Y:S04]  /*2f7a0*/  LDL.LU R9, [R1+0x344] ;  /* 0x0003440001097983 */ /* 0x000f280000300800 */
[----:B------:R-:W4:Y:S04]  /*2f7b0*/  LDL.LU R10, [R1+0x348] ;  /* 0x00034800010a7983 */ /* 0x000f280000300800 */
[----:B------:R-:W4:Y:S04]  /*2f7c0*/  LDL.LU R11, [R1+0x34c] ;  /* 0x00034c00010b7983 */ /* 0x000f280000300800 */
[----:B------:R-:W2:Y:S04]  /*2f7d0*/  LDL.LU.64 R16, [R1+0x19e0] ;  /* 0x0019e00001107983 */ /* 0x000ea80000300a00 */
[----:B------:R0:W-:Y:S04]  /*2f7e0*/  STL.64 [R1+0x20], R24 ;  /* 0x0000201801007387 */ /* 0x0001e80000100a00 */
[----:B------:R-:W-:Y:S04]  /*2f7f0*/  STL.64 [R1+0x28], R26 ;  /* 0x0000281a01007387 */ /* 0x000fe80000100a00 */
[----:B0-----:R-:W3:Y:S01]  /*2f800*/  LDL.LU.64 R24, [R1+0x19d8] ;  /* 0x0019d80001187983 */ /* 0x001ee20000300a00 */
[C---:B----4-:R-:W-:Y:S08]  /*2f810*/  HMMA.16816.F32.BF16 R4, R20.reuse, R4, R8 ;  /* 0x000000041404723c */ /* 0x050ff00000041808 */
[----:B---3--:R-:W-:Y:S11]  /*2f820*/  HMMA.16816.F32.BF16 R8, R20, R24, R12 ;  /* 0x000000181408723c */ /* 0x008ff6000004180c */
[----:B------:R-:W-:Y:S04]  /*2f830*/  STL.64 [R1+0x10], R4 ;  /* 0x0000100401007387 */ /* 0x000fe80000100a00 */
[----:B------:R0:W-:Y:S01]  /*2f840*/  STL.64 [R1+0x18], R6 ;  /* 0x0000180601007387 */ /* 0x0001e20000100a00 */
[----:B------:R-:W-:-:S02]  /*2f850*/  IMAD.MOV.U32 R28, RZ, RZ, R24 ;  /* 0x000000ffff1c7224 */ /* 0x000fc400078e0018 */
[----:B------:R-:W-:Y:S02]  /*2f860*/  IMAD.MOV.U32 R3, RZ, RZ, R25 ;  /* 0x000000ffff037224 */ /* 0x000fe400078e0019 */
[----:B------:R-:W3:Y:S01]  /*2f870*/  LDL.LU.64 R24, [R1+0x19d0] ;  /* 0x0019d00001187983 */ /* 0x000ee20000300a00 */
[----:B0-----:R-:W-:Y:S02]  /*2f880*/  IMAD.MOV.U32 R6, RZ, RZ, R10 ;  /* 0x000000ffff067224 */ /* 0x001fe400078e000a */
[----:B------:R-:W-:Y:S02]  /*2f890*/  IMAD.MOV.U32 R7, RZ, RZ, R11 ;  /* 0x000000ffff077224 */ /* 0x000fe400078e000b */
[----:B------:R-:W-:Y:S02]  /*2f8a0*/  IMAD.MOV.U32 R4, RZ, RZ, R8 ;  /* 0x000000ffff047224 */ /* 0x000fe400078e0008 */
[----:B------:R-:W-:Y:S01]  /*2f8b0*/  IMAD.MOV.U32 R5, RZ, RZ, R9 ;  /* 0x000000ffff057224 */ /* 0x000fe200078e0009 */
[----:B------:R-:W-:Y:S04]  /*2f8c0*/  STL.64 [R1+0x1870], R6 ;  /* 0x0018700601007387 */ /* 0x000fe80000100a00 */
[----:B------:R2:W-:Y:S02]  /*2f8d0*/  STL.64 [R1+0x1868], R4 ;  /* 0x0018680401007387 */ /* 0x0005e40000100a00 */
[----:B--2---:R-:W-:-:S02]  /*2f8e0*/  IMAD.MOV.U32 R4, RZ, RZ, R17 ;  /* 0x000000ffff047224 */ /* 0x004fc400078e0011 */
[----:B------:R-:W-:-:S05]  /*2f8f0*/  IMAD.MOV.U32 R5, RZ, RZ, R16 ;  /* 0x000000ffff057224 */ /* 0x000fca00078e0010 */
[----:B------:R0:W-:Y:S04]  /*2f900*/  STL.64 [R1+0x19a0], R4 ;  /* 0x0019a00401007387 */ /* 0x0001e80000100a00 */
[----:B------:R-:W2:Y:S04]  /*2f910*/  LDL.LU R12, [R1+0x270] ;  /* 0x00027000010c7983 */ /* 0x000ea80000300800 */
[----:B------:R-:W2:Y:S04]  /*2f920*/  LDL.LU R13, [R1+0x274] ;  /* 0x00027400010d7983 */ /* 0x000ea80000300800 */
[----:B------:R-:W4:Y:S04]  /*2f930*/  LDL.LU R14, [R1+0x278] ;  /* 0x00027800010e7983 */ /* 0x000f280000300800 */
[----:B------:R-:W4:Y:S04]  /*2f940*/  LDL.LU R15, [R1+0x27c] ;  /* 0x00027c00010f7983 */ /* 0x000f280000300800 */
[----:B------:R-:W3:Y:S04]  /*2f950*/  LDL.LU R26, [R1+0x328] ;  /* 0x00032800011a7983 */ /* 0x000ee80000300800 */
[----:B------:R-:W3:Y:S04]  /*2f960*/  LDL.LU R27, [R1+0x32c] ;  /* 0x00032c00011b7983 */ /* 0x000ee80000300800 */
[----:B------:R-:W2:Y:S04]  /*2f970*/  LDL.LU R16, [R1+0x2c0] ;  /* 0x0002c00001107983 */ /* 0x000ea80000300800 */
[----:B------:R-:W2:Y:S04]  /*2f980*/  LDL.LU R17, [R1+0x2c4] ;  /* 0x0002c40001117983 */ /* 0x000ea80000300800 */
[----:B------:R-:W2:Y:S04]  /*2f990*/  LDL.LU R18, [R1+0x2c8] ;  /* 0x0002c80001127983 */ /* 0x000ea80000300800 */
[----:B------:R-:W2:Y:S04]  /*2f9a0*/  LDL.LU R19, [R1+0x2cc] ;  /* 0x0002cc0001137983 */ /* 0x000ea80000300800 */
[----:B0-----:R-:W2:Y:S01]  /*2f9b0*/  LDL R4, [R1+0xa0] ;  /* 0x0000a00001047983 */ /* 0x001ea20000100800 */
[----:B------:R-:W-:-:S03]  /*2f9c0*/  IMAD.MOV.U32 R5, RZ, RZ, R29 ;  /* 0x000000ffff057224 */ /* 0x000fc600078e001d */
[----:B------:R-:W3:Y:S01]  /*2f9d0*/  LDL.LU R29, [R1+0x19c8] ;  /* 0x0019c800011d7983 */ /* 0x000ee20000300800 */
[----:B------:R-:W-:Y:S02]  /*2f9e0*/  IMAD.MOV.U32 R8, RZ, RZ, R2 ;  /* 0x000000ffff087224 */ /* 0x000fe400078e0002 */
[----:B------:R-:W-:Y:S01]  /*2f9f0*/  IMAD.MOV.U32 R9, RZ, RZ, R0 ;  /* 0x000000ffff097224 */ /* 0x000fe200078e0000 */
[----:B--2---:R0:W-:Y:S04]  /*2fa00*/  STL.64 [R1+0x19c0], R4 ;  /* 0x0019c00401007387 */ /* 0x0041e80000100a00 */
[----:B0-----:R-:W3:Y:S04]  /*2fa10*/  LDL.LU.64 R4, [R1+0xb0] ;  /* 0x0000b00001047983 */ /* 0x001ee80000300a00 */
[----:B------:R-:W-:Y:S04]  /*2fa20*/  STL.64 [R1+0x1990], R18 ;  /* 0x0019901201007387 */ /* 0x000fe80000100a00 */
[----:B------:R-:W-:Y:S04]  /*2fa30*/  STL.64 [R1+0x1988], R16 ;  /* 0x0019881001007387 */ /* 0x000fe80000100a00 */
        /* <DEDUP_REMOVED lines=15> */
[----:B----4-:R-:W-:Y:S04]  /*2fb30*/  STL.64 [R1+0x1948], R14 ;  /* 0x0019480e01007387 */ /* 0x010fe80000100a00 */
[----:B------:R0:W-:Y:S04]  /*2fb40*/  STL.64 [R1+0x1940], R12 ;  /* 0x0019400c01007387 */ /* 0x0001e80000100a00 */
[----:B0-----:R-:W4:Y:S01]  /*2fb50*/  LDL.LU.64 R12, [R1+0xd0] ;  /* 0x0000d000010c7983 */ /* 0x001f220000300a00 */
[----:B---3--:R-:W-:Y:S01]  /*2fb60*/  HMMA.16816.F32.BF16 R24, R20, R4, R24 ;  /* 0x000000041418723c */ /* 0x008fe20000041818 */
[----:B------:R-:W-:-:S02]  /*2fb70*/  IMAD.MOV.U32 R2, RZ, RZ, R4 ;  /* 0x000000ffff027224 */ /* 0x000fc400078e0004 */
[----:B------:R-:W-:Y:S01]  /*2fb80*/  IMAD.MOV.U32 R0, RZ, RZ, R5 ;  /* 0x000000ffff007224 */ /* 0x000fe200078e0005 */
[----:B----4-:R0:W-:Y:S04]  /*2fb90*/  STL.64 [R1+0x1950], R12 ;  /* 0x0019500c01007387 */ /* 0x0101e80000100a00 */
[----:B0-----:R-:W3:Y:S04]  /*2fba0*/  LDL.LU.64 R12, [R1+0xf0] ;  /* 0x0000f000010c7983 */ /* 0x001ee80000300a00 */
[----:B------:R-:W2:Y:S07]  /*2fbb0*/  LDL.LU.64 R4, [R1+0x19c0] ;  /* 0x0019c00001047983 */ /* 0x000eae0000300a00 */
[----:B------:R0:W-:Y:S04]  /*2fbc0*/  STL.64 [R1+0x17a0], R26 ;  /* 0x0017a01a01007387 */ /* 0x0001e80000100a00 */
[----:B------:R1:W-:Y:S01]  /*2fbd0*/  STL.64 [R1+0x1798], R24 ;  /* 0x0017981801007387 */ /* 0x0003e20000100a00 */
[----:B0-----:R-:W-:-:S03]  /*2fbe0*/  IMAD.MOV.U32 R26, RZ, RZ, R29 ;  /* 0x000000ffff1a7224 */ /* 0x001fc600078e001d */
[----:B------:R-:W4:Y:S04]  /*2fbf0*/  LDL.LU R29, [R1+0x19b8] ;  /* 0x0019b800011d7983 */ /* 0x000f280000300800 */
[----:B------:R-:W3:Y:S01]  /*2fc00*/  LDL R27, [R1+0xcc] ;  /* 0x0000cc00011b7983 */ /* 0x000ee20000100800 */
[----:B-1----:R-:W-:Y:S02]  /*2fc10*/  IMAD.MOV.U32 R24, RZ, RZ, R28 ;  /* 0x000000ffff187224 */ /* 0x002fe400078e001c */
[----:B------:R-:W-:Y:S01]  /*2fc20*/  IMAD.MOV.U32 R25, RZ, RZ, R3 ;  /* 0x000000ffff197224 */ /* 0x000fe200078e0003 */
[C---:B--2---:R-:W-:Y:S01]  /*2fc30*/  HMMA.16816.F32.BF16 R4, R20.reuse, R4, R8 ;  /* 0x000000041404723c */ /* 0x044fe20000041808 */
[----:B---3--:R-:W-:Y:S04]  /*2fc40*/  STL.64 [R1+0x1960], R26 ;  /* 0x0019601a01007387 */ /* 0x008fe80000100a00 */
[----:B------:R0:W-:Y:S04]  /*2fc50*/  STL.64 [R1+0x1958], R24 ;  /* 0x0019581801007387 */ /* 0x0001e80000100a00 */
[----:B0-----:R-:W2:Y:S04]  /*2fc60*/  LDL.LU R24, [R1+0x2b0] ;  /* 0x0002b00001187983 */ /* 0x001ea80000300800 */
[----:B------:R-:W2:Y:S04]  /*2fc70*/  LDL.LU R25, [R1+0x2b4] ;  /* 0x0002b40001197983 */ /* 0x000ea80000300800 */
[----:B------:R-:W2:Y:S04]  /*2fc80*/  LDL.LU R26, [R1+0x2b8] ;  /* 0x0002b800011a7983 */ /* 0x000ea80000300800 */
[----:B------:R-:W3:Y:S04]  /*2fc90*/  LDL.LU.64 R10, [R1+0x19b0] ;  /* 0x0019b000010a7983 */ /* 0x000ee80000300a00 */
[----:B------:R-:W3:Y:S04]  /*2fca0*/  LDL.LU.64 R8, [R1+0x19a8] ;  /* 0x0019a80001087983 */ /* 0x000ee80000300a00 */
[----:B------:R0:W-:Y:S04]  /*2fcb0*/  STL.64 [R1+0x40], R4 ;  /* 0x0000400401007387 */ /* 0x0001e80000100a00 */
[----:B------:R-:W-:Y:S04]  /*2fcc0*/  STL.64 [R1+0x48], R6 ;  /* 0x0000480601007387 */ /* 0x000fe80000100a00 */
[----:B0-----:R-:W3:Y:S02]  /*2fcd0*/  LDL.LU.64 R4, [R1+0x19a0] ;  /* 0x0019a00001047983 */ /* 0x001ee40000300a00 */
[----:B---3--:R-:W-:-:S15]  /*2fce0*/  HMMA.16816.F32.BF16 R8, R20, R4, R8 ;  /* 0x000000041408723c */ /* 0x008fde0000041808 */
[----:B------:R-:W-:-:S04]  /*2fcf0*/  NOP ;  /* 0x0000000000007918 */ /* 0x000fc80000000000 */
[----:B------:R-:W-:Y:S01]  /*2fd00*/  IMAD.MOV.U32 R3, RZ, RZ, R9 ;  /* 0x000000ffff037224 */ /* 0x000fe200078e0009 */
[----:B------:R0:W-:Y:S04]  /*2fd10*/  STL [R1+0x1c0], R8 ;  /* 0x0001c00801007387 */ /* 0x0001e80000100800 */
[----:B0-----:R-:W3:Y:S01]  /*2fd20*/  LDL.LU.64 R8, [R1+0x1998] ;  /* 0x0019980001087983 */ /* 0x001ee20000300a00 */
[----:B----4-:R-:W-:Y:S02]  /*2fd30*/  IMAD.MOV.U32 R27, RZ, RZ, R29 ;  /* 0x000000ffff1b7224 */ /* 0x010fe400078e001d */
[----:B------:R-:W-:Y:S02]  /*2fd40*/  IMAD.MOV.U32 R28, RZ, RZ, R10 ;  /* 0x000000ffff1c7224 */ /* 0x000fe400078e000a */
[----:B------:R-:W-:Y:S01]  /*2fd50*/  IMAD.MOV.U32 R29, RZ, RZ, R11 ;  /* 0x000000ffff1d7224 */ /* 0x000fe200078e000b */
[----:B------:R0:W-:Y:S04]  /*2fd60*/  STL.64 [R1+0x1930], R4 ;  /* 0x0019300401007387 */ /* 0x0001e80000100a00 */
[----:B0-----:R-:W4:Y:S04]  /*2fd70*/  LDL.LU R4, [R1+0x290] ;  /* 0x0002900001047983 */ /* 0x001f280000300800 */
[----:B------:R-:W4:Y:S04]  /*2fd80*/  LDL.LU R5, [R1+0x294] ;  /* 0x0002940001057983 */ /* 0x000f280000300800 */
[----:B------:R-:W4:Y:S04]  /*2fd90*/  LDL.LU R6, [R1+0x298] ;  /* 0x0002980001067983 */ /* 0x000f280000300800 */
[----:B------:R-:W4:Y:S01]  /*2fda0*/  LDL.LU R7, [R1+0x29c] ;  /* 0x00029c0001077983 */ /* 0x000f220000300800 */
[----:B---3--:R-:W-:Y:S03]  /*2fdb0*/  HMMA.16816.F32.BF16 R8, R20, R8, R16 ;  /* 0x000000081408723c */ /* 0x008fe60000041810 */
[----:B------:R-:W3:Y:S04]  /*2fdc0*/  LDL.LU.64 R18, [R1+0x1990] ;  /* 0x0019900001127983 */ /* 0x000ee80000300a00 */
[----:B------:R-:W3:-:S12]  /*2fdd0*/  LDL.LU.64 R16, [R1+0x1988] ;  /* 0x0019880001107983 */ /* 0x000ed80000300a00 */
[----:B------:R-:W-:Y:S04]  /*2fde0*/  STL.64 [R1+0x300], R8 ;  /* 0x0003000801007387 */ /* 0x000fe80000100a00 */
[----:B------:R0:W-:Y:S04]  /*2fdf0*/  STL.64 [R1+0x308], R10 ;  /* 0x0003080a01007387 */ /* 0x0001e80000100a00 */
[----:B0-----:R-:W2:Y:S04]  /*2fe00*/  LDL.LU.64 R10, [R1+0x1980] ;  /* 0x00198000010a7983 */ /* 0x001ea80000300a00 */
[----:B------:R-:W3:Y:S02]  /*2fe10*/  LDL.LU.64 R8, [R1+0x1978] ;  /* 0x0019780001087983 */ /* 0x000ee40000300a00 */
[----:B---3--:R-:W-:Y:S02]  /*2fe20*/  HMMA.16816.F32.BF16 R20, R20, R8, R16 ;  /* 0x000000081414723c */ /* 0x008fe40000041810 */
[----:B------:R-:W3:Y:S04]  /*2fe30*/  LDL.LU.64 R18, [R1+0x1970] ;  /* 0x0019700001127983 */ /* 0x000ee80000300a00 */
[----:B------:R-:W3:Y:S04]  /*2fe40*/  LDL.LU.64 R16, [R1+0x1968] ;  /* 0x0019680001107983 */ /* 0x000ee80000300a00 */
[----:B--2---:R-:W-:Y:S04]  /*2fe50*/  STL.64 [R1+0x1910], R10 ;  /* 0x0019100a01007387 */ /* 0x004fe80000100a00 */
[----:B------:R0:W-:Y:S05]  /*2fe60*/  STL.64 [R1+0x1908], R8 ;  /* 0x0019080801007387 */ /* 0x0001ea0000100a00 */
[----:B------:R-:W-:Y:S04]  /*2fe70*/  STL.64 [R1+0x2f0], R20 ;  /* 0x0002f01401007387 */ /* 0x000fe80000100a00 */
[----:B------:R1:W-:Y:S04]  /*2fe80*/  STL.64 [R1+0x2f8], R22 ;  /* 0x0002f81601007387 */ /* 0x0003e80000100a00 */
[----:B0-----:R-:W2:Y:S04]  /*2fe90*/  LDL.LU R8, [R1+0x280] ;  /* 0x0002800001087983 */ /* 0x001ea80000300800 */
[----:B------:R-:W2:Y:S04]  /*2fea0*/  LDL.LU R9, [R1+0x284] ;  /* 0x0002840001097983 */ /* 0x000ea80000300800 */
[----:B------:R-:W2:Y:S04]  /*2feb0*/  LDL.LU R10, [R1+0x288] ;  /* 0x00028800010a7983 */ /* 0x000ea80000300800 */
[----:B------:R-:W2:Y:S04]  /*2fec0*/  LDL.LU R11, [R1+0x28c] ;  /* 0x00028c00010b7983 */ /* 0x000ea80000300800 */
[----:B-1----:R-:W2:Y:S04]  /*2fed0*/  LDL R22, [R1+0xb8] ;  /* 0x0000b80001167983 */ /* 0x002ea80000100800 */
[----:B------:R-:W2:Y:S01]  /*2fee0*/  LDL R23, [R1+0xbc] ;  /* 0x0000bc0001177983 */ /* 0x000ea20000100800 */
[----:B------:R-:W-:-:S02]  /*2fef0*/  IMAD.MOV.U32 R20, RZ, RZ, R2 ;  /* 0x000000ffff147224 */ /* 0x000fc400078e0002 */
[----:B------:R-:W-:Y:S02]  /*2ff00*/  IMAD.MOV.U32 R21, RZ, RZ, R0 ;  /* 0x000000ffff157224 */ /* 0x000fe400078e0000 */
[----:B------:R-:W-:Y:S02]  /*2ff10*/  IMAD.MOV.U32 R2, RZ, RZ, R12 ;  /* 0x000000ffff027224 */ /* 0x000fe400078e000c */
[----:B------:R-:W-:Y:S01]  /*2ff20*/  IMAD.MOV.U32 R0, RZ, RZ, R13 ;  /* 0x000000ffff007224 */ /* 0x000fe200078e000d */
[----:B---3--:R-:W-:-:S15]  /*2ff30*/  HMMA.16816.F32.BF16 R24, R16, R12, R24 ;  /* 0x0000000c1018723c */ /* 0x008fde0000041818 */
[----:B------:R-:W-:-:S04]  /*2ff40*/  NOP ;  /* 0x0000000000007918 */ /* 0x000fc80000000000 */
[----:B------:R-:W-:Y:S04]  /*2ff50*/  STL.64 [R1+0x350], R24 ;  /* 0x0003501801007387 */ /* 0x000fe80000100a00 */
[----:B------:R0:W-:Y:S04]  /*2ff60*/  STL.64 [R1+0x358], R26 ;  /* 0x0003581a01007387 */ /* 0x0001e80000100a00 */
[----:B0-----:R-:W3:Y:S04]  /*2ff70*/  LDL.LU.64 R26, [R1+0x1960] ;  /* 0x00196000011a7983 */ /* 0x001ee80000300a00 */
[----:B------:R-:W2:Y:S04]  /*2ff80*/  LDL.LU.64 R24, [R1+0x1958] ;  /* 0x0019580001187983 */ /* 0x000ea80000300a00 */
[----:B------:R-:W4:Y:S02]  /*2ff90*/  LDL.LU.64 R12, [R1+0x1950] ;  /* 0x00195000010c7983 */ /* 0x000f240000300a00 */
[----:B----4-:R-:W-:-:S15]  /*2ffa0*/  HMMA.16816.F32.BF16 R4, R16, R12, R4 ;  /* 0x0000000c1004723c */ /* 0x010fde0000041804 */
[----:B------:R-:W-:-:S04]  /*2ffb0*/  NOP ;  /* 0x0000000000007918 */ /* 0x000fc80000000000 */
[----:B------:R0:W-:Y:S04]  /*2ffc0*/  STL.64 [R1+0x340], R4 ;  /* 0x0003400401007387 */ /* 0x0001e80000100a00 */
[----:B------:R-:W-:Y:S04]  /*2ffd0*/  STL.64 [R1+0x348], R6 ;  /* 0x0003480601007387 */ /* 0x000fe80000100a00 */
[----:B------:R-:W4:Y:S01]  /*2ffe0*/  LDL.LU.64 R14, [R1+0x1948] ;  /* 0x00194800010e7983 */ /* 0x000f220000300a00 */
[----:B0-----:R-:W-:Y:S02]  /*2fff0*/  IMAD.MOV.U32 R5, RZ, RZ, R12 ;  /* 0x000000ffff057224 */ /* 0x001fe400078e000c */
[----:B------:R-:W-:-:S02]  /*30000*/  IMAD.MOV.U32 R4, RZ, RZ, R13 ;  /* 0x000000ffff047224 */ /* 0x000fc400078e000d */
[----:B------:R-:W4:Y:S01]  /*30010*/  LDL.LU.64 R12, [R1+0x1940] ;  /* 0x00194000010c7983 */ /* 0x000f220000300a00 */
[----:B--2---:R-:W-:Y:S03]  /*30020*/  HMMA.16816.F32.BF16 R8, R16, R24, R8 ;  /* 0x000000181008723c */ /* 0x004fe60000041808 */
[----:B---3--:R-:W-:Y:S04]  /*30030*/  STL.64 [R1+0x18c8], R26 ;  /* 0x0018c81a01007387 */ /* 0x008fe80000100a00 */
[----:B------:R0:W-:-:S12]  /*30040*/  STL.64 [R1+0x18c0], R24 ;  /* 0x0018c01801007387 */ /* 0x0001d80000100a00 */
[----:B------:R-:W-:Y:S04]  /*30050*/  STL.64 [R1+0x330], R8 ;  /* 0x0003300801007387 */ /* 0x000fe80000100a00 */
[----:B------:R4:W-:Y:S01]  /*30060*/  STL.64 [R1+0x338], R10 ;  /* 0x0003380a01007387 */ /* 0x0009e20000100a00 */
[----:B0-----:R-:W-:Y:S02]  /*30070*/  IMAD.MOV.U32 R24, RZ, RZ, R5 ;  /* 0x000000ffff187224 */ /* 0x001fe400078e0005 */
[----:B------:R-:W-:Y:S01]  /*30080*/  IMAD.MOV.U32 R25, RZ, RZ, R4 ;  /* 0x000000ffff197224 */ /* 0x000fe200078e0004 */
[----:B----4-:R-:W-:-:S15]  /*30090*/  HMMA.16816.F32.BF16 R8, R16, R20, R12 ;  /* 0x000000141008723c */ /* 0x010fde000004180c */
[----:B------:R-:W-:-:S04]  /*300a0*/  NOP ;  /* 0x0000000000007918 */ /* 0x000fc80000000000 */
[----:B------:R-:W-:Y:S04]  /*300b0*/  STL.64 [R1+0x320], R8 ;  /* 0x0003200801007387 */ /* 0x000fe80000100a00 */
[----:B------:R-:W-:Y:S04]  /*300c0*/  STL.64 [R1+0x328], R10 ;  /* 0x0003280a01007387 */ /* 0x000fe80000100a00 */
[----:B------:R0:W-:Y:S04]  /*300d0*/  STL.64 [R1+0x18e0], R24 ;  /* 0x0018e01801007387 */ /* 0x0001e80000100a00 */
[----:B------:R-:W-:Y:S04]  /*300e0*/  STL.64 [R1+0x18b8], R22 ;  /* 0x0018b81601007387 */ /* 0x000fe80000100a00 */
[----:B------:R1:W-:Y:S01]  /*300f0*/  STL.64 [R1+0x18b0], R20 ;  /* 0x0018b01401007387 */ /* 0x0003e20000100a00 */
[----:B0-----:R-:W-:-:S02]  /*30100*/  IMAD.MOV.U32 R24, RZ, RZ, R2 ;  /* 0x000000ffff187224 */ /* 0x001fc400078e0002 */
[----:B------:R-:W-:Y:S01]  /*30110*/  IMAD.MOV.U32 R25, RZ, RZ, R0 ;  /* 0x000000ffff197224 */ /* 0x000fe200078e0000 */
[----:B-1----:R-:W2:Y:S04]  /*30120*/  LDL.LU R20, [R1+0x1b0] ;  /* 0x0001b00001147983 */ /* 0x002ea80000300800 */
[----:B------:R-:W2:Y:S04]  /*30130*/  LDL.LU R21, [R1+0x1b4] ;  /* 0x0001b40001157983 */ /* 0x000ea80000300800 */
[----:B------:R-:W3:Y:S04]  /*30140*/  LDL.LU R22, [R1+0x1b8] ;  /* 0x0001b80001167983 */ /* 0x000ee80000300800 */
[----:B------:R-:W3:Y:S04]  /*30150*/  LDL.LU R23, [R1+0x1bc] ;  /* 0x0001bc0001177983 */ /* 0x000ee80000300800 */
[----:B------:R-:W4:Y:S04]  /*30160*/  LDL.LU.64 R4, [R1+0xa0] ;  /* 0x0000a00001047983 */ /* 0x000f280000300a00 */
[----:B------:R0:W-:Y:S04]  /*30170*/  STL.64 [R1+0x1938], R24 ;  /* 0x0019381801007387 */ /* 0x0001e80000100a00 */
[----:B0-----:R-:W4:Y:S04]  /*30180*/  LDL.LU R24, [R1+0x260] ;  /* 0x0002600001187983 */ /* 0x001f280000300800 */
[----:B------:R-:W4:Y:S04]  /*30190*/  LDL.LU R25, [R1+0x264] ;  /* 0x0002640001197983 */ /* 0x000f280000300800 */
[----:B------:R-:W4:Y:S04]  /*301a0*/  LDL.LU R26, [R1+0x268] ;  /* 0x00026800011a7983 */ /* 0x000f280000300800 */
[----:B------:R-:W4:Y:S04]  /*301b0*/  LDL.LU R27, [R1+0x26c] ;  /* 0x00026c00011b7983 */ /* 0x000f280000300800 */
[----:B------:R-:W2:Y:S04]  /*301c0*/  LDL.LU.64 R8, [R1+0x80] ;  /* 0x0000800001087983 */ /* 0x000ea80000300a00 */
[----:B--2---:R0:W-:Y:S04]  /*301d0*/  STL.64 [R1+0x1928], R8 ;  /* 0x0019280801007387 */ /* 0x0041e80000100a00 */
[----:B0-----:R-:W2:Y:S04]  /*301e0*/  LDL.LU R8, [R1+0x250] ;  /* 0x0002500001087983 */ /* 0x001ea80000300800 */
[----:B------:R-:W2:Y:S04]  /*301f0*/  LDL.LU R9, [R1+0x254] ;  /* 0x0002540001097983 */ /* 0x000ea80000300800 */
[----:B------:R-:W2:Y:S04]  /*30200*/  LDL.LU R10, [R1+0x258] ;  /* 0x00025800010a7983 */ /* 0x000ea80000300800 */
[----:B------:R-:W2:Y:S04]  /*30210*/  LDL.LU R11, [R1+0x25c] ;  /* 0x00025c00010b7983 */ /* 0x000ea80000300800 */
[----:B------:R-:W2:Y:S04]  /*30220*/  LDL.LU R12, [R1+0x200] ;  /* 0x00020000010c7983 */ /* 0x000ea80000300800 */
[----:B------:R-:W2:Y:S04]  /*30230*/  LDL.LU R13, [R1+0x204] ;  /* 0x00020400010d7983 */ /* 0x000ea80000300800 */
[----:B------:R-:W2:Y:S04]  /*30240*/  LDL.LU R14, [R1+0x208] ;  /* 0x00020800010e7983 */ /* 0x000ea80000300800 */
[----:B------:R-:W2:Y:S01]  /*30250*/  LDL.LU R15, [R1+0x20c] ;  /* 0x00020c00010f7983 */ /* 0x000ea20000300800 */
[----:B----4-:R-:W-:Y:S03]  /*30260*/  HMMA.16816.F32.BF16 R24, R16, R4, R24 ;  /* 0x000000041018723c */ /* 0x010fe60000041818 */
[----:B--2---:R-:W-:Y:S04]  /*30270*/  STL.64 [R1+0x1920], R14 ;  /* 0x0019200e01007387 */ /* 0x004fe80000100a00 */
[----:B------:R0:W-:Y:S04]  /*30280*/  STL.64 [R1+0x1918], R12 ;  /* 0x0019180c01007387 */ /* 0x0001e80000100a00 */
[----:B0-----:R-:W2:Y:S04]  /*30290*/  LDL.LU R12, [R1+0x230] ;  /* 0x00023000010c7983 */ /* 0x001ea80000300800 */
[----:B------:R-:W2:Y:S04]  /*302a0*/  LDL.LU R13, [R1+0x234] ;  /* 0x00023400010d7983 */ /* 0x000ea80000300800 */
[----:B------:R-:W2:Y:S04]  /*302b0*/  LDL.LU R14, [R1+0x238] ;  /* 0x00023800010e7983 */ /* 0x000ea80000300800 */
[----:B------:R-:W2:Y:S04]  /*302c0*/  LDL.LU R15, [R1+0x23c] ;  /* 0x00023c00010f7983 */ /* 0x000ea80000300800 */
[----:B---3--:R-:W-:Y:S04]  /*302d0*/  STL.64 [R1+0x18d8], R22 ;  /* 0x0018d81601007387 */ /* 0x008fe80000100a00 */
[----:B------:R0:W-:Y:S04]  /*302e0*/  STL.64 [R1+0x18d0], R20 ;  /* 0x0018d01401007387 */ /* 0x0001e80000100a00 */
[----:B0-----:R-:W3:Y:S04]  /*302f0*/  LDL.LU R20, [R1+0x1d0] ;  /* 0x0001d00001147983 */ /* 0x001ee80000300800 */
[----:B------:R-:W3:Y:S04]  /*30300*/  LDL.LU R21, [R1+0x1d4] ;  /* 0x0001d40001157983 */ /* 0x000ee80000300800 */
[----:B------:R-:W4:Y:S04]  /*30310*/  LDL.LU R22, [R1+0x1d8] ;  /* 0x0001d80001167983 */ /* 0x000f280000300800 */
[----:B------:R-:W4:Y:S04]  /*30320*/  LDL.LU R23, [R1+0x1dc] ;  /* 0x0001dc0001177983 */ /* 0x000f280000300800 */
[----:B----4-:R-:W-:Y:S04]  /*30330*/  STL.64 [R1+0x18f0], R22 ;  /* 0x0018f01601007387 */ /* 0x010fe80000100a00 */
[----:B---3--:R0:W-:Y:S04]  /*30340*/  STL.64 [R1+0x18e8], R20 ;  /* 0x0018e81401007387 */ /* 0x0081e80000100a00 */
[----:B0-----:R-:W3:Y:S04]  /*30350*/  LDL.LU R20, [R1+0x1e0] ;  /* 0x0001e00001147983 */ /* 0x001ee80000300800 */
[----:B------:R-:W3:Y:S04]  /*30360*/  LDL.LU R21, [R1+0x1e4] ;  /* 0x0001e40001157983 */ /* 0x000ee80000300800 */
[----:B------:R-:W3:Y:S04]  /*30370*/  LDL.LU R22, [R1+0x1e8] ;  /* 0x0001e80001167983 */ /* 0x000ee80000300800 */
[----:B------:R-:W3:Y:S04]  /*30380*/  LDL.LU R23, [R1+0x1ec] ;  /* 0x0001ec0001177983 */ /* 0x000ee80000300800 */
[----:B------:R0:W-:Y:S04]  /*30390*/  STL.64 [R1+0x290], R24 ;  /* 0x0002901801007387 */ /* 0x0001e80000100a00 */
[----:B------:R1:W-:Y:S04]  /*303a0*/  STL.64 [R1+0x298], R26 ;  /* 0x0002981a01007387 */ /* 0x0003e80000100a00 */
[----:B0-----:R-:W3:Y:S01]  /*303b0*/  LDL.LU.64 R24, [R1+0x1938] ;  /* 0x0019380001187983 */ /* 0x001ee20000300a00 */
[----:B-1----:R-:W-:-:S02]  /*303c0*/  IMAD.MOV.U32 R27, RZ, RZ, R4 ;  /* 0x000000ffff1b7224 */ /* 0x002fc400078e0004 */
[----:B------:R-:W-:Y:S02]  /*303d0*/  IMAD.MOV.U32 R26, RZ, RZ, R5 ;  /* 0x000000ffff1a7224 */ /* 0x000fe400078e0005 */
[----:B------:R-:W4:Y:S02]  /*303e0*/  LDL.LU.64 R4, [R1+0x1930] ;  /* 0x0019300001047983 */ /* 0x000f240000300a00 */
[----:B----4-:R-:W-:-:S15]  /*303f0*/  HMMA.16816.F32.BF16 R8, R16, R4, R8 ;  /* 0x000000041008723c */ /* 0x010fde0000041808 */
[----:B------:R-:W-:-:S04]  /*30400*/  NOP ;  /* 0x0000000000007918 */ /* 0x000fc80000000000 */
[----:B------:R0:W-:Y:S04]  /*30410*/  STL.64 [R1+0x310], R8 ;  /* 0x0003100801007387 */ /* 0x0001e80000100a00 */
[----:B------:R-:W-:Y:S04]  /*30420*/  STL.64 [R1+0x318], R10 ;  /* 0x0003180a01007387 */ /* 0x000fe80000100a00 */
[----:B0-----:R-:W2:Y:S04]  /*30430*/  LDL.LU.64 R8, [R1+0x1928] ;  /* 0x0019280001087983 */ /* 0x001ea80000300a00 */
[----:B------:R0:W-:Y:S04]  /*30440*/  STL.64 [R1+0x1888], R4 ;  /* 0x0018880401007387 */ /* 0x0001e80000100a00 */
[----:B0-----:R-:W4:Y:S04]  /*30450*/  LDL.LU R4, [R1+0x180] ;  /* 0x0001800001047983 */ /* 0x001f280000300800 */
[----:B------:R-:W4:Y:S04]  /*30460*/  LDL.LU R5, [R1+0x184] ;  /* 0x0001840001057983 */ /* 0x000f280000300800 */
[----:B------:R-:W3:Y:S04]  /*30470*/  LDL.LU R6, [R1+0x188] ;  /* 0x0001880001067983 */ /* 0x000ee80000300800 */
[----:B------:R-:W3:Y:S01]  /*30480*/  LDL.LU R7, [R1+0x18c] ;  /* 0x00018c0001077983 */ /* 0x000ee20000300800 */
[----:B--2---:R-:W-:Y:S01]  /*30490*/  HMMA.16816.F32.BF16 R12, R16, R8, R12 ;  /* 0x00000008100c723c */ /* 0x004fe2000004180c */
[----:B------:R-:W-:-:S02]  /*304a0*/  IMAD.MOV.U32 R0, RZ, RZ, R8 ;  /* 0x000000ffff007224 */ /* 0x000fc400078e0008 */
[----:B------:R-:W-:Y:S01]  /*304b0*/  IMAD.MOV.U32 R2, RZ, RZ, R9 ;  /* 0x000000ffff027224 */ /* 0x000fe200078e0009 */
[----:B---3--:R-:W-:Y:S04]  /*304c0*/  STL.64 [R1+0x18a0], R6 ;  /* 0x0018a00601007387 */ /* 0x008fe80000100a00 */
[----:B----4-:R0:W-:Y:S04]  /*304d0*/  STL.64 [R1+0x1898], R4 ;  /* 0x0018980401007387 */ /* 0x0101e80000100a00 */
        /* <DEDUP_REMOVED lines=8> */
[----:B------:R-:W4:Y:S04]  /*30560*/  LDL.LU.64 R10, [R1+0x1910] ;  /* 0x00191000010a7983 */ /* 0x000f280000300a00 */
[----:B------:R-:W3:Y:S02]  /*30570*/  LDL.LU.64 R8, [R1+0x1908] ;  /* 0x0019080001087983 */ /* 0x000ee40000300a00 */
[----:B---3--:R-:W-:Y:S02]  /*30580*/  HMMA.16816.F32.BF16 R16, R16, R8, R12 ;  /* 0x000000081010723c */ /* 0x008fe4000004180c */
[----:B------:R-:W3:Y:S04]  /*30590*/  LDL.LU.64 R14, [R1+0x1900] ;  /* 0x00190000010e7983 */ /* 0x000ee80000300a00 */
[----:B------:R-:W3:Y:S04]  /*305a0*/  LDL.LU.64 R12, [R1+0x18f8] ;  /* 0x0018f800010c7983 */ /* 0x000ee80000300a00 */
[----:B----4-:R-:W-:Y:S04]  /*305b0*/  STL.64 [R1+0x1880], R10 ;  /* 0x0018800a01007387 */ /* 0x010fe80000100a00 */
[----:B------:R-:W-:Y:S05]  /*305c0*/  STL.64 [R1+0x1878], R8 ;  /* 0x0018780801007387 */ /* 0x000fea0000100a00 */
[----:B------:R0:W-:Y:S02]  /*305d0*/  STL.64 [R1+0x2d0], R16 ;  /* 0x0002d01001007387 */ /* 0x0001e40000100a00 */
[----:B0-----:R-:W-:-:S02]  /*305e0*/  IMAD.MOV.U32 R16, RZ, RZ, R27 ;  /* 0x000000ffff107224 */ /* 0x001fc400078e001b */
[----:B------:R-:W-:Y:S01]  /*305f0*/  IMAD.MOV.U32 R17, RZ, RZ, R26 ;  /* 0x000000ffff117224 */ /* 0x000fe200078e001a */
[----:B------:R0:W-:Y:S04]  /*30600*/  STL.64 [R1+0x2d8], R18 ;  /* 0x0002d81201007387 */ /* 0x0001e80000100a00 */
[----:B------:R-:W4:Y:S04]  /*30610*/  LDL.LU R8, [R1+0x160] ;  /* 0x0001600001087983 */ /* 0x000f280000300800 */
[----:B------:R-:W4:Y:S04]  /*30620*/  LDL.LU R9, [R1+0x164] ;  /* 0x0001640001097983 */ /* 0x000f280000300800 */
[----:B------:R-:W4:Y:S04]  /*30630*/  LDL.LU R10, [R1+0x168] ;  /* 0x00016800010a7983 */ /* 0x000f280000300800 */
[----:B------:R-:W4:Y:S04]  /*30640*/  LDL.LU R11, [R1+0x16c] ;  /* 0x00016c00010b7983 */ /* 0x000f280000300800 */
[----:B0-----:R-:W2:Y:S04]  /*30650*/  LDL R18, [R1+0xa8] ;  /* 0x0000a80001127983 */ /* 0x001ea80000100800 */
[----:B------:R-:W2:Y:S01]  /*30660*/  LDL R19, [R1+0xac] ;  /* 0x0000ac0001137983 */ /* 0x000ea20000100800 */
[----:B---3--:R-:W-:Y:S03]  /*30670*/  HMMA.16816.F32.BF16 R24, R12, R24, R20 ;  /* 0x000000180c18723c */ /* 0x008fe60000041814 */
[----:B------:R-:W3:Y:S04]  /*30680*/  LDL.LU.64 R22, [R1+0x18f0] ;  /* 0x0018f00001167983 */ /* 0x000ee80000300a00 */
[----:B------:R-:W3:-:S12]  /*30690*/  LDL.LU.64 R20, [R1+0x18e8] ;  /* 0x0018e80001147983 */ /* 0x000ed80000300a00 */
        /* <DEDUP_REMOVED lines=12> */
[----:B------:R-:W-:Y:S04]  /*30760*/  STL.64 [R1+0x2a0], R20 ;  /* 0x0002a01401007387 */ /* 0x000fe80000100a00 */
[----:B------:R0:W-:Y:S04]  /*30770*/  STL.64 [R1+0x2a8], R22 ;  /* 0x0002a81601007387 */ /* 0x0001e80000100a00 */
[----:B0-----:R-:W3:Y:S04]  /*30780*/  LDL.LU.64 R22, [R1+0x18b8] ;  /* 0x0018b80001167983 */ /* 0x001ee80000300a00 */
[----:B------:R-:W3:Y:S04]  /*30790*/  LDL.LU.64 R20, [R1+0x18b0] ;  /* 0x0018b00001147983 */ /* 0x000ee80000300a00 */
[----:B--2---:R-:W-:Y:S01]  /*307a0*/  STL.64 [R1+0x1850], R26 ;  /* 0x0018501a01007387 */ /* 0x004fe20000100a00 */
[----:B------:R-:W-:-:S02]  /*307b0*/  IMAD.MOV.U32 R24, RZ, RZ, R0 ;  /* 0x000000ffff187224 */ /* 0x000fc400078e0000 */
[----:B------:R-:W-:Y:S01]  /*307c0*/  IMAD.MOV.U32 R25, RZ, RZ, R2 ;  /* 0x000000ffff197224 */ /* 0x000fe200078e0002 */
[----:B------:R-:W2:Y:S04]  /*307d0*/  LDL.LU R0, [R1+0x18ac] ;  /* 0x0018ac0001007983 */ /* 0x000ea80000300800 */
[----:B------:R-:W2:Y:S01]  /*307e0*/  LDL.LU R2, [R1+0x18a8] ;  /* 0x0018a80001027983 */ /* 0x000ea20000300800 */
[----:B---3--:R-:W-:-:S15]  /*307f0*/  HMMA.16816.F32.BF16 R4, R12, R20, R4 ;  /* 0x000000140c04723c */ /* 0x008fde0000041804 */
[----:B------:R-:W-:-:S04]  /*30800*/  NOP ;  /* 0x0000000000007918 */ /* 0x000fc80000000000 */
[----:B------:R-:W-:Y:S04]  /*30810*/  STL.64 [R1+0x280], R4 ;  /* 0x0002800401007387 */ /* 0x000fe80000100a00 */
[----:B------:R0:W-:Y:S04]  /*30820*/  STL.64 [R1+0x288], R6 ;  /* 0x0002880601007387 */ /* 0x0001e80000100a00 */
[----:B0-----:R-:W3:Y:S04]  /*30830*/  LDL.LU.64 R6, [R1+0x18a0] ;  /* 0x0018a00001067983 */ /* 0x001ee80000300a00 */
[----:B------:R-:W3:Y:S04]  /*30840*/  LDL.LU.64 R4, [R1+0x1898] ;  /* 0x0018980001047983 */ /* 0x000ee80000300a00 */
[----:B------:R2:W-:Y:S04]  /*30850*/  STL.64 [R1+0x1848], R22 ;  /* 0x0018481601007387 */ /* 0x0005e80000100a00 */
[----:B------:R-:W4:Y:S04]  /*30860*/  LDL.LU R20, [R1+0x140] ;  /* 0x0001400001147983 */ /* 0x000f280000300800 */
[----:B------:R-:W4:Y:S01]  /*30870*/  LDL.LU R21, [R1+0x144] ;  /* 0x0001440001157983 */ /* 0x000f220000300800 */
[----:B--2---:R-:W-:-:S02]  /*30880*/  IMAD.MOV.U32 R22, RZ, RZ, R2 ;  /* 0x000000ffff167224 */ /* 0x004fc400078e0002 */
[----:B------:R-:W-:Y:S01]  /*30890*/  IMAD.MOV.U32 R23, RZ, RZ, R0 ;  /* 0x000000ffff177224 */ /* 0x000fe200078e0000 */
[----:B------:R-:W2:Y:S04]  /*308a0*/  LDL.LU R2, [R1+0x1894] ;  /* 0x0018940001027983 */ /* 0x000ea80000300800 */
[----:B------:R-:W2:Y:S01]  /*308b0*/  LDL.LU R0, [R1+0x1890] ;  /* 0x0018900001007983 */ /* 0x000ea20000300800 */
[----:B---3--:R-:W-:-:S15]  /*308c0*/  HMMA.16816.F32.BF16 R4, R12, R16, R4 ;  /* 0x000000100c04723c */ /* 0x008fde0000041804 */
[----:B------:R-:W-:-:S04]  /*308d0*/  NOP ;  /* 0x0000000000007918 */ /* 0x000fc80000000000 */
[----:B------:R0:W-:Y:S04]  /*308e0*/  STL.64 [R1+0x270], R4 ;  /* 0x0002700401007387 */ /* 0x0001e80000100a00 */
[----:B------:R-:W-:Y:S04]  /*308f0*/  STL.64 [R1+0x278], R6 ;  /* 0x0002780601007387 */ /* 0x000fe80000100a00 */
[----:B0-----:R-:W4:Y:S04]  /*30900*/  LDL.LU.64 R4, [R1+0x1888] ;  /* 0x0018880001047983 */ /* 0x001f280000300a00 */
[----:B------:R2:W-:Y:S04]  /*30910*/  STL.64 [R1+0x1840], R18 ;  /* 0x0018401201007387 */ /* 0x0005e80000100a00 */
[----:B------:R-:W3:Y:S04]  /*30920*/  LDL.LU R16, [R1+0x150] ;  /* 0x0001500001107983 */ /* 0x000ee80000300800 */
[----:B------:R-:W3:Y:S01]  /*30930*/  LDL.LU R17, [R1+0x154] ;  /* 0x0001540001117983 */ /* 0x000ee20000300800 */
[----:B--2---:R-:W-:-:S02]  /*30940*/  IMAD.MOV.U32 R18, RZ, RZ, R2 ;  /* 0x000000ffff127224 */ /* 0x004fc400078e0002 */
[----:B------:R-:W-:Y:S01]  /*30950*/  IMAD.MOV.U32 R19, RZ, RZ, R0 ;  /* 0x000000ffff137224 */ /* 0x000fe200078e0000 */
[C---:B----4-:R-:W-:Y:S01]  /*30960*/  HMMA.16816.F32.BF16 R4, R12.reuse, R4, R8 ;  /* 0x000000040c04723c */ /* 0x050fe20000041808 */
[----:B------:R-:W2:Y:S04]  /*30970*/  LDL.LU.64 R10, [R1+0x1880] ;  /* 0x00188000010a7983 */ /* 0x000ea80000300a00 */
[----:B------:R-:W4:Y:S03]  /*30980*/  LDL.LU.64 R8, [R1+0x1878] ;  /* 0x0018780001087983 */ /* 0x000f260000300a00 */
[----:B---3--:R-:W-:Y:S11]  /*30990*/  HMMA.16816.F32.BF16 R16, R12, R24, R16 ;  /* 0x000000180c10723c */ /* 0x008ff60000041810 */
[----:B------:R-:W-:Y:S04]  /*309a0*/  STL.64 [R1+0x260], R4 ;  /* 0x0002600401007387 */ /* 0x000fe80000100a00 */
[----:B------:R0:W-:Y:S04]  /*309b0*/  STL.64 [R1+0x268], R6 ;  /* 0x0002680601007387 */ /* 0x0001e80000100a00 */
[----:B------:R-:W-:-:S02]  /*309c0*/  IMAD.MOV.U32 R0, RZ, RZ, R19 ;  /* 0x000000ffff007224 */ /* 0x000fc400078e0013 */
[----:B------:R-:W-:Y:S01]  /*309d0*/  IMAD.MOV.U32 R2, RZ, RZ, R18 ;  /* 0x000000ffff027224 */ /* 0x000fe200078e0012 */
[----:B0-----:R-:W3:Y:S04]  /*309e0*/  LDL.LU.64 R6, [R1+0x1870] ;  /* 0x0018700001067983 */ /* 0x001ee80000300a00 */
[----:B------:R-:W3:Y:S04]  /*309f0*/  LDL.LU.64 R4, [R1+0x1868] ;  /* 0x0018680001047983 */ /* 0x000ee80000300a00 */
[----:B------:R0:W-:Y:S04]  /*30a00*/  STL.64 [R1+0x250], R16 ;  /* 0x0002501001007387 */ /* 0x0001e80000100a00 */
[----:B------:R-:W3:Y:S04]  /*30a10*/  LDL.64 R26, [R1+0xf8] ;  /* 0x0000f800011a7983 */ /* 0x000ee80000100a00 */
[----:B0-----:R-:W3:Y:S04]  /*30a20*/  LDL.LU R16, [R1+0x120] ;  /* 0x0001200001107983 */ /* 0x001ee80000300800 */
[----:B------:R-:W3:Y:S04]  /*30a30*/  LDL.LU R17, [R1+0x124] ;  /* 0x0001240001117983 */ /* 0x000ee80000300800 */
[----:B------:R-:W3:Y:S04]  /*30a40*/  LDL.LU R18, [R1+0x128] ;  /* 0x0001280001127983 */ /* 0x000ee80000300800 */
[----:B------:R-:W3:Y:S04]  /*30a50*/  LDL.LU R19, [R1+0x12c] ;  /* 0x00012c0001137983 */ /* 0x000ee80000300800 */
[----:B------:R0:W-:Y:S04]  /*30a60*/  STL [R1+0x1764], R0 ;  /* 0x0017640001007387 */ /* 0x0001e80000100800 */
[----:B0-----:R-:W3:Y:S04]  /*30a70*/  LDL R0, [R1+0x10e0] ;  /* 0x0010e00001007983 */ /* 0x001ee80000100800 */
[----:B------:R-:W-:Y:S01]  /*30a80*/  STL [R1+0x1760], R2 ;  /* 0x0017600201007387 */ /* 0x000fe20000100800 */
[----:B----4-:R-:W-:Y:S03]  /*30a90*/  HMMA.16816.F32.BF16 R20, R12, R8, R20 ;  /* 0x000000080c14723c */ /* 0x010fe60000041814 */
[----:B--2---:R0:W-:Y:S04]  /*30aa0*/  STL.64 [R1+0x1808], R10 ;  /* 0x0018080a01007387 */ /* 0x0041e80000100a00 */
[----:B------:R-:W2:-:S12]  /*30ab0*/  LDL.LU R12, [R1+0x40] ;  /* 0x00004000010c7983 */ /* 0x000e980000300800 */
[----:B------:R-:W-:Y:S04]  /*30ac0*/  STL.64 [R1+0x240], R20 ;  /* 0x0002401401007387 */ /* 0x000fe80000100a00 */
[----:B------:R-:W-:Y:S04]  /*30ad0*/  STL.64 [R1+0x248], R22 ;  /* 0x0002481601007387 */ /* 0x000fe80000100a00 */
[----:B------:R-:W2:Y:S04]  /*30ae0*/  LDL.LU R13, [R1+0x44] ;  /* 0x00004400010d7983 */ /* 0x000ea80000300800 */
[----:B------:R-:W4:Y:S04]  /*30af0*/  LDL.LU R14, [R1+0x48] ;  /* 0x00004800010e7983 */ /* 0x000f280000300800 */
[----:B------:R-:W4:Y:S04]  /*30b00*/  LDL.LU R15, [R1+0x4c] ;  /* 0x00004c00010f7983 */ /* 0x000f280000300800 */
[----:B0-----:R-:W2:Y:S04]  /*30b10*/  LDL R10, [R1+0x88] ;  /* 0x00008800010a7983 */ /* 0x001ea80000100800 */
[----:B------:R-:W2:Y:S04]  /*30b20*/  LDL R11, [R1+0x8c] ;  /* 0x00008c00010b7983 */ /* 0x000ea80000100800 */
[----:B--2---:R-:W-:Y:S04]  /*30b30*/  STL.64 [R1+0x1820], R10 ;  /* 0x0018200a01007387 */ /* 0x004fe80000100a00 */
[----:B----4-:R3:W-:Y:S04]  /*30b40*/  STL.64 [R1+0x17b0], R14 ;  /* 0x0017b00e01007387 */ /* 0x0107e80000100a00 */
[----:B------:R0:W-:Y:S01]  /*30b50*/  STL.64 [R1+0x17a8], R12 ;  /* 0x0017a80c01007387 */ /* 0x0001e20000100a00 */
[----:B---3--:R-:W-:-:S02]  /*30b60*/  IMAD.MOV.U32 R14, RZ, RZ, R6 ;  /* 0x000000ffff0e7224 */ /* 0x008fc400078e0006 */
[----:B0-----:R-:W-:Y:S02]  /*30b70*/  IMAD.MOV.U32 R12, RZ, RZ, R4 ;  /* 0x000000ffff0c7224 */ /* 0x001fe400078e0004 */
[----:B------:R-:W-:Y:S01]  /*30b80*/  IMAD.MOV.U32 R15, RZ, RZ, R7 ;  /* 0x000000ffff0f7224 */ /* 0x000fe200078e0007 */
[----:B------:R-:W2:Y:S01]  /*30b90*/  LDL.LU R4, [R1+0x1864] ;  /* 0x0018640001047983 */ /* 0x000ea20000300800 */
[----:B------:R-:W-:-:S03]  /*30ba0*/  IMAD.MOV.U32 R13, RZ, RZ, R5 ;  /* 0x000000ffff0d7224 */ /* 0x000fc600078e0005 */
[----:B------:R-:W2:Y:S04]  /*30bb0*/  LDL.LU R5, [R1+0x1860] ;  /* 0x0018600001057983 */ /* 0x000ea80000300800 */
[----:B------:R-:W2:Y:S04]  /*30bc0*/  LDL.LU R6, [R1+0x185c] ;  /* 0x00185c0001067983 */ /* 0x000ea80000300800 */
[----:B------:R-:W2:Y:S04]  /*30bd0*/  LDL.LU R7, [R1+0x1858] ;  /* 0x0018580001077983 */ /* 0x000ea80000300800 */
[----:B------:R0:W-:Y:S04]  /*30be0*/  STL.64 [R1+0x17c0], R14 ;  /* 0x0017c00e01007387 */ /* 0x0001e80000100a00 */
[----:B------:R-:W-:Y:S04]  /*30bf0*/  STL.64 [R1+0x17b8], R12 ;  /* 0x0017b80c01007387 */ /* 0x000fe80000100a00 */
[----:B------:R-:W3:Y:S04]  /*30c00*/  LDL R10, [R1+0x98] ;  /* 0x00009800010a7983 */ /* 0x000ee80000100800 */
[----:B------:R-:W3:Y:S04]  /*30c10*/  LDL R11, [R1+0x9c] ;  /* 0x00009c00010b7983 */ /* 0x000ee80000100800 */
[----:B0-----:R-:W2:Y:S04]  /*30c20*/  LDL R14, [R1+0xd8] ;  /* 0x0000d800010e7983 */ /* 0x001ea80000100800 */
[----:B------:R-:W2:Y:S04]  /*30c30*/  LDL R15, [R1+0xdc] ;  /* 0x0000dc00010f7983 */ /* 0x000ea80000100800 */
[----:B------:R-:W4:Y:S04]  /*30c40*/  LDL.LU R20, [R1+0x110] ;  /* 0x0001100001147983 */ /* 0x000f280000300800 */
[----:B------:R-:W4:Y:S04]  /*30c50*/  LDL.LU R21, [R1+0x114] ;  /* 0x0001140001157983 */ /* 0x000f280000300800 */
[----:B------:R-:W4:Y:S04]  /*30c60*/  LDL.LU R22, [R1+0x118] ;  /* 0x0001180001167983 */ /* 0x000f280000300800 */
[----:B------:R-:W4:Y:S04]  /*30c70*/  LDL.LU R23, [R1+0x11c] ;  /* 0x00011c0001177983 */ /* 0x000f280000300800 */
[----:B---3--:R0:W-:Y:S04]  /*30c80*/  STL.64 [R1+0x1838], R10 ;  /* 0x0018380a01007387 */ /* 0x0081e80000100a00 */
[----:B------:R-:W3:Y:S04]  /*30c90*/  LDL.LU R8, [R1+0x130] ;  /* 0x0001300001087983 */ /* 0x000ee80000300800 */
[----:B------:R-:W3:Y:S04]  /*30ca0*/  LDL.LU R9, [R1+0x134] ;  /* 0x0001340001097983 */ /* 0x000ee80000300800 */
[----:B0-----:R-:W3:Y:S04]  /*30cb0*/  LDL.LU R10, [R1+0x138] ;  /* 0x00013800010a7983 */ /* 0x001ee80000300800 */
[----:B------:R-:W3:Y:S01]  /*30cc0*/  LDL.LU R11, [R1+0x13c] ;  /* 0x00013c00010b7983 */ /* 0x000ee20000300800 */
[----:B--2---:R-:W-:Y:S01]  /*30cd0*/  HMMA.16816.F32.BF16 R16, R4, R14, R16 ;  /* 0x0000000e0410723c */ /* 0x004fe20000041810 */
[----:B------:R-:W-:-:S07]  /*30ce0*/  IMAD.MOV.U32 R2, RZ, RZ, R27 ;  /* 0x000000ffff027224 */ /* 0x000fce00078e001b */
[----:B---3--:R-:W-:-:S15]  /*30cf0*/  HMMA.16816.F32.BF16 R8, R4, R26, R8 ;  /* 0x0000001a0408723c */ /* 0x008fde0000041808 */
[----:B------:R-:W-:-:S04]  /*30d00*/  NOP ;  /* 0x0000000000007918 */ /* 0x000fc80000000000 */
[----:B------:R0:W-:Y:S04]  /*30d10*/  STL.64 [R1+0x230], R8 ;  /* 0x0002300801007387 */ /* 0x0001e80000100a00 */
[----:B------:R-:W-:Y:S01]  /*30d20*/  STL.64 [R1+0x238], R10 ;  /* 0x0002380a01007387 */ /* 0x000fe20000100a00 */
[----:B0-----:R-:W-:-:S03]  /*30d30*/  IMAD.MOV.U32 R8, RZ, RZ, R26 ;  /* 0x000000ffff087224 */ /* 0x001fc600078e001a */
[----:B------:R-:W4:Y:S04]  /*30d40*/  LDL.LU.64 R26, [R1+0x1850] ;  /* 0x00185000011a7983 */ /* 0x000f280000300a00 */
[----:B------:R-:W-:Y:S04]  /*30d50*/  STL.64 [R1+0x17d0], R14 ;  /* 0x0017d00e01007387 */ /* 0x000fe80000100a00 */
[----:B------:R0:W-:Y:S04]  /*30d60*/  STL.64 [R1+0x220], R16 ;  /* 0x0002201001007387 */ /* 0x0001e80000100a00 */
[----:B------:R1:W-:Y:S04]  /*30d70*/  STL.64 [R1+0x228], R18 ;  /* 0x0002281201007387 */ /* 0x0003e80000100a00 */
[----:B0-----:R-:W2:Y:S04]  /*30d80*/  LDL.LU R16, [R1+0x100] ;  /* 0x0001000001107983 */ /* 0x001ea80000300800 */
[----:B------:R-:W2:Y:S04]  /*30d90*/  LDL.LU R17, [R1+0x104] ;  /* 0x0001040001117983 */ /* 0x000ea80000300800 */
[----:B-1----:R-:W2:Y:S01]  /*30da0*/  LDL.LU R18, [R1+0x108] ;  /* 0x0001080001127983 */ /* 0x002ea20000300800 */
[----:B------:R-:W-:-:S02]  /*30db0*/  IMAD.MOV.U32 R14, RZ, RZ, R8 ;  /* 0x000000ffff0e7224 */ /* 0x000fc400078e0008 */
[----:B------:R-:W-:Y:S01]  /*30dc0*/  IMAD.MOV.U32 R15, RZ, RZ, R2 ;  /* 0x000000ffff0f7224 */ /* 0x000fe200078e0002 */
[----:B------:R-:W2:Y:S04]  /*30dd0*/  LDL.LU R19, [R1+0x10c] ;  /* 0x00010c0001137983 */ /* 0x000ea80000300800 */
[----:B------:R-:W3:Y:S04]  /*30de0*/  LDL.LU R8, [R1+0xe0] ;  /* 0x0000e00001087983 */ /* 0x000ee80000300800 */
[----:B------:R-:W3:Y:S04]  /*30df0*/  LDL.LU R9, [R1+0xe4] ;  /* 0x0000e40001097983 */ /* 0x000ee80000300800 */
[----:B------:R-:W3:Y:S04]  /*30e00*/  LDL.LU R10, [R1+0xe8] ;  /* 0x0000e800010a7983 */ /* 0x000ee80000300800 */
[----:B------:R-:W3:Y:S04]  /*30e10*/  LDL.LU R11, [R1+0xec] ;  /* 0x0000ec00010b7983 */ /* 0x000ee80000300800 */
[----:B------:R0:W-:Y:S04]  /*30e20*/  STL.64 [R1+0x1800], R14 ;  /* 0x0018000e01007387 */ /* 0x0001e80000100a00 */
[----:B------:R-:W2:Y:S04]  /*30e30*/  LDL.LU R12, [R1+0x30] ;  /* 0x00003000010c7983 */ /* 0x000ea80000300800 */
        /* <DEDUP_REMOVED lines=18> */
[----:B0-----:R-:W4:Y:S04]  /*30f60*/  LDL.LU.64 R22, [R1+0x1848] ;  /* 0x0018480001167983 */ /* 0x001f280000300a00 */
[----:B------:R0:W-:Y:S04]  /*30f70*/  STL.64 [R1+0x17c8], R26 ;  /* 0x0017c81a01007387 */ /* 0x0001e80000100a00 */
[----:B------:R-:W2:Y:S04]  /*30f80*/  LDL.LU R24, [R1+0x10] ;  /* 0x0000100001187983 */ /* 0x000ea80000300800 */
[----:B------:R-:W2:Y:S04]  /*30f90*/  LDL.LU R25, [R1+0x14] ;  /* 0x0000140001197983 */ /* 0x000ea80000300800 */
[----:B0-----:R-:W2:Y:S04]  /*30fa0*/  LDL.LU R26, [R1+0x18] ;  /* 0x00001800011a7983 */ /* 0x001ea80000300800 */
        /* <DEDUP_REMOVED lines=11> */
[----:B---3--:R-:W-:-:S15]  /*31060*/  HMMA.16816.F32.BF16 R8, R4, R18, R8 ;  /* 0x000000120408723c */ /* 0x008fde0000041808 */
[----:B------:R-:W-:-:S04]  /*31070*/  NOP ;  /* 0x0000000000007918 */ /* 0x000fc80000000000 */
        /* <DEDUP_REMOVED lines=16> */
[----:B------:R-:W2:Y:S01]  /*31180*/  LDL.LU.64 R14, [R1+0x1800] ;  /* 0x00180000010e7983 */ /* 0x000ea20000300a00 */
[----:B------:R-:W-:-:S03]  /*31190*/  IMAD.MOV.U32 R2, RZ, RZ, R11 ;  /* 0x000000ffff027224 */ /* 0x000fc600078e000b */
[----:B------:R-:W2:-:S13]  /*311a0*/  LDL.LU.64 R10, [R1+0x17f8] ;  /* 0x0017f800010a7983 */ /* 0x000e9a0000300a00 */
[----:B------:R0:W-:Y:S04]  /*311b0*/  STL.64 [R1+0x1b0], R4 ;  /* 0x0001b00401007387 */ /* 0x0001e80000100a00 */
[----:B------:R1:W-:Y:S04]  /*311c0*/  STL.64 [R1+0x1b8], R6 ;  /* 0x0001b80601007387 */ /* 0x0003e80000100a00 */
[----:B------:R-:W2:Y:S04]  /*311d0*/  LDL.LU.64 R8, [R1+0x17f0] ;  /* 0x0017f00001087983 */ /* 0x000ea80000300a00 */
[----:B0-----:R-:W3:Y:S01]  /*311e0*/  LDL.LU R4, [R1+0x1c0] ;  /* 0x0001c00001047983 */ /* 0x001ee20000300800 */
[----:B------:R-:W-:-:S03]  /*311f0*/  IMAD.MOV.U32 R5, RZ, RZ, R3 ;  /* 0x000000ffff057224 */ /* 0x000fc600078e0003 */
[----:B------:R-:W4:Y:S01]  /*31200*/  LDL.LU R3, [R1+0x17ec] ;  /* 0x0017ec0001037983 */ /* 0x000f220000300800 */
[----:B-1----:R-:W-:-:S03]  /*31210*/  IMAD.MOV.U32 R6, RZ, RZ, R28 ;  /* 0x000000ffff067224 */ /* 0x002fc600078e001c */
[----:B------:R-:W3:Y:S01]  /*31220*/  LDL.LU R28, [R1+0x17e8] ;  /* 0x0017e800011c7983 */ /* 0x000ee20000300800 */
        /* <DEDUP_REMOVED lines=13> */
[----:B--2---:R-:W-:Y:S02]  /*31300*/  HMMA.16816.F32.BF16 R24, R8, R26, R12 ;  /* 0x0000001a0818723c */ /* 0x004fe4000004180c */
[----:B------:R-:W2:Y:S04]  /*31310*/  LDL.LU.64 R14, [R1+0x17b0] ;  /* 0x0017b000010e7983 */ /* 0x000ea80000300a00 */
[----:B------:R-:W2:-:S13]  /*31320*/  LDL.LU.64 R12, [R1+0x17a8] ;  /* 0x0017a800010c7983 */ /* 0x000e9a0000300a00 */
[----:B------:R-:W-:Y:S04]  /*31330*/  STL.64 [R1+0x170], R24 ;  /* 0x0001701801007387 */ /* 0x000fe80000100a00 */
[----:B------:R0:W-:Y:S04]  /*31340*/  STL.64 [R1+0x178], R26 ;  /* 0x0001781a01007387 */ /* 0x0001e80000100a00 */
[----:B0-----:R-:W2:Y:S04]  /*31350*/  LDL.LU.64 R26, [R1+0x17a0] ;  /* 0x0017a000011a7983 */ /* 0x001ea80000300a00 */
[----:B------:R-:W2:Y:S02]  /*31360*/  LDL.LU.64 R24, [R1+0x1798] ;  /* 0x0017980001187983 */ /* 0x000ea40000300a00 */
[----:B--2---:R-:W-:Y:S02]  /*31370*/  HMMA.16816.F32.BF16 R20, R8, R22, R24 ;  /* 0x000000160814723c */ /* 0x004fe40000041818 */
[----:B------:R-:W2:-:S15]  /*31380*/  LDL R27, [R1+0x10d8] ;  /* 0x0010d800011b7983 */ /* 0x000e9e0000100800 */
[----:B------:R-:W-:Y:S02]  /*31390*/  NOP ;  /* 0x0000000000007918 */ /* 0x000fe40000000000 */
[----:B------:R-:W-:Y:S04]  /*313a0*/  STL.64 [R1+0x160], R20 ;  /* 0x0001601401007387 */ /* 0x000fe80000100a00 */
[----:B------:R-:W-:Y:S04]  /*313b0*/  STL.64 [R1+0x168], R22 ;  /* 0x0001681601007387 */ /* 0x000fe80000100a00 */
[----:B------:R-:W0:Y:S04]  /*313c0*/  LDSM.16.MT88.4 R20, [R0+UR5+0xa800] ;  /* 0x00a800050014783b */ /* 0x000e280008004200 */
[----:B0-----:R0:W-:Y:S04]  /*313d0*/  STL.64 [R1+0x1780], R22 ;  /* 0x0017801601007387 */ /* 0x0011e80000100a00 */
[----:B------:R-:W-:Y:S04]  /*313e0*/  STL.64 [R1+0x1778], R20 ;  /* 0x0017781401007387 */ /* 0x000fe80000100a00 */
[----:B0-----:R-:W2:Y:S01]  /*313f0*/  LDL.LU.64 R22, [R1+0x98] ;  /* 0x0000980001167983 */ /* 0x001ea20000300a00 */
[----:B------:R-:W-:Y:S03]  /*31400*/  HMMA.16816.F32.BF16 R12, R8, R18, R12 ;  /* 0x00000012080c723c */ /* 0x000fe6000004180c */
[----:B---3--:R-:W0:Y:S01]  /*31410*/  LDSM.16.MT88.4 R16, [R28+UR5+0xa800] ;  /* 0x00a800051c10783b */ /* 0x008e220008004200 */
[----:B------:R-:W-:-:S15]  /*31420*/  IMAD.MOV.U32 R7, RZ, RZ, R29 ;  /* 0x000000ffff077224 */ /* 0x000fde00078e001d */
[----:B------:R-:W-:Y:S04]  /*31430*/  STL.64 [R1+0x150], R12 ;  /* 0x0001500c01007387 */ /* 0x000fe80000100a00 */
[----:B------:R-:W-:Y:S01]  /*31440*/  STL [R1+0x158], R14 ;  /* 0x0001580e01007387 */ /* 0x000fe20000100800 */
[----:B------:R-:W-:-:S03]  /*31450*/  IMAD.MOV.U32 R29, RZ, RZ, R15 ;  /* 0x000000ffff1d7224 */ /* 0x000fc600078e000f */
[----:B----4-:R-:W1:Y:S04]  /*31460*/  LDSM.16.MT88.4 R12, [R3+UR5+0xb000] ;  /* 0x00b00005030c783b */ /* 0x010e680008004200 */
[----:B------:R-:W-:Y:S04]  /*31470*/  STL [R1+0x1684], R29 ;  /* 0x0016841d01007387 */ /* 0x000fe80000100800 */
[----:B0-----:R-:W-:Y:S04]  /*31480*/  STL.64 [R1+0x1730], R18 ;  /* 0x0017301201007387 */ /* 0x001fe80000100a00 */
[----:B------:R-:W-:Y:S04]  /*31490*/  STL.64 [R1+0x1728], R16 ;  /* 0x0017281001007387 */ /* 0x000fe80000100a00 */
[----:B-1----:R-:W-:Y:S04]  /*314a0*/  STL [R1+0x1690], R12 ;  /* 0x0016900c01007387 */ /* 0x002fe80000100800 */
[----:B------:R-:W-:Y:S04]  /*314b0*/  STL [R1+0x168c], R13 ;  /* 0x00168c0d01007387 */ /* 0x000fe80000100800 */
[----:B------:R-:W-:Y:S04]  /*314c0*/  STL [R1+0x1688], R14 ;  /* 0x0016880e01007387 */ /* 0x000fe80000100800 */
[----:B------:R-:W-:Y:S04]  /*314d0*/  STL [R1+0x1680], R15 ;  /* 0x0016800f01007387 */ /* 0x000fe80000100800 */
[----:B--2---:R-:W0:Y:S04]  /*314e0*/  LDSM.16.M88.4 R16, [R27+UR5+0x80] ;  /* 0x000080051b10783b */ /* 0x004e280008000200 */
[----:B0-----:R-:W-:Y:S04]  /*314f0*/  STL.64 [R1+0x60], R16 ;  /* 0x0000601001007387 */ /* 0x001fe80000100a00 */
[----:B------:R-:W-:Y:S04]  /*31500*/  STL.64 [R1+0x68], R18 ;  /* 0x0000681201007387 */ /* 0x000fe80000100a00 */
[----:B------:R-:W0:Y:S01]  /*31510*/  LDSM.16.M88.4 R16, [R27+UR5+0x1080] ;  /* 0x001080051b10783b */ /* 0x000e220008000200 */
[----:B------:R-:W-:-:S15]  /*31520*/  HMMA.16816.F32.BF16 R12, R8, R22, R4 ;  /* 0x00000016080c723c */ /* 0x000fde0000041804 */
[----:B------:R-:W-:-:S04]  /*31530*/  NOP ;  /* 0x0000000000007918 */ /* 0x000fc80000000000 */
[----:B------:R-:W-:Y:S04]  /*31540*/  STL.64 [R1+0x140], R12 ;  /* 0x0001400c01007387 */ /* 0x000fe80000100a00 */
[----:B------:R-:W-:Y:S04]  /*31550*/  STL.64 [R1+0x148], R14 ;  /* 0x0001480e01007387 */ /* 0x000fe80000100a00 */
[----:B------:R-:W1:Y:S04]  /*31560*/  LDSM.16.M88.4 R12, [R27+UR5+0x2080] ;  /* 0x002080051b0c783b */ /* 0x000e680008000200 */
[----:B0-----:R-:W-:Y:S04]  /*31570*/  STL.64 [R1+0x50], R16 ;  /* 0x0000501001007387 */ /* 0x001fe80000100a00 */
[----:B------:R-:W-:Y:S01]  /*31580*/  STL.64 [R1+0x58], R18 ;  /* 0x0000581201007387 */ /* 0x000fe20000100a00 */
[----:B------:R-:W-:-:S02]  /*31590*/  IMAD.MOV.U32 R5, RZ, RZ, R22 ;  /* 0x000000ffff057224 */ /* 0x000fc400078e0016 */
[----:B------:R-:W-:Y:S01]  /*315a0*/  IMAD.MOV.U32 R4, RZ, RZ, R23 ;  /* 0x000000ffff047224 */ /* 0x000fe200078e0017 */
[----:B------:R-:W-:Y:S04]  /*315b0*/  LDSM.16.M88.4 R16, [R27+UR5+0x5080] ;  /* 0x005080051b10783b */ /* 0x000fe80008000200 */
[----:B-1----:R-:W-:Y:S01]  /*315c0*/  STL.64 [R1+0x40], R12 ;  /* 0x0000400c01007387 */ /* 0x002fe20000100a00 */
[----:B------:R-:W-:-:S03]  /*315d0*/  IMAD.MOV.U32 R28, RZ, RZ, R14 ;  /* 0x000000ffff1c7224 */ /* 0x000fc600078e000e */
[----:B------:R-:W-:Y:S01]  /*315e0*/  STL.64 [R1+0x48], R14 ;  /* 0x0000480e01007387 */ /* 0x000fe20000100a00 */
[----:B------:R-:W-:-:S03]  /*315f0*/  IMAD.MOV.U32 R3, RZ, RZ, R15 ;  /* 0x000000ffff037224 */ /* 0x000fc600078e000f */
[----:B------:R-:W0:Y:S04]  /*31600*/  LDSM.16.M88.4 R12, [R27+UR5+0x3080] ;  /* 0x003080051b0c783b */ /* 0x000e280008000200 */
[----:B------:R1:W-:Y:S04]  /*31610*/  STL [R1+0x1434], R28 ;  /* 0x0014341c01007387 */ /* 0x0003e80000100800 */
[----:B------:R2:W-:Y:S04]  /*31620*/  STL [R1+0x1430], R3 ;  /* 0x0014300301007387 */ /* 0x0005e80000100800 */
[----:B0-----:R-:W-:Y:S04]  /*31630*/  STL.64 [R1+0x30], R12 ;  /* 0x0000300c01007387 */ /* 0x001fe80000100a00 */
[----:B------:R-:W-:Y:S04]  /*31640*/  STL.64 [R1+0x38], R14 ;  /* 0x0000380e01007387 */ /* 0x000fe80000100a00 */
[----:B------:R-:W3:Y:S01]  /*31650*/  LDL R7, [R1+0x10e4] ;  /* 0x0010e40001077983 */ /* 0x000ee20000100800 */
[----:B-1----:R-:W-:-:S02]  /*31660*/  IMAD.MOV.U32 R28, RZ, RZ, R12 ;  /* 0x000000ffff1c7224 */ /* 0x002fc400078e000c */
[----:B--2---:R-:W-:Y:S02]  /*31670*/  IMAD.MOV.U32 R3, RZ, RZ, R13 ;  /* 0x000000ffff037224 */ /* 0x004fe400078e000d */
[----:B------:R-:W0:Y:S04]  /*31680*/  LDSM.16.M88.4 R12, [R27+UR5+0x4080] ;  /* 0x004080051b0c783b */ /* 0x000e280008000200 */
[----:B---3--:R1:W-:Y:S04]  /*31690*/  STL [R1+0x1790], R7 ;  /* 0x0017900701007387 */ /* 0x0083e80000100800 */
[----:B------:R-:W-:Y:S04]  /*316a0*/  STL.64 [R1+0x1788], R4 ;  /* 0x0017880401007387 */ /* 0x000fe80000100a00 */
[----:B------:R-:W2:Y:S04]  /*316b0*/  LDL R6, [R1+0x88] ;  /* 0x0000880001067983 */ /* 0x000ea80000100800 */
[----:B-1----:R-:W2:Y:S04]  /*316c0*/  LDL R7, [R1+0x8c] ;  /* 0x00008c0001077983 */ /* 0x002ea80000100800 */
[----:B0-----:R0:W-:Y:S04]  /*316d0*/  STL.64 [R1+0x20], R12 ;  /* 0x0000200c01007387 */ /* 0x0011e80000100a00 */
[----:B------:R-:W-:Y:S01]  /*316e0*/  STL.64 [R1+0x28], R14 ;  /* 0x0000280e01007387 */ /* 0x000fe20000100a00 */
[----:B0-----:R-:W-:-:S05]  /*316f0*/  IMAD.MOV.U32 R12, RZ, RZ, R13 ;  /* 0x000000ffff0c7224 */ /* 0x001fca00078e000d */
[----:B------:R0:W-:Y:S04]  /*31700*/  STL [R1+0x1794], R12 ;  /* 0x0017940c01007387 */ /* 0x0001e80000100800 */
        /* <DEDUP_REMOVED lines=8> */
[----:B------:R-:W-:Y:S04]  /*31790*/  STL.64 [R1+0x10], R16 ;  /* 0x0000101001007387 */ /* 0x000fe80000100a00 */
[----:B------:R-:W-:Y:S04]  /*317a0*/  STL.64 [R1+0x18], R18 ;  /* 0x0000181201007387 */ /* 0x000fe80000100a00 */
[----:B------:R-:W0:Y:S04]  /*317b0*/  LDSM.16.M88.4 R16, [R27+UR5+0x6080] ;  /* 0x006080051b10783b */ /* 0x000e280008000200 */
[----:B------:R-:W1:Y:S04]  /*317c0*/  LDSM.16.M88.4 R24, [R27+UR5+0x7080] ;  /* 0x007080051b18783b */ /* 0x000e680008000200 */
[----:B0-----:R0:W-:Y:S04]  /*317d0*/  STL.64 [R1], R16 ;  /* 0x0000001001007387 */ /* 0x0011e80000100a00 */
[----:B------:R4:W-:Y:S04]  /*317e0*/  STL.64 [R1+0x8], R18 ;  /* 0x0000081201007387 */ /* 0x0009e80000100a00 */
[----:B0-----:R-:W3:Y:S04]  /*317f0*/  LDL.LU R16, [R1+0x350] ;  /* 0x0003500001107983 */ /* 0x001ee80000300800 */
[----:B------:R-:W3:Y:S04]  /*31800*/  LDL.LU R17, [R1+0x354] ;  /* 0x0003540001117983 */ /* 0x000ee80000300800 */
[----:B----4-:R-:W4:Y:S04]  /*31810*/  LDL.LU R18, [R1+0x358] ;  /* 0x0003580001127983 */ /* 0x010f280000300800 */
[----:B------:R-:W4:Y:S04]  /*31820*/  LDL.LU R19, [R1+0x35c] ;  /* 0x00035c0001137983 */ /* 0x000f280000300800 */
[----:B-1----:R-:W-:Y:S04]  /*31830*/  STL [R1+0x14dc], R26 ;  /* 0x0014dc1a01007387 */ /* 0x002fe80000100800 */
[----:B------:R0:W-:Y:S04]  /*31840*/  STL [R1+0x14d8], R27 ;  /* 0x0014d81b01007387 */ /* 0x0001e80000100800 */
[----:B------:R-:W-:Y:S04]  /*31850*/  STL.64 [R1+0x16d8], R24 ;  /* 0x0016d81801007387 */ /* 0x000fe80000100a00 */
[----:B0-----:R-:W3:Y:S01]  /*31860*/  LDL.LU.64 R26, [R1+0xd8] ;  /* 0x0000d800011a7983 */ /* 0x001ee20000300a00 */
[----:B--2---:R-:W-:Y:S03]  /*31870*/  HMMA.16816.F32.BF16 R4, R8, R6, R12 ;  /* 0x000000060804723c */ /* 0x004fe6000004180c */
[----:B------:R-:W2:-:S15]  /*31880*/  LDL.LU R12, [R1+0x1794] ;  /* 0x00179400010c7983 */ /* 0x000e9e0000300800 */
[----:B------:R-:W-:Y:S01]  /*31890*/  NOP ;  /* 0x0000000000007918 */ /* 0x000fe20000000000 */
[----:B------:R-:W-:Y:S02]  /*318a0*/  IMAD.MOV.U32 R15, RZ, RZ, R7 ;  /* 0x000000ffff0f7224 */ /* 0x000fe400078e0007 */
[----:B------:R-:W-:Y:S02]  /*318b0*/  IMAD.MOV.U32 R13, RZ, RZ, R4 ;  /* 0x000000ffff0d7224 */ /* 0x000fe400078e0004 */
[----:B------:R-:W-:Y:S01]  /*318c0*/  IMAD.MOV.U32 R14, RZ, RZ, R5 ;  /* 0x000000ffff0e7224 */ /* 0x000fe200078e0005 */
[----:B------:R-:W2:Y:S04]  /*318d0*/  LDL.LU R7, [R1+0x1790] ;  /* 0x0017900001077983 */ /* 0x000ea80000300800 */
[----:B------:R-:W2:Y:S01]  /*318e0*/  LDL.LU.64 R4, [R1+0x1788] ;  /* 0x0017880001047983 */ /* 0x000ea20000300a00 */
[----:B------:R-:W-:-:S03]  /*318f0*/  IMAD.MOV.U32 R29, RZ, RZ, R6 ;  /* 0x000000ffff1d7224 */ /* 0x000fc600078e0006 */
[----:B------:R2:W-:Y:S02]  /*31900*/  STL.64 [R1+0x16a0], R14 ;  /* 0x0016a00e01007387 */ /* 0x0005e40000100a00 */
[----:B--2---:R-:W-:Y:S02]  /*31910*/  IMAD.MOV.U32 R14, RZ, RZ, R5 ;  /* 0x000000ffff0e7224 */ /* 0x004fe400078e0005 */
[----:B------:R-:W-:Y:S02]  /*31920*/  IMAD.MOV.U32 R15, RZ, RZ, R4 ;  /* 0x000000ffff0f7224 */ /* 0x000fe400078e0004 */
[----:B------:R-:W0:Y:S04]  /*31930*/  LDSM.16.MT88.4 R4, [R7+UR5+0xb000] ;  /* 0x00b000050704783b */ /* 0x000e280008004200 */
[----:B------:R1:W-:Y:S04]  /*31940*/  STL.64 [R1+0x1698], R12 ;  /* 0x0016980c01007387 */ /* 0x0003e80000100a00 */
[----:B------:R2:W-:Y:S04]  /*31950*/  STL.64 [R1+0x1758], R14 ;  /* 0x0017580e01007387 */ /* 0x0005e80000100a00 */
[----:B-1----:R-:W3:Y:S04]  /*31960*/  LDL.LU R12, [R1+0x340] ;  /* 0x00034000010c7983 */ /* 0x002ee80000300800 */
[----:B------:R-:W3:Y:S04]  /*31970*/  LDL.LU R13, [R1+0x344] ;  /* 0x00034400010d7983 */ /* 0x000ee80000300800 */
[----:B--2---:R-:W2:Y:S04]  /*31980*/  LDL.LU R14, [R1+0x348] ;  /* 0x00034800010e7983 */ /* 0x004ea80000300800 */
[----:B------:R-:W2:Y:S04]  /*31990*/  LDL.LU R15, [R1+0x34c] ;  /* 0x00034c00010f7983 */ /* 0x000ea80000300800 */
[----:B0-----:R0:W-:Y:S04]  /*319a0*/  STL.64 [R1+0x1610], R6 ;  /* 0x0016100601007387 */ /* 0x0011e80000100a00 */
[----:B------:R-:W-:Y:S04]  /*319b0*/  STL.64 [R1+0x1608], R4 ;  /* 0x0016080401007387 */ /* 0x000fe80000100a00 */
[----:B0-----:R-:W3:Y:S01]  /*319c0*/  LDL.LU R6, [R1+0x78] ;  /* 0x0000780001067983 */ /* 0x001ee20000300800 */
[----:B------:R-:W-:-:S07]  /*319d0*/  IMAD.MOV.U32 R7, RZ, RZ, R2 ;  /* 0x000000ffff077224 */ /* 0x000fce00078e0002 */
[----:B---3--:R-:W-:Y:S01]  /*319e0*/  HMMA.16816.F32.BF16 R8, R8, R6, R20 ;  /* 0x000000060808723c */ /* 0x008fe20000041814 */
[----:B------:R-:W4:Y:S04]  /*319f0*/  LDL.LU.64 R22, [R1+0x1780] ;  /* 0x0017800001167983 */ /* 0x000f280000300a00 */
[----:B------:R-:W4:Y:S04]  /*31a00*/  LDL.LU.64 R20, [R1+0x1778] ;  /* 0x0017780001147983 */ /* 0x000f280000300a00 */
[----:B------:R0:W-:Y:S04]  /*31a10*/  STL.64 [R1+0x1740], R6 ;  /* 0x0017400601007387 */ /* 0x0001e80000100a00 */
[----:B0-----:R-:W4:Y:S06]  /*31a20*/  LDL.LU.64 R6, [R1+0xf8] ;  /* 0x0000f80001067983 */ /* 0x001f2c0000300a00 */
[----:B------:R-:W-:Y:S04]  /*31a30*/  STL.64 [R1+0x120], R8 ;  /* 0x0001200801007387 */ /* 0x000fe80000100a00 */
[----:B------:R-:W-:Y:S04]  /*31a40*/  STL.64 [R1+0x128], R10 ;  /* 0x0001280a01007387 */ /* 0x000fe80000100a00 */
[----:B------:R-:W0:Y:S04]  /*31a50*/  LDSM.16.MT88.4 R8, [R0+UR5+0xb000] ;  /* 0x00b000050008783b */ /* 0x000e280008004200 */
[----:B0-----:R-:W-:Y:S04]  /*31a60*/  STL.64 [R1+0x1570], R10 ;  /* 0x0015700a01007387 */ /* 0x001fe80000100a00 */
[----:B------:R4:W-:Y:S02]  /*31a70*/  STL.64 [R1+0x1568], R8 ;  /* 0x0015680801007387 */ /* 0x0009e40000100a00 */
[----:B----4-:R-:W-:Y:S01]  /*31a80*/  HMMA.16816.F32.BF16 R8, R20, R6, R16 ;  /* 0x000000061408723c */ /* 0x010fe20000041810 */
[----:B------:R-:W-:-:S02]  /*31a90*/  IMAD.MOV.U32 R17, RZ, RZ, R6 ;  /* 0x000000ffff117224 */ /* 0x000fc400078e0006 */
[----:B------:R-:W-:-:S05]  /*31aa0*/  IMAD.MOV.U32 R16, RZ, RZ, R7 ;  /* 0x000000ffff107224 */ /* 0x000fca00078e0007 */
[----:B--2---:R-:W-:Y:S11]  /*31ab0*/  HMMA.16816.F32.BF16 R4, R20, R26, R12 ;  /* 0x0000001a1404723c */ /* 0x004ff6000004180c */
[----:B------:R0:W-:Y:S04]  /*31ac0*/  STL.64 [R1+0x110], R8 ;  /* 0x0001100801007387 */ /* 0x0001e80000100a00 */
[----:B------:R1:W-:Y:S04]  /*31ad0*/  STL.64 [R1+0x118], R10 ;  /* 0x0001180a01007387 */ /* 0x0003e80000100a00 */
[----:B0-----:R-:W-:-:S02]  /*31ae0*/  IMAD.MOV.U32 R9, RZ, RZ, R6 ;  /* 0x000000ffff097224 */ /* 0x001fc400078e0006 */
[----:B-1----:R-:W-:Y:S02]  /*31af0*/  IMAD.MOV.U32 R11, RZ, RZ, R4 ;  /* 0x000000ffff0b7224 */ /* 0x002fe400078e0004 */
[----:B------:R-:W-:Y:S02]  /*31b00*/  IMAD.MOV.U32 R10, RZ, RZ, R5 ;  /* 0x000000ffff0a7224 */ /* 0x000fe400078e0005 */
[----:B------:R-:W-:-:S03]  /*31b10*/  IMAD.MOV.U32 R8, RZ, RZ, R7 ;  /* 0x000000ffff087224 */ /* 0x000fc600078e0007 */
[----:B------:R-:W-:Y:S04]  /*31b20*/  STL.64 [R1+0x1580], R10 ;  /* 0x0015800a01007387 */ /* 0x000fe80000100a00 */
[----:B------:R0:W-:Y:S04]  /*31b30*/  STL.64 [R1+0x1578], R8 ;  /* 0x0015780801007387 */ /* 0x0001e80000100a00 */
[----:B0-----:R-:W2:Y:S04]  /*31b40*/  LDL.LU R8, [R1+0x240] ;  /* 0x0002400001087983 */ /* 0x001ea80000300800 */
[----:B------:R-:W2:Y:S04]  /*31b50*/  LDL.LU R9, [R1+0x244] ;  /* 0x0002440001097983 */ /* 0x000ea80000300800 */
[----:B------:R-:W3:Y:S04]  /*31b60*/  LDL.LU R10, [R1+0x248] ;  /* 0x00024800010a7983 */ /* 0x000ee80000300800 */
[----:B------:R-:W3:Y:S04]  /*31b70*/  LDL.LU R11, [R1+0x24c] ;  /* 0x00024c00010b7983 */ /* 0x000ee80000300800 */
[----:B------:R-:W4:Y:S04]  /*31b80*/  LDL.LU R4, [R1+0x320] ;  /* 0x0003200001047983 */ /* 0x000f280000300800 */
[----:B------:R-:W4:Y:S04]  /*31b90*/  LDL.LU R5, [R1+0x324] ;  /* 0x0003240001057983 */ /* 0x000f280000300800 */
[----:B------:R-:W2:Y:S04]  /*31ba0*/  LDL.LU R6, [R1+0x328] ;  /* 0x0003280001067983 */ /* 0x000ea80000300800 */
[----:B------:R-:W2:Y:S01]  /*31bb0*/  LDL.LU R7, [R1+0x32c] ;  /* 0x00032c0001077983 */ /* 0x000ea20000300800 */
[----:B------:R-:W-:-:S02]  /*31bc0*/  IMAD.MOV.U32 R0, RZ, RZ, R26 ;  /* 0x000000ffff007224 */ /* 0x000fc400078e001a */
[----:B------:R-:W-:Y:S01]  /*31bd0*/  IMAD.MOV.U32 R2, RZ, RZ, R27 ;  /* 0x000000ffff027224 */ /* 0x000fe200078e001b */
[----:B--2---:R-:W-:Y:S04]  /*31be0*/  STL.64 [R1+0x1770], R6 ;  /* 0x0017700601007387 */ /* 0x004fe80000100a00 */
[----:B----4-:R0:W-:Y:S04]  /*31bf0*/  STL.64 [R1+0x1768], R4 ;  /* 0x0017680401007387 */ /* 0x0101e80000100a00 */
[----:B0-----:R-:W2:Y:S04]  /*31c00*/  LDL.LU R4, [R1+0x330] ;  /* 0x0003300001047983 */ /* 0x001ea80000300800 */
[----:B------:R-:W2:Y:S04]  /*31c10*/  LDL.LU R5, [R1+0x334] ;  /* 0x0003340001057983 */ /* 0x000ea80000300800 */
[----:B------:R-:W2:Y:S04]  /*31c20*/  LDL.LU R6, [R1+0x338] ;  /* 0x0003380001067983 */ /* 0x000ea80000300800 */
[----:B------:R-:W2:Y:S04]  /*31c30*/  LDL.LU R7, [R1+0x33c] ;  /* 0x00033c0001077983 */ /* 0x000ea80000300800 */
[----:B------:R-:W4:Y:S04]  /*31c40*/  LDL.LU.64 R18, [R1+0xb8] ;  /* 0x0000b80001127983 */ /* 0x000f280000300a00 */
[----:B------:R-:W2:Y:S04]  /*31c50*/  LDL.LU R24, [R1+0x280] ;  /* 0x0002800001187983 */ /* 0x000ea80000300800 */
[----:B------:R-:W2:Y:S04]  /*31c60*/  LDL.LU R25, [R1+0x284] ;  /* 0x0002840001197983 */ /* 0x000ea80000300800 */
[----:B------:R-:W2:Y:S04]  /*31c70*/  LDL.LU R26, [R1+0x288] ;  /* 0x00028800011a7983 */ /* 0x000ea80000300800 */
[----:B------:R-:W2:Y:S04]  /*31c80*/  LDL.LU R27, [R1+0x28c] ;  /* 0x00028c00011b7983 */ /* 0x000ea80000300800 */
[----:B--2---:R0:W-:Y:S04]  /*31c90*/  STL.64 [R1+0x16e8], R26 ;  /* 0x0016e81a01007387 */ /* 0x0041e80000100a00 */
[----:B------:R-:W-:Y:S04]  /*31ca0*/  STL.64 [R1+0x16e0], R24 ;  /* 0x0016e01801007387 */ /* 0x000fe80000100a00 */
[----:B0-----:R-:W2:Y:S04]  /*31cb0*/  LDL.LU R26, [R1+0xc8] ;  /* 0x0000c800011a7983 */ /* 0x001ea80000300800 */
[----:B------:R-:W2:Y:S04]  /*31cc0*/  LDL.LU R27, [R1+0xcc] ;  /* 0x0000cc00011b7983 */ /* 0x000ea80000300800 */
[----:B---3--:R-:W-:Y:S04]  /*31cd0*/  STL.64 [R1+0x16b0], R10 ;  /* 0x0016b00a01007387 */ /* 0x008fe80000100a00 */
[----:B------:R0:W-:Y:S04]  /*31ce0*/  STL.64 [R1+0x16a8], R8 ;  /* 0x0016a80801007387 */ /* 0x0001e80000100a00 */
[----:B0-----:R-:W3:Y:S04]  /*31cf0*/  LDL.LU R8, [R1+0x260] ;  /* 0x0002600001087983 */ /* 0x001ee80000300800 */
[----:B------:R-:W3:Y:S04]  /*31d00*/  LDL.LU R9, [R1+0x264] ;  /* 0x0002640001097983 */ /* 0x000ee80000300800 */
[----:B------:R-:W3:Y:S04]  /*31d10*/  LDL.LU R10, [R1+0x268] ;  /* 0x00026800010a7983 */ /* 0x000ee80000300800 */
[----:B------:R-:W3:Y:S04]  /*31d20*/  LDL.LU R11, [R1+0x26c] ;  /* 0x00026c00010b7983 */ /* 0x000ee80000300800 */
[----:B------:R-:W4:Y:S04]  /*31d30*/  LDL.LU R12, [R1+0x290] ;  /* 0x00029000010c7983 */ /* 0x000f280000300800 */
[----:B------:R-:W4:Y:S04]  /*31d40*/  LDL.LU R13, [R1+0x294] ;  /* 0x00029400010d7983 */ /* 0x000f280000300800 */
[----:B------:R-:W4:Y:S04]  /*31d50*/  LDL.LU R14, [R1+0x298] ;  /* 0x00029800010e7983 */ /* 0x000f280000300800 */
[----:B------:R-:W4:Y:S01]  /*31d60*/  LDL.LU R15, [R1+0x29c] ;  /* 0x00029c00010f7983 */ /* 0x000f220000300800 */
[----:B--2---:R-:W-:Y:S03]  /*31d70*/  HMMA.16816.F32.BF16 R4, R20, R26, R4 ;  /* 0x0000001a1404723c */ /* 0x004fe60000041804 */
[----:B---3--:R0:W-:Y:S04]  /*31d80*/  STL.64 [R1+0x16c0], R10 ;  /* 0x0016c00a01007387 */ /* 0x0081e80000100a00 */
[----:B------:R-:W-:Y:S04]  /*31d90*/  STL.64 [R1+0x16b8], R8 ;  /* 0x0016b80801007387 */ /* 0x000fe80000100a00 */
[----:B0-----:R-:W2:Y:S04]  /*31da0*/  LDL.LU R10, [R1+0xa8] ;  /* 0x0000a800010a7983 */ /* 0x001ea80000300800 */
[----:B------:R-:W2:Y:S04]  /*31db0*/  LDL.LU R11, [R1+0xac] ;  /* 0x0000ac00010b7983 */ /* 0x000ea80000300800 */
[----:B------:R-:W-:Y:S04]  /*31dc0*/  STL.64 [R1+0xe0], R4 ;  /* 0x0000e00401007387 */ /* 0x000fe80000100a00 */
[----:B------:R0:W-:Y:S04]  /*31dd0*/  STL.64 [R1+0xe8], R6 ;  /* 0x0000e80601007387 */ /* 0x0001e80000100a00 */
[----:B0-----:R-:W4:Y:S04]  /*31de0*/  LDL.LU.64 R6, [R1+0x1770] ;  /* 0x0017700001067983 */ /* 0x001f280000300a00 */
[----:B------:R-:W4:Y:S04]  /*31df0*/  LDL.LU.64 R4, [R1+0x1768] ;  /* 0x0017680001047983 */ /* 0x000f280000300a00 */
[----:B------:R0:W-:Y:S02]  /*31e00*/  STL.64 [R1+0x16f8], R26 ;  /* 0x0016f81a01007387 */ /* 0x0001e40000100a00 */
[----:B0-----:R-:W-:-:S02]  /*31e10*/  IMAD.MOV.U32 R26, RZ, RZ, R0 ;  /* 0x000000ffff1a7224 */ /* 0x001fc400078e0000 */
[----:B------:R-:W-:Y:S01]  /*31e20*/  IMAD.MOV.U32 R27, RZ, RZ, R2 ;  /* 0x000000ffff1b7224 */ /* 0x000fe200078e0002 */
[----:B------:R-:W3:Y:S04]  /*31e30*/  LDL.LU R0, [R1+0x1764] ;  /* 0x0017640001007983 */ /* 0x000ee80000300800 */
[----:B------:R-:W2:Y:S04]  /*31e40*/  LDL.LU R2, [R1+0x1760] ;  /* 0x0017600001027983 */ /* 0x000ea80000300800 */
[----:B------:R0:W-:Y:S02]  /*31e50*/  STL.64 [R1+0x1710], R26 ;  /* 0x0017101a01007387 */ /* 0x0001e40000100a00 */
[----:B0-----:R-:W-:-:S02]  /*31e60*/  IMAD.MOV.U32 R26, RZ, RZ, R17 ;  /* 0x000000ffff1a7224 */ /* 0x001fc400078e0011 */
[----:B------:R-:W-:-:S05]  /*31e70*/  IMAD.MOV.U32 R27, RZ, RZ, R16 ;  /* 0x000000ffff1b7224 */ /* 0x000fca00078e0010 */
[----:B------:R-:W-:Y:S01]  /*31e80*/  STL.64 [R1+0x1738], R26 ;  /* 0x0017381a01007387 */ /* 0x000fe20000100a00 */
[----:B----4-:R-:W-:-:S15]  /*31e90*/  HMMA.16816.F32.BF16 R4, R20, R18, R4 ;  /* 0x000000121404723c */ /* 0x010fde0000041804 */
[----:B------:R-:W-:-:S04]  /*31ea0*/  NOP ;  /* 0x0000000000007918 */ /* 0x000fc80000000000 */
[----:B------:R0:W-:Y:S04]  /*31eb0*/  STL.64 [R1+0x180], R4 ;  /* 0x0001800401007387 */ /* 0x0001e80000100a00 */
[----:B------:R1:W-:Y:S04]  /*31ec0*/  STL.64 [R1+0x188], R6 ;  /* 0x0001880601007387 */ /* 0x0003e80000100a00 */
[----:B0-----:R-:W4:Y:S04]  /*31ed0*/  LDL.LU R4, [R1+0x2e0] ;  /* 0x0002e00001047983 */ /* 0x001f280000300800 */
[----:B------:R-:W4:Y:S04]  /*31ee0*/  LDL.LU R5, [R1+0x2e4] ;  /* 0x0002e40001057983 */ /* 0x000f280000300800 */
[----:B-1----:R-:W3:Y:S04]  /*31ef0*/  LDL.LU R6, [R1+0x2e8] ;  /* 0x0002e80001067983 */ /* 0x002ee80000300800 */
        /* <DEDUP_REMOVED lines=10> */
[----:B------:R-:W3:Y:S04]  /*31fa0*/  LDL.LU.64 R26, [R1+0x88] ;  /* 0x00008800011a7983 */ /* 0x000ee80000300a00 */
[----:B------:R-:W4:Y:S04]  /*31fb0*/  LDL.LU R16, [R1+0x2d0] ;  /* 0x0002d00001107983 */ /* 0x000f280000300800 */
[----:B------:R-:W4:Y:S04]  /*31fc0*/  LDL.LU R17, [R1+0x2d4] ;  /* 0x0002d40001117983 */ /* 0x000f280000300800 */
[----:B------:R-:W4:Y:S04]  /*31fd0*/  LDL.LU R18, [R1+0x2d8] ;  /* 0x0002d80001127983 */ /* 0x000f280000300800 */
[----:B------:R-:W4:Y:S04]  /*31fe0*/  LDL.LU R19, [R1+0x2dc] ;  /* 0x0002dc0001137983 */ /* 0x000f280000300800 */
[----:B------:R-:W-:Y:S04]  /*31ff0*/  STL.64 [R1+0x290], R12 ;  /* 0x0002900c01007387 */ /* 0x000fe80000100a00 */
[----:B------:R0:W-:Y:S04]  /*32000*/  STL.64 [R1+0x298], R14 ;  /* 0x0002980e01007387 */ /* 0x0001e80000100a00 */
[----:B0-----:R-:W2:Y:S04]  /*32010*/  LDL.LU.64 R14, [R1+0x1758] ;  /* 0x00175800010e7983 */ /* 0x001ea80000300a00 */
[----:B------:R0:W-:Y:S02]  /*32020*/  STL.64 [R1+0x16d0], R10 ;  /* 0x0016d00a01007387 */ /* 0x0001e40000100a00 */
[----:B0-----:R-:W-:-:S02]  /*32030*/  IMAD.MOV.U32 R10, RZ, RZ, R9 ;  /* 0x000000ffff0a7224 */ /* 0x001fc400078e0009 */
[----:B------:R-:W-:-:S05]  /*32040*/  IMAD.MOV.U32 R11, RZ, RZ, R8 ;  /* 0x000000ffff0b7224 */ /* 0x000fca00078e0008 */
        /* <DEDUP_REMOVED lines=11> */
[C---:B------:R-:W-:Y:S03]  /*32100*/  HMMA.16816.F32.BF16 R4, R20.reuse, R14, R4 ;  /* 0x0000000e1404723c */ /* 0x040fe60000041804 */
        /* <DEDUP_REMOVED lines=10> */
[----:B------:R0:W-:Y:S04]  /*321b0*/  STL.64 [R1+0x16c8], R14 ;  /* 0x0016c80e01007387 */ /* 0x0001e80000100a00 */
[----:B------:R-:W2:Y:S04]  /*321c0*/  LDL.LU R12, [R1+0x270] ;  /* 0x00027000010c7983 */ /* 0x000ea80000300800 */
[----:B------:R-:W2:Y:S04]  /*321d0*/  LDL.LU R13, [R1+0x274] ;  /* 0x00027400010d7983 */ /* 0x000ea80000300800 */
[----:B0-----:R-:W2:Y:S04]  /*321e0*/  LDL.LU R14, [R1+0x278] ;  /* 0x00027800010e7983 */ /* 0x001ea80000300800 */
[----:B------:R-:W2:Y:S01]  /*321f0*/  LDL.LU R15, [R1+0x27c] ;  /* 0x00027c00010f7983 */ /* 0x000ea20000300800 */
[----:B---3--:R-:W-:-:S15]  /*32200*/  HMMA.16816.F32.BF16 R4, R20, R26, R4 ;  /* 0x0000001a1404723c */ /* 0x008fde0000041804 */
[----:B------:R-:W-:-:S04]  /*32210*/  NOP ;  /* 0x0000000000007918 */ /* 0x000fc80000000000 */
[----:B------:R-:W-:Y:S04]  /*32220*/  STL.64 [R1+0x320], R4 ;  /* 0x0003200401007387 */ /* 0x000fe80000100a00 */
[----:B------:R0:W-:Y:S04]  /*32230*/  STL.64 [R1+0x328], R6 ;  /* 0x0003280601007387 */ /* 0x0001e80000100a00 */
[----:B0-----:R-:W4:Y:S01]  /*32240*/  LDL.LU.64 R6, [R1+0x1740] ;  /* 0x0017400001067983 */ /* 0x001f220000300a00 */
[----:B------:R-:W-:Y:S02]  /*32250*/  IMAD.MOV.U32 R5, RZ, RZ, R26 ;  /* 0x000000ffff057224 */ /* 0x000fe400078e001a */
[----:B------:R-:W-:-:S02]  /*32260*/  IMAD.MOV.U32 R4, RZ, RZ, R27 ;  /* 0x000000ffff047224 */ /* 0x000fc400078e001b */
[----:B------:R-:W2:Y:S01]  /*32270*/  LDL.LU.64 R26, [R1+0x1738] ;  /* 0x00173800011a7983 */ /* 0x000ea20000300a00 */
[----:B----4-:R-:W-:Y:S03]  /*32280*/  HMMA.16816.F32.BF16 R20, R20, R6, R16 ;  /* 0x000000061414723c */ /* 0x010fe60000041810 */
[----:B------:R-:W2:Y:S04]  /*32290*/  LDL.LU.64 R18, [R1+0x1730] ;  /* 0x0017300001127983 */ /* 0x000ea80000300a00 */
[----:B------:R-:W2:-:S12]  /*322a0*/  LDL.LU.64 R16, [R1+0x1728] ;  /* 0x0017280001107983 */ /* 0x000e980000300a00 */
[----:B------:R0:W-:Y:S04]  /*322b0*/  STL.64 [R1+0x310], R20 ;  /* 0x0003101401007387 */ /* 0x0001e80000100a00 */
[----:B------:R-:W-:Y:S04]  /*322c0*/  STL.64 [R1+0x318], R22 ;  /* 0x0003181601007387 */ /* 0x000fe80000100a00 */
[----:B0-----:R-:W3:Y:S01]  /*322d0*/  LDL.64 R20, [R1] ;  /* 0x0000000001147983 */ /* 0x001ee20000100a00 */
[C---:B--2---:R-:W-:Y:S03]  /*322e0*/  HMMA.16816.F32.BF16 R24, R16.reuse, R26, R8 ;  /* 0x0000001a1018723c */ /* 0x044fe60000041808 */
[----:B---3--:R-:W-:Y:S04]  /*322f0*/  STL.64 [R1+0x1620], R20 ;  /* 0x0016201401007387 */ /* 0x008fe80000100a00 */
[----:B------:R-:W2:Y:S04]  /*32300*/  LDL.LU.64 R10, [R1+0x1720] ;  /* 0x00172000010a7983 */ /* 0x000ea80000300a00 */
[----:B------:R-:W2:Y:S08]  /*32310*/  LDL.LU.64 R8, [R1+0x1718] ;  /* 0x0017180001087983 */ /* 0x000eb00000300a00 */
        /* <DEDUP_REMOVED lines=17> */
[----:B------:R-:W2:-:S15]  /*32430*/  LDL.LU.64 R24, [R1+0x16d8] ;  /* 0x0016d80001187983 */ /* 0x000e9e0000300a00 */
[----:B------:R-:W-:Y:S02]  /*32440*/  NOP ;  /* 0x0000000000007918 */ /* 0x000fe40000000000 */
[----:B------:R-:W-:Y:S01]  /*32450*/  IMAD.MOV.U32 R26, RZ, RZ, R10 ;  /* 0x000000ffff1a7224 */ /* 0x000fe200078e000a */
[----:B------:R-:W-:Y:S01]  /*32460*/  STL.64 [R1+0x2c0], R8 ;  /* 0x0002c00801007387 */ /* 0x000fe20000100a00 */
[----:B------:R-:W-:-:S03]  /*32470*/  IMAD.MOV.U32 R27, RZ, RZ, R11 ;  /* 0x000000ffff1b7224 */ /* 0x000fc600078e000b */
[----:B------:R-:W3:Y:S04]  /*32480*/  LDL.LU.64 R10, [R1+0x16d0] ;  /* 0x0016d000010a7983 */ /* 0x000ee80000300a00 */
[----:B------:R-:W-:Y:S04]  /*32490*/  STL [R1+0x14e4], R27 ;  /* 0x0014e41b01007387 */ /* 0x000fe80000100800 */
[----:B------:R-:W-:Y:S04]  /*324a0*/  STL [R1+0x14e0], R26 ;  /* 0x0014e01a01007387 */ /* 0x000fe80000100800 */
[----:B--2---:R0:W-:Y:S04]  /*324b0*/  STL.64 [R1+0x1618], R24 ;  /* 0x0016181801007387 */ /* 0x0041e80000100a00 */
[----:B0-----:R-:W2:Y:S04]  /*324c0*/  LDL.LU R24, [R1+0x250] ;  /* 0x0002500001187983 */ /* 0x001ea80000300800 */
[----:B------:R-:W2:Y:S01]  /*324d0*/  LDL.LU R25, [R1+0x254] ;  /* 0x0002540001197983 */ /* 0x000ea20000300800 */
[----:B---3--:R-:W-:Y:S03]  /*324e0*/  HMMA.16816.F32.BF16 R8, R16, R10, R12 ;  /* 0x0000000a1008723c */ /* 0x008fe6000004180c */
[----:B------:R-:W3:-:S15]  /*324f0*/  LDL.LU.64 R14, [R1+0x16c8] ;  /* 0x0016c800010e7983 */ /* 0x000ede0000300a00 */
[----:B------:R-:W-:Y:S01]  /*32500*/  NOP ;  /* 0x0000000000007918 */ /* 0x000fe20000000000 */
[----:B------:R-:W-:Y:S04]  /*32510*/  STL.64 [R1+0x2b0], R8 ;  /* 0x0002b00801007387 */ /* 0x000fe80000100a00 */
[----:B------:R0:W-:Y:S04]  /*32520*/  STL.64 [R1+0x2b8], R10 ;  /* 0x0002b80a01007387 */ /* 0x0001e80000100a00 */
[----:B0-----:R-:W3:Y:S04]  /*32530*/  LDL.LU.64 R10, [R1+0x16c0] ;  /* 0x0016c000010a7983 */ /* 0x001ee80000300a00 */
[----:B------:R-:W3:Y:S01]  /*32540*/  LDL.LU.64 R8, [R1+0x16b8] ;  /* 0x0016b80001087983 */ /* 0x000ee20000300a00 */
[----:B------:R-:W-:-:S02]  /*32550*/  IMAD.MOV.U32 R22, RZ, RZ, R5 ;  /* 0x000000ffff167224 */ /* 0x000fc400078e0005 */
[----:B------:R-:W-:Y:S02]  /*32560*/  IMAD.MOV.U32 R23, RZ, RZ, R4 ;  /* 0x000000ffff177224 */ /* 0x000fe400078e0004 */
[----:B------:R-:W-:Y:S02]  /*32570*/  IMAD.MOV.U32 R26, RZ, RZ, R2 ;  /* 0x000000ffff1a7224 */ /* 0x000fe400078e0002 */
[----:B------:R-:W-:Y:S01]  /*32580*/  IMAD.MOV.U32 R27, RZ, RZ, R0 ;  /* 0x000000ffff1b7224 */ /* 0x000fe200078e0000 */
[C---:B---3--:R-:W-:Y:S01]  /*32590*/  HMMA.16816.F32.BF16 R12, R16.reuse, R14, R8 ;  /* 0x0000000e100c723c */ /* 0x048fe20000041808 */
[----:B------:R-:W3:Y:S04]  /*325a0*/  LDL.LU.64 R10, [R1+0x16b0] ;  /* 0x0016b000010a7983 */ /* 0x000ee80000300a00 */
[----:B------:R-:W3:Y:S03]  /*325b0*/  LDL.LU.64 R8, [R1+0x16a8] ;  /* 0x0016a80001087983 */ /* 0x000ee60000300a00 */
[C---:B--2---:R-:W-:Y:S11]  /*325c0*/  HMMA.16816.F32.BF16 R20, R16.reuse, R22, R24 ;  /* 0x000000161014723c */ /* 0x044ff60000041818 */
[----:B------:R-:W-:Y:S04]  /*325d0*/  STL.64 [R1+0x2a0], R12 ;  /* 0x0002a00c01007387 */ /* 0x000fe80000100a00 */
[----:B------:R0:W-:Y:S04]  /*325e0*/  STL.64 [R1+0x2a8], R14 ;  /* 0x0002a80e01007387 */ /* 0x0001e80000100a00 */
[----:B0-----:R-:W2:Y:S04]  /*325f0*/  LDL.LU.64 R14, [R1+0x16a0] ;  /* 0x0016a000010e7983 */ /* 0x001ea80000300a00 */
[----:B------:R-:W4:Y:S04]  /*32600*/  LDL.LU.64 R12, [R1+0x1698] ;  /* 0x00169800010c7983 */ /* 0x000f280000300a00 */
[----:B------:R0:W-:Y:S04]  /*32610*/  STL.64 [R1+0x280], R20 ;  /* 0x0002801401007387 */ /* 0x0001e80000100a00 */
[----:B------:R1:W-:Y:S01]  /*32620*/  STL.64 [R1+0x288], R22 ;  /* 0x0002881601007387 */ /* 0x0003e20000100a00 */
[----:B---3--:R-:W-:-:S15]  /*32630*/  HMMA.16816.F32.BF16 R4, R16, R6, R8 ;  /* 0x000000061004723c */ /* 0x008fde0000041808 */
[----:B------:R-:W-:-:S04]  /*32640*/  NOP ;  /* 0x0000000000007918 */ /* 0x000fc80000000000 */
[----:B------:R-:W-:Y:S04]  /*32650*/  STL.64 [R1+0x270], R4 ;  /* 0x0002700401007387 */ /* 0x000fe80000100a00 */
[----:B0-----:R-:W3:Y:S04]  /*32660*/  LDL.LU R20, [R1+0x200] ;  /* 0x0002000001147983 */ /* 0x001ee80000300800 */
[----:B------:R-:W3:Y:S04]  /*32670*/  LDL.LU R21, [R1+0x204] ;  /* 0x0002040001157983 */ /* 0x000ee80000300800 */
[----:B-1----:R-:W2:Y:S04]  /*32680*/  LDL.LU R22, [R1+0x208] ;  /* 0x0002080001167983 */ /* 0x002ea80000300800 */
[----:B------:R-:W2:Y:S04]  /*32690*/  LDL.LU R23, [R1+0x20c] ;  /* 0x00020c0001177983 */ /* 0x000ea80000300800 */
[----:B--2---:R-:W-:Y:S04]  /*326a0*/  STL.64 [R1+0x1650], R22 ;  /* 0x0016501601007387 */ /* 0x004fe80000100a00 */
[----:B---3--:R0:W-:Y:S04]  /*326b0*/  STL.64 [R1+0x1648], R20 ;  /* 0x0016481401007387 */ /* 0x0081e80000100a00 */
[----:B0-----:R-:W2:Y:S04]  /*326c0*/  LDL R20, [R1+0x50] ;  /* 0x0000500001147983 */ /* 0x001ea80000100800 */
[----:B------:R-:W2:Y:S01]  /*326d0*/  LDL R21, [R1+0x54] ;  /* 0x0000540001157983 */ /* 0x000ea20000100800 */
[----:B------:R-:W-:-:S02]  /*326e0*/  IMAD.MOV.U32 R2, RZ, RZ, R6 ;  /* 0x000000ffff027224 */ /* 0x000fc400078e0006 */
[----:B------:R-:W-:Y:S01]  /*326f0*/  IMAD.MOV.U32 R0, RZ, RZ, R7 ;  /* 0x000000ffff007224 */ /* 0x000fe200078e0007 */
[----:B--2---:R0:W-:Y:S04]  /*32700*/  STL.64 [R1+0x1668], R20 ;  /* 0x0016681401007387 */ /* 0x0041e80000100a00 */
[----:B------:R-:W2:Y:S04]  /*32710*/  LDL.LU R4, [R1+0x210] ;  /* 0x0002100001047983 */ /* 0x000ea80000300800 */
[----:B------:R-:W2:Y:S04]  /*32720*/  LDL.LU R5, [R1+0x214] ;  /* 0x0002140001057983 */ /* 0x000ea80000300800 */
[----:B------:R-:W3:Y:S04]  /*32730*/  LDL.LU R6, [R1+0x218] ;  /* 0x0002180001067983 */ /* 0x000ee80000300800 */
[----:B------:R-:W3:Y:S04]  /*32740*/  LDL.LU R7, [R1+0x21c] ;  /* 0x00021c0001077983 */ /* 0x000ee80000300800 */
[----:B0-----:R-:W2:Y:S04]  /*32750*/  LDL.64 R20, [R1+0x60] ;  /* 0x0000600001147983 */ /* 0x001ea80000100a00 */
[----:B---3--:R-:W-:Y:S04]  /*32760*/  STL.64 [R1+0x1660], R6 ;  /* 0x0016600601007387 */ /* 0x008fe80000100a00 */
[----:B--2---:R0:W-:Y:S04]  /*32770*/  STL.64 [R1+0x1658], R4 ;  /* 0x0016580401007387 */ /* 0x0041e80000100a00 */
[----:B0-----:R-:W2:Y:S04]  /*32780*/  LDL.LU R4, [R1+0x220] ;  /* 0x0002200001047983 */ /* 0x001ea80000300800 */
[----:B------:R-:W2:Y:S04]  /*32790*/  LDL.LU R5, [R1+0x224] ;  /* 0x0002240001057983 */ /* 0x000ea80000300800 */
[----:B------:R-:W3:Y:S04]  /*327a0*/  LDL.LU R6, [R1+0x228] ;  /* 0x0002280001067983 */ /* 0x000ee80000300800 */
[----:B------:R-:W3:Y:S04]  /*327b0*/  LDL.LU R7, [R1+0x22c] ;  /* 0x00022c0001077983 */ /* 0x000ee80000300800 */
[----:B---3--:R-:W-:Y:S04]  /*327c0*/  STL.64 [R1+0x1678], R6 ;  /* 0x0016780601007387 */ /* 0x008fe80000100a00 */
[----:B--2---:R0:W-:Y:S04]  /*327d0*/  STL.64 [R1+0x1670], R4 ;  /* 0x0016700401007387 */ /* 0x0041e80000100a00 */
[----:B0-----:R-:W2:Y:S04]  /*327e0*/  LDL.LU R4, [R1+0x230] ;  /* 0x0002300001047983 */ /* 0x001ea80000300800 */
[----:B------:R-:W2:Y:S04]  /*327f0*/  LDL.LU R5, [R1+0x234] ;  /* 0x0002340001057983 */ /* 0x000ea80000300800 */
[----:B------:R-:W2:Y:S04]  /*32800*/  LDL.LU R6, [R1+0x238] ;  /* 0x0002380001067983 */ /* 0x000ea80000300800 */
[----:B------:R-:W2:Y:S04]  /*32810*/  LDL.LU R7, [R1+0x23c] ;  /* 0x00023c0001077983 */ /* 0x000ea80000300800 */
[----:B------:R-:W3:Y:S04]  /*32820*/  LDL.64 R24, [R1+0x40] ;  /* 0x0000400001187983 */ /* 0x000ee80000100a00 */
[----:B------:R-:W2:Y:S04]  /*32830*/  LDL.LU R8, [R1+0x140] ;  /* 0x0001400001087983 */ /* 0x000ea80000300800 */
[----:B------:R-:W2:Y:S04]  /*32840*/  LDL.LU R9, [R1+0x144] ;  /* 0x0001440001097983 */ /* 0x000ea80000300800 */
[----:B------:R-:W2:Y:S04]  /*32850*/  LDL.LU R10, [R1+0x148] ;  /* 0x00014800010a7983 */ /* 0x000ea80000300800 */
[----:B------:R-:W2:Y:S01]  /*32860*/  LDL.LU R11, [R1+0x14c] ;  /* 0x00014c00010b7983 */ /* 0x000ea20000300800 */
[----:B----4-:R-:W-:-:S02]  /*32870*/  IMAD.MOV.U32 R16, RZ, RZ, R13 ;  /* 0x000000ffff107224 */ /* 0x010fc400078e000d */
[----:B------:R-:W-:Y:S02]  /*32880*/  IMAD.MOV.U32 R17, RZ, RZ, R14 ;  /* 0x000000ffff117224 */ /* 0x000fe400078e000e */
[----:B------:R-:W-:Y:S02]  /*32890*/  IMAD.MOV.U32 R18, RZ, RZ, R29 ;  /* 0x000000ffff127224 */ /* 0x000fe400078e001d */
[----:B------:R-:W-:Y:S01]  /*328a0*/  IMAD.MOV.U32 R19, RZ, RZ, R15 ;  /* 0x000000ffff137224 */ /* 0x000fe200078e000f */
[----:B--2---:R-:W-:Y:S04]  /*328b0*/  STL.64 [R1+0x1590], R10 ;  /* 0x0015900a01007387 */ /* 0x004fe80000100a00 */
[----:B------:R0:W-:Y:S04]  /*328c0*/  STL.64 [R1+0x1588], R8 ;  /* 0x0015880801007387 */ /* 0x0001e80000100a00 */
[----:B0-----:R-:W2:Y:S01]  /*328d0*/  LDL R8, [R1+0x20] ;  /* 0x0000200001087983 */ /* 0x001ea20000100800 */
[----:B------:R-:W-:-:S03]  /*328e0*/  IMAD.MOV.U32 R9, RZ, RZ, R12 ;  /* 0x000000ffff097224 */ /* 0x000fc600078e000c */
[----:B------:R-:W4:Y:S04]  /*328f0*/  LDL.LU R12, [R1+0x1690] ;  /* 0x00169000010c7983 */ /* 0x000f280000300800 */
[----:B------:R-:W4:Y:S04]  /*32900*/  LDL.LU R13, [R1+0x168c] ;  /* 0x00168c00010d7983 */ /* 0x000f280000300800 */
[----:B------:R-:W4:Y:S04]  /*32910*/  LDL.LU R14, [R1+0x1688] ;  /* 0x00168800010e7983 */ /* 0x000f280000300800 */
[----:B------:R-:W2:Y:S04]  /*32920*/  LDL.LU R29, [R1+0x1684] ;  /* 0x00168400011d7983 */ /* 0x000ea80000300800 */
[----:B------:R-:W4:Y:S04]  /*32930*/  LDL.LU R15, [R1+0x1680] ;  /* 0x00168000010f7983 */ /* 0x000f280000300800 */
[----:B------:R-:W-:Y:S04]  /*32940*/  STL.64 [R1+0x15a0], R18 ;  /* 0x0015a01201007387 */ /* 0x000fe80000100a00 */
[----:B------:R0:W-:Y:S04]  /*32950*/  STL.64 [R1+0x1598], R16 ;  /* 0x0015981001007387 */ /* 0x0001e80000100a00 */
[----:B0-----:R-:W3:Y:S04]  /*32960*/  LDL.LU R16, [R1+0x150] ;  /* 0x0001500001107983 */ /* 0x001ee80000300800 */
[----:B------:R-:W3:Y:S04]  /*32970*/  LDL.LU R17, [R1+0x154] ;  /* 0x0001540001117983 */ /* 0x000ee80000300800 */
[----:B------:R-:W3:Y:S01]  /*32980*/  LDL.LU R18, [R1+0x158] ;  /* 0x0001580001127983 */ /* 0x000ee20000300800 */
[----:B----4-:R-:W-:Y:S01]  /*32990*/  HMMA.16816.F32.BF16 R4, R12, R20, R4 ;  /* 0x000000140c04723c */ /* 0x010fe20000041804 */
[----:B--2---:R-:W-:-:S05]  /*329a0*/  IMAD.MOV.U32 R19, RZ, RZ, R29 ;  /* 0x000000ffff137224 */ /* 0x004fca00078e001d */
[----:B---3--:R-:W-:Y:S04]  /*329b0*/  STL.64 [R1+0x15b0], R18 ;  /* 0x0015b01201007387 */ /* 0x008fe80000100a00 */
[----:B------:R-:W-:Y:S04]  /*329c0*/  STL.64 [R1+0x15a8], R16 ;  /* 0x0015a81001007387 */ /* 0x000fe80000100a00 */
[----:B------:R0:W-:Y:S04]  /*329d0*/  STL [R1+0x14ec], R0 ;  /* 0x0014ec0001007387 */ /* 0x0001e80000100800 */
[----:B------:R1:W-:Y:S04]  /*329e0*/  STL [R1+0x14e8], R2 ;  /* 0x0014e80201007387 */ /* 0x0003e80000100800 */
[----:B------:R-:W-:Y:S04]  /*329f0*/  STL.64 [R1+0x260], R4 ;  /* 0x0002600401007387 */ /* 0x000fe80000100a00 */
[----:B------:R2:W-:Y:S01]  /*32a00*/  STL.64 [R1+0x268], R6 ;  /* 0x0002680601007387 */ /* 0x0005e20000100a00 */
[----:B0-----:R-:W-:-:S02]  /*32a10*/  IMAD.MOV.U32 R0, RZ, RZ, R21 ;  /* 0x000000ffff007224 */ /* 0x001fc400078e0015 */
[----:B-1----:R-:W-:Y:S01]  /*32a20*/  IMAD.MOV.U32 R2, RZ, RZ, R20 ;  /* 0x000000ffff027224 */ /* 0x002fe200078e0014 */
[----:B--2---:R-:W2:Y:S04]  /*32a30*/  LDL.LU.64 R6, [R1+0x1678] ;  /* 0x0016780001067983 */ /* 0x004ea80000300a00 */
[----:B------:R-:W2:Y:S04]  /*32a40*/  LDL.LU.64 R4, [R1+0x1670] ;  /* 0x0016700001047983 */ /* 0x000ea80000300a00 */
[----:B------:R-:W2:Y:S02]  /*32a50*/  LDL.LU.64 R20, [R1+0x1668] ;  /* 0x0016680001147983 */ /* 0x000ea40000300a00 */
[----:B--2---:R-:W-:Y:S02]  /*32a60*/  HMMA.16816.F32.BF16 R20, R12, R20, R4 ;  /* 0x000000140c14723c */ /* 0x004fe40000041804 */
[----:B------:R-:W2:Y:S04]  /*32a70*/  LDL.LU.64 R6, [R1+0x1660] ;  /* 0x0016600001067983 */ /* 0x000ea80000300a00 */
[----:B------:R-:W2:-:S13]  /*32a80*/  LDL.LU.64 R4, [R1+0x1658] ;  /* 0x0016580001047983 */ /* 0x000e9a0000300a00 */
[----:B------:R-:W-:Y:S04]  /*32a90*/  STL.64 [R1+0x250], R20 ;  /* 0x0002501401007387 */ /* 0x000fe80000100a00 */
[----:B------:R0:W-:Y:S01]  /*32aa0*/  STL [R1+0x258], R22 ;  /* 0x0002581601007387 */ /* 0x0001e20000100800 */
[----:B------:R-:W-:-:S03]  /*32ab0*/  IMAD.MOV.U32 R29, RZ, RZ, R23 ;  /* 0x000000ffff1d7224 */ /* 0x000fc600078e0017 */
[----:B0-----:R-:W3:Y:S04]  /*32ac0*/  LDL.LU.64 R22, [R1+0x1650] ;  /* 0x0016500001167983 */ /* 0x001ee80000300a00 */
[----:B------:R-:W3:Y:S01]  /*32ad0*/  LDL.LU.64 R20, [R1+0x1648] ;  /* 0x0016480001147983 */ /* 0x000ee20000300a00 */
[----:B------:R-:W-:Y:S02]  /*32ae0*/  IMAD.MOV.U32 R16, RZ, RZ, R28 ;  /* 0x000000ffff107224 */ /* 0x000fe400078e001c */
[----:B------:R-:W-:Y:S01]  /*32af0*/  IMAD.MOV.U32 R17, RZ, RZ, R3 ;  /* 0x000000ffff117224 */ /* 0x000fe200078e0003 */
[----:B------:R-:W-:Y:S01]  /*32b00*/  STL [R1+0x1438], R29 ;  /* 0x0014381d01007387 */ /* 0x000fe20000100800 */
[C---:B--2---:R-:W-:Y:S08]  /*32b10*/  HMMA.16816.F32.BF16 R4, R12.reuse, R24, R4 ;  /* 0x000000180c04723c */ /* 0x044ff00000041804 */
[----:B---3--:R-:W-:Y:S11]  /*32b20*/  HMMA.16816.F32.BF16 R20, R12, R16, R20 ;  /* 0x000000100c14723c */ /* 0x008ff60000041814 */
[----:B------:R0:W-:Y:S04]  /*32b30*/  STL.64 [R1+0x240], R4 ;  /* 0x0002400401007387 */ /* 0x0001e80000100a00 */
[----:B------:R-:W-:Y:S04]  /*32b40*/  STL.64 [R1+0x248], R6 ;  /* 0x0002480601007387 */ /* 0x000fe80000100a00 */
[----:B------:R1:W-:Y:S01]  /*32b50*/  STL.64 [R1+0x15c0], R16 ;  /* 0x0015c01001007387 */ /* 0x0003e20000100a00 */
[----:B0-----:R-:W-:-:S04]  /*32b60*/  IMAD.MOV.U32 R4, RZ, RZ, R24 ;  /* 0x000000ffff047224 */ /* 0x001fc800078e0018 */
[----:B-1----:R-:W-:Y:S01]  /*32b70*/  IMAD.MOV.U32 R16, RZ, RZ, R4 ;  /* 0x000000ffff107224 */ /* 0x002fe200078e0004 */
[----:B------:R-:W-:Y:S04]  /*32b80*/  STL.64 [R1+0x230], R20 ;  /* 0x0002301401007387 */ /* 0x000fe80000100a00 */
[----:B------:R-:W-:Y:S04]  /*32b90*/  STL.64 [R1+0x238], R22 ;  /* 0x0002381601007387 */ /* 0x000fe80000100a00 */
[----:B------:R-:W2:Y:S04]  /*32ba0*/  LDL.LU R4, [R1+0x1b0] ;  /* 0x0001b00001047983 */ /* 0x000ea80000300800 */
[----:B------:R-:W2:Y:S04]  /*32bb0*/  LDL.LU R5, [R1+0x1b4] ;  /* 0x0001b40001057983 */ /* 0x000ea80000300800 */
[----:B------:R-:W3:Y:S04]  /*32bc0*/  LDL.LU R6, [R1+0x1b8] ;  /* 0x0001b80001067983 */ /* 0x000ee80000300800 */
[----:B------:R-:W3:Y:S04]  /*32bd0*/  LDL.LU R7, [R1+0x1bc] ;  /* 0x0001bc0001077983 */ /* 0x000ee80000300800 */
[----:B---3--:R-:W-:Y:S04]  /*32be0*/  STL.64 [R1+0x1630], R6 ;  /* 0x0016300601007387 */ /* 0x008fe80000100a00 */
[----:B--2---:R0:W-:Y:S04]  /*32bf0*/  STL.64 [R1+0x1628], R4 ;  /* 0x0016280401007387 */ /* 0x0041e80000100a00 */
[----:B0-----:R-:W2:Y:S04]  /*32c00*/  LDL.LU R4, [R1+0x1e0] ;  /* 0x0001e00001047983 */ /* 0x001ea80000300800 */
[----:B------:R-:W2:Y:S04]  /*32c10*/  LDL.LU R5, [R1+0x1e4] ;  /* 0x0001e40001057983 */ /* 0x000ea80000300800 */
[----:B------:R-:W3:Y:S04]  /*32c20*/  LDL.LU R6, [R1+0x1e8] ;  /* 0x0001e80001067983 */ /* 0x000ee80000300800 */
[----:B------:R-:W3:Y:S01]  /*32c30*/  LDL.LU R7, [R1+0x1ec] ;  /* 0x0001ec0001077983 */ /* 0x000ee20000300800 */
[----:B------:R-:W-:-:S04]  /*32c40*/  IMAD.MOV.U32 R3, RZ, RZ, R25 ;  /* 0x000000ffff037224 */ /* 0x000fc800078e0019 */
[----:B------:R-:W-:Y:S01]  /*32c50*/  IMAD.MOV.U32 R17, RZ, RZ, R3 ;  /* 0x000000ffff117224 */ /* 0x000fe200078e0003 */
[----:B---3--:R-:W-:Y:S04]  /*32c60*/  STL.64 [R1+0x1640], R6 ;  /* 0x0016400601007387 */ /* 0x008fe80000100a00 */
[----:B--2---:R0:W-:Y:S04]  /*32c70*/  STL.64 [R1+0x1638], R4 ;  /* 0x0016380401007387 */ /* 0x0041e80000100a00 */
[----:B0-----:R-:W2:Y:S04]  /*32c80*/  LDL.LU R4, [R1+0x1f0] ;  /* 0x0001f00001047983 */ /* 0x001ea80000300800 */
[----:B------:R-:W2:Y:S04]  /*32c90*/  LDL.LU R5, [R1+0x1f4] ;  /* 0x0001f40001057983 */ /* 0x000ea80000300800 */
[----:B------:R-:W2:Y:S04]  /*32ca0*/  LDL.LU R6, [R1+0x1f8] ;  /* 0x0001f80001067983 */ /* 0x000ea80000300800 */
[----:B------:R-:W2:Y:S04]  /*32cb0*/  LDL.LU R7, [R1+0x1fc] ;  /* 0x0001fc0001077983 */ /* 0x000ea80000300800 */
[----:B------:R-:W3:Y:S04]  /*32cc0*/  LDL.64 R20, [R1+0x10] ;  /* 0x0000100001147983 */ /* 0x000ee80000100a00 */
[----:B------:R-:W4:Y:S04]  /*32cd0*/  LDL.LU R24, [R1+0x1d0] ;  /* 0x0001d00001187983 */ /* 0x000f280000300800 */
[----:B------:R-:W4:Y:S04]  /*32ce0*/  LDL.LU R25, [R1+0x1d4] ;  /* 0x0001d40001197983 */ /* 0x000f280000300800 */
[----:B------:R-:W4:Y:S04]  /*32cf0*/  LDL.LU R26, [R1+0x1d8] ;  /* 0x0001d800011a7983 */ /* 0x000f280000300800 */
[----:B------:R-:W4:Y:S04]  /*32d00*/  LDL.LU R27, [R1+0x1dc] ;  /* 0x0001dc00011b7983 */ /* 0x000f280000300800 */
[----:B------:R0:W-:Y:S04]  /*32d10*/  STL.64 [R1+0x15d8], R16 ;  /* 0x0015d81001007387 */ /* 0x0001e80000100a00 */
[----:B0-----:R-:W3:Y:S01]  /*32d20*/  LDL.64 R16, [R1+0x50] ;  /* 0x0000500001107983 */ /* 0x001ee20000100a00 */
[----:B--2---:R-:W-:Y:S03]  /*32d30*/  HMMA.16816.F32.BF16 R4, R12, R8, R4 ;  /* 0x000000080c04723c */ /* 0x004fe60000041804 */
[----:B---3--:R-:W-:-:S15]  /*32d40*/  STL.64 [R1+0x15f0], R16 ;  /* 0x0015f01001007387 */ /* 0x008fde0000100a00 */
[----:B------:R-:W-:Y:S01]  /*32d50*/  NOP ;  /* 0x0000000000007918 */ /* 0x000fe20000000000 */
[----:B------:R-:W-:Y:S04]  /*32d60*/  STL.64 [R1+0x220], R4 ;  /* 0x0002200401007387 */ /* 0x000fe80000100a00 */
[----:B------:R0:W-:Y:S04]  /*32d70*/  STL.64 [R1+0x228], R6 ;  /* 0x0002280601007387 */ /* 0x0001e80000100a00 */
[----:B0-----:R-:W2:Y:S04]  /*32d80*/  LDL.LU.64 R6, [R1+0x1640] ;  /* 0x0016400001067983 */ /* 0x001ea80000300a00 */
[----:B------:R-:W2:Y:S04]  /*32d90*/  LDL.LU.64 R4, [R1+0x1638] ;  /* 0x0016380001047983 */ /* 0x000ea80000300a00 */
[----:B------:R0:W-:Y:S04]  /*32da0*/  STL.64 [R1+0x15b8], R8 ;  /* 0x0015b80801007387 */ /* 0x0001e80000100a00 */
        /* <DEDUP_REMOVED lines=10> */
[----:B------:R-:W-:Y:S03]  /*32e50*/  HMMA.16816.F32.BF16 R4, R12, R20, R4 ;  /* 0x000000140c04723c */ /* 0x000fe60000041804 */
[----:B---3--:R-:W-:Y:S04]  /*32e60*/  STL.64 [R1+0x15e8], R10 ;  /* 0x0015e80a01007387 */ /* 0x008fe80000100a00 */
        /* <DEDUP_REMOVED lines=19> */
[----:B------:R-:W4:Y:S02]  /*32fa0*/  LDL.LU.64 R20, [R1+0x1620] ;  /* 0x0016200001147983 */ /* 0x000f240000300a00 */
[----:B----4-:R-:W-:-:S15]  /*32fb0*/  HMMA.16816.F32.BF16 R24, R12, R20, R24 ;  /* 0x000000140c18723c */ /* 0x010fde0000041818 */
[----:B------:R-:W-:-:S04]  /*32fc0*/  NOP ;  /* 0x0000000000007918 */ /* 0x000fc80000000000 */
[----:B------:R0:W-:Y:S04]  /*32fd0*/  STL.64 [R1+0x200], R24 ;  /* 0x0002001801007387 */ /* 0x0001e80000100a00 */
[----:B------:R-:W-:Y:S04]  /*32fe0*/  STL.64 [R1+0x208], R26 ;  /* 0x0002081a01007387 */ /* 0x000fe80000100a00 */
[----:B0-----:R-:W3:Y:S02]  /*32ff0*/  LDL.LU.64 R24, [R1+0x1618] ;  /* 0x0016180001187983 */ /* 0x001ee40000300a00 */
[----:B---3--:R-:W-:Y:S02]  /*33000*/  HMMA.16816.F32.BF16 R12, R12, R24, R4 ;  /* 0x000000180c0c723c */ /* 0x008fe40000041804 */
[----:B------:R-:W2:Y:S04]  /*33010*/  LDL.LU.64 R6, [R1+0x1610] ;  /* 0x0016100001067983 */ /* 0x000ea80000300a00 */
[----:B------:R-:W2:-:S13]  /*33020*/  LDL.LU.64 R4, [R1+0x1608] ;  /* 0x0016080001047983 */ /* 0x000e9a0000300a00 */
[----:B------:R-:W-:Y:S04]  /*33030*/  STL.64 [R1+0x1f0], R12 ;  /* 0x0001f00c01007387 */ /* 0x000fe80000100a00 */
[----:B------:R-:W-:Y:S01]  /*33040*/  STL.64 [R1+0x1f8], R14 ;  /* 0x0001f80e01007387 */ /* 0x000fe20000100a00 */
[----:B--2---:R-:W-:Y:S03]  /*33050*/  HMMA.16816.F32.BF16 R16, R4, R16, R8 ;  /* 0x000000100410723c */ /* 0x004fe60000041808 */
[----:B------:R-:W2:Y:S04]  /*33060*/  LDL.LU.64 R10, [R1+0x1600] ;  /* 0x00160000010a7983 */ /* 0x000ea80000300a00 */
[----:B------:R-:W2:-:S12]  /*33070*/  LDL.LU.64 R8, [R1+0x15f8] ;  /* 0x0015f80001087983 */ /* 0x000e980000300a00 */
[----:B------:R0:W-:Y:S04]  /*33080*/  STL.64 [R1+0x1e0], R16 ;  /* 0x0001e01001007387 */ /* 0x0001e80000100a00 */
[----:B------:R-:W-:Y:S04]  /*33090*/  STL.64 [R1+0x1e8], R18 ;  /* 0x0001e81201007387 */ /* 0x000fe80000100a00 */
[----:B0-----:R-:W2:Y:S01]  /*330a0*/  LDL.LU.64 R16, [R1+0x15f0] ;  /* 0x0015f00001107983 */ /* 0x001ea20000300a00 */
[----:B------:R-:W-:Y:S02]  /*330b0*/  IMAD.MOV.U32 R12, RZ, RZ, R2 ;  /* 0x000000ffff0c7224 */ /* 0x000fe400078e0002 */
        /* <DEDUP_REMOVED lines=13> */
[----:B------:R0:W-:Y:S04]  /*33190*/  STL.64 [R1+0x1c0], R16 ;  /* 0x0001c01001007387 */ /* 0x0001e80000100a00 */
[----:B------:R2:W-:Y:S04]  /*331a0*/  STL.64 [R1+0x1c8], R18 ;  /* 0x0001c81201007387 */ /* 0x0005e80000100a00 */
[----:B0-----:R-:W2:Y:S02]  /*331b0*/  LDL.LU.64 R16, [R1+0x15c0] ;  /* 0x0015c00001107983 */ /* 0x001ea40000300a00 */
[----:B--2---:R-:W-:Y:S02]  /*331c0*/  HMMA.16816.F32.BF16 R16, R4, R16, R8 ;  /* 0x000000100410723c */ /* 0x004fe40000041808 */
[----:B------:R-:W2:-:S15]  /*331d0*/  LDL.LU.64 R8, [R1+0x15b8] ;  /* 0x0015b80001087983 */ /* 0x000e9e0000300a00 */
[----:B------:R-:W-:Y:S02]  /*331e0*/  NOP ;  /* 0x0000000000007918 */ /* 0x000fe40000000000 */
[----:B------:R-:W-:Y:S01]  /*331f0*/  IMAD.MOV.U32 R28, RZ, RZ, R18 ;  /* 0x000000ffff1c7224 */ /* 0x000fe200078e0012 */
[----:B------:R0:W-:Y:S01]  /*33200*/  STL [R1+0x1b0], R16 ;  /* 0x0001b01001007387 */ /* 0x0001e20000100800 */
[----:B------:R-:W-:Y:S02]  /*33210*/  IMAD.MOV.U32 R3, RZ, RZ, R19 ;  /* 0x000000ffff037224 */ /* 0x000fe400078e0013 */
[----:B------:R-:W-:Y:S01]  /*33220*/  IMAD.MOV.U32 R29, RZ, RZ, R17 ;  /* 0x000000ffff1d7224 */ /* 0x000fe200078e0011 */
[----:B------:R-:W2:Y:S04]  /*33230*/  LDL.LU.64 R18, [R1+0x15b0] ;  /* 0x0015b00001127983 */ /* 0x000ea80000300a00 */
[----:B0-----:R-:W2:Y:S04]  /*33240*/  LDL.LU.64 R16, [R1+0x15a8] ;  /* 0x0015a80001107983 */ /* 0x001ea80000300a00 */
[----:B------:R-:W-:Y:S04]  /*33250*/  STL [R1+0x1444], R29 ;  /* 0x0014441d01007387 */ /* 0x000fe80000100800 */
[----:B------:R-:W-:Y:S04]  /*33260*/  STL [R1+0x1440], R28 ;  /* 0x0014401c01007387 */ /* 0x000fe80000100800 */
[----:B------:R-:W-:Y:S01]  /*33270*/  STL [R1+0x143c], R3 ;  /* 0x00143c0301007387 */ /* 0x000fe20000100800 */
[----:B--2---:R-:W-:Y:S03]  /*33280*/  HMMA.16816.F32.BF16 R8, R4, R8, R16 ;  /* 0x000000080408723c */ /* 0x004fe60000041810 */
[----:B------:R-:W2:Y:S04]  /*33290*/  LDL.LU.64 R18, [R1+0x15a0] ;  /* 0x0015a00001127983 */ /* 0x000ea80000300a00 */
[----:B------:R-:W2:-:S12]  /*332a0*/  LDL.LU.64 R16, [R1+0x1598] ;  /* 0x0015980001107983 */ /* 0x000e980000300a00 */
[----:B------:R-:W-:Y:S04]  /*332b0*/  STL.64 [R1+0x1a0], R8 ;  /* 0x0001a00801007387 */ /* 0x000fe80000100a00 */
[----:B------:R0:W-:Y:S04]  /*332c0*/  STL.64 [R1+0x1a8], R10 ;  /* 0x0001a80a01007387 */ /* 0x0001e80000100a00 */
[----:B0-----:R-:W3:Y:S04]  /*332d0*/  LDL.LU.64 R10, [R1+0x1590] ;  /* 0x00159000010a7983 */ /* 0x001ee80000300a00 */
[----:B------:R-:W3:Y:S02]  /*332e0*/  LDL.LU.64 R8, [R1+0x1588] ;  /* 0x0015880001087983 */ /* 0x000ee40000300a00 */
[----:B---3--:R-:W-:Y:S02]  /*332f0*/  HMMA.16816.F32.BF16 R12, R4, R12, R8 ;  /* 0x0000000c040c723c */ /* 0x008fe40000041808 */
[----:B------:R-:W3:Y:S04]  /*33300*/  LDL.LU.64 R10, [R1+0x1580] ;  /* 0x00158000010a7983 */ /* 0x000ee80000300a00 */
[----:B------:R-:W4:-:S13]  /*33310*/  LDL.LU.64 R8, [R1+0x1578] ;  /* 0x0015780001087983 */ /* 0x000f1a0000300a00 */
[----:B------:R-:W-:Y:S02]  /*33320*/  IMAD.MOV.U32 R28, RZ, RZ, R13 ;  /* 0x000000ffff1c7224 */ /* 0x000fe400078e000d */
[----:B------:R-:W-:Y:S01]  /*33330*/  IMAD.MOV.U32 R29, RZ, RZ, R12 ;  /* 0x000000ffff1d7224 */ /* 0x000fe200078e000c */
[----:B------:R-:W-:Y:S04]  /*33340*/  STL [R1+0x19c], R15 ;  /* 0x00019c0f01007387 */ /* 0x000fe80000100800 */
[----:B------:R-:W-:Y:S04]  /*33350*/  STL [R1+0x14f4], R28 ;  /* 0x0014f41c01007387 */ /* 0x000fe80000100800 */
[----:B------:R-:W-:Y:S04]  /*33360*/  STL [R1+0x14f0], R29 ;  /* 0x0014f01d01007387 */ /* 0x000fe80000100800 */
[----:B------:R-:W3:Y:S01]  /*33370*/  LDL R23, [R1+0x10dc] ;  /* 0x0010dc0001177983 */ /* 0x000ee20000100800 */
[----:B--2---:R-:W-:Y:S01]  /*33380*/  HMMA.16816.F32.BF16 R16, R4, R20, R16 ;  /* 0x000000140410723c */ /* 0x004fe20000041810 */
[----:B------:R-:W-:-:S02]  /*33390*/  IMAD.MOV.U32 R3, RZ, RZ, R14 ;  /* 0x000000ffff037224 */ /* 0x000fc400078e000e */
[----:B------:R-:W-:-:S15]  /*333a0*/  IMAD.MOV.U32 R14, RZ, RZ, R21 ;  /* 0x000000ffff0e7224 */ /* 0x000fde00078e0015 */
[----:B------:R-:W-:Y:S01]  /*333b0*/  NOP ;  /* 0x0000000000007918 */ /* 0x000fe20000000000 */
[----:B------:R-:W-:Y:S04]  /*333c0*/  STL.64 [R1+0x170], R16 ;  /* 0x0001701001007387 */ /* 0x000fe80000100a00 */
[----:B------:R-:W-:Y:S04]  /*333d0*/  STL.64 [R1+0x178], R18 ;  /* 0x0001781201007387 */ /* 0x000fe80000100a00 */
[----:B---3--:R-:W-:Y:S04]  /*333e0*/  STL [R1+0x151c], R23 ;  /* 0x00151c1701007387 */ /* 0x008fe80000100800 */
[----:B------:R-:W2:Y:S04]  /*333f0*/  LDL.LU.64 R20, [R1+0x30] ;  /* 0x0000300001147983 */ /* 0x000ea80000300a00 */
[----:B--2---:R0:W-:Y:S04]  /*33400*/  STL.64 [R1+0x1528], R20 ;  /* 0x0015281401007387 */ /* 0x0041e80000100a00 */
[----:B0-----:R-:W2:Y:S01]  /*33410*/  LDL.LU.64 R20, [R1+0x40] ;  /* 0x0000400001147983 */ /* 0x001ea20000300a00 */
[----:B----4-:R-:W-:-:S02]  /*33420*/  IMAD.MOV.U32 R22, RZ, RZ, R9 ;  /* 0x000000ffff167224 */ /* 0x010fc400078e0009 */
[----:B------:R-:W-:Y:S01]  /*33430*/  IMAD.MOV.U32 R23, RZ, RZ, R8 ;  /* 0x000000ffff177224 */ /* 0x000fe200078e0008 */
[----:B--2---:R0:W-:Y:S04]  /*33440*/  STL.64 [R1+0x1540], R20 ;  /* 0x0015401401007387 */ /* 0x0041e80000100a00 */
[----:B------:R-:W2:Y:S04]  /*33450*/  LDL.LU R8, [R1+0x120] ;  /* 0x0001200001087983 */ /* 0x000ea80000300800 */
[----:B------:R-:W2:Y:S01]  /*33460*/  LDL.LU R9, [R1+0x124] ;  /* 0x0001240001097983 */ /* 0x000ea20000300800 */
[----:B0-----:R-:W-:-:S02]  /*33470*/  IMAD.MOV.U32 R20, RZ, RZ, R11 ;  /* 0x000000ffff147224 */ /* 0x001fc400078e000b */
[----:B------:R-:W-:Y:S02]  /*33480*/  IMAD.MOV.U32 R21, RZ, RZ, R10 ;  /* 0x000000ffff157224 */ /* 0x000fe400078e000a */
[----:B------:R-:W2:Y:S04]  /*33490*/  LDL.LU R10, [R1+0x128] ;  /* 0x00012800010a7983 */ /* 0x000ea80000300800 */
[----:B------:R-:W2:Y:S04]  /*334a0*/  LDL.LU R11, [R1+0x12c] ;  /* 0x00012c00010b7983 */ /* 0x000ea80000300800 */
[----:B------:R-:W-:Y:S04]  /*334b0*/  STL.64 [R1+0x1550], R22 ;  /* 0x0015501601007387 */ /* 0x000fe80000100a00 */
[----:B------:R0:W-:Y:S04]  /*334c0*/  STL.64 [R1+0x1548], R20 ;  /* 0x0015481401007387 */ /* 0x0001e80000100a00 */
[----:B0-----:R-:W3:Y:S04]  /*334d0*/  LDL.LU.64 R20, [R1+0x60] ;  /* 0x0000600001147983 */ /* 0x001ee80000300a00 */
[----:B------:R-:W4:Y:S04]  /*334e0*/  LDL R19, [R1+0x390] ;  /* 0x0003900001137983 */ /* 0x000f280000100800 */
[----:B----4-:R-:W-:Y:S04]  /*334f0*/  STL [R1+0x150c], R19 ;  /* 0x00150c1301007387 */ /* 0x010fe80000100800 */
[----:B------:R-:W4:Y:S04]  /*33500*/  LDL.LU.64 R16, [R1+0x20] ;  /* 0x0000200001107983 */ /* 0x000f280000300a00 */
[----:B----4-:R0:W-:Y:S04]  /*33510*/  STL.64 [R1+0x1520], R16 ;  /* 0x0015201001007387 */ /* 0x0101e80000100a00 */
        /* <DEDUP_REMOVED lines=16> */
[----:B------:R-:W4:Y:S04]  /*33620*/  LDL R15, [R1+0x10e4] ;  /* 0x0010e400010f7983 */ /* 0x000f280000100800 */
[----:B----4-:R-:W-:Y:S04]  /*33630*/  STL [R1+0x14f8], R15 ;  /* 0x0014f80f01007387 */ /* 0x010fe80000100800 */
[----:B------:R-:W4:Y:S04]  /*33640*/  LDL.LU.64 R12, [R1+0x10] ;  /* 0x00001000010c7983 */ /* 0x000f280000300a00 */
[----:B------:R-:W-:Y:S01]  /*33650*/  STL [R1+0x1518], R14 ;  /* 0x0015180e01007387 */ /* 0x000fe20000100800 */
[----:B------:R-:W-:Y:S03]  /*33660*/  HMMA.16816.F32.BF16 R4, R4, R24, R8 ;  /* 0x000000180404723c */ /* 0x000fe60000041808 */
[----:B----4-:R0:W-:Y:S04]  /*33670*/  STL.64 [R1+0x1510], R12 ;  /* 0x0015100c01007387 */ /* 0x0101e80000100a00 */
[----:B0-----:R-:W4:Y:S04]  /*33680*/  LDL.LU R12, [R1+0x290] ;  /* 0x00029000010c7983 */ /* 0x001f280000300800 */
[----:B------:R-:W4:Y:S04]  /*33690*/  LDL.LU R13, [R1+0x294] ;  /* 0x00029400010d7983 */ /* 0x000f280000300800 */
[----:B------:R-:W4:Y:S04]  /*336a0*/  LDL.LU R14, [R1+0x298] ;  /* 0x00029800010e7983 */ /* 0x000f280000300800 */
[----:B------:R-:W4:Y:S04]  /*336b0*/  LDL.LU R15, [R1+0x29c] ;  /* 0x00029c00010f7983 */ /* 0x000f280000300800 */
[----:B------:R-:W2:Y:S04]  /*336c0*/  LDL.LU.64 R10, [R1+0x1570] ;  /* 0x00157000010a7983 */ /* 0x000ea80000300a00 */
[----:B------:R-:W2:Y:S04]  /*336d0*/  LDL.LU.64 R8, [R1+0x1568] ;  /* 0x0015680001087983 */ /* 0x000ea80000300a00 */
[----:B------:R0:W-:Y:S04]  /*336e0*/  STL.64 [R1+0x160], R4 ;  /* 0x0001600401007387 */ /* 0x0001e80000100a00 */
[----:B------:R-:W-:Y:S01]  /*336f0*/  STL.64 [R1+0x168], R6 ;  /* 0x0001680601007387 */ /* 0x000fe20000100a00 */
[----:B0-----:R-:W-:-:S02]  /*33700*/  IMAD.MOV.U32 R4, RZ, RZ, R2 ;  /* 0x000000ffff047224 */ /* 0x001fc400078e0002 */
[----:B------:R-:W-:Y:S02]  /*33710*/  IMAD.MOV.U32 R5, RZ, RZ, R0 ;  /* 0x000000ffff057224 */ /* 0x000fe400078e0000 */
[----:B---3--:R-:W-:Y:S02]  /*33720*/  IMAD.MOV.U32 R0, RZ, RZ, R20 ;  /* 0x000000ffff007224 */ /* 0x008fe400078e0014 */
[----:B------:R-:W-:Y:S01]  /*33730*/  IMAD.MOV.U32 R2, RZ, RZ, R21 ;  /* 0x000000ffff027224 */ /* 0x000fe200078e0015 */
[----:B--2---:R-:W-:-:S15]  /*33740*/  HMMA.16816.F32.BF16 R16, R8, R20, R16 ;  /* 0x000000140810723c */ /* 0x004fde0000041810 */
        /* <DEDUP_REMOVED lines=8> */
[----:B------:R-:W2:-:S15]  /*337d0*/  LDL.LU.64 R20, [R1+0x1540] ;  /* 0x0015400001147983 */ /* 0x000e9e0000300a00 */
[----:B------:R-:W-:Y:S02]  /*337e0*/  NOP ;  /* 0x0000000000007918 */ /* 0x000fe40000000000 */
[----:B------:R-:W-:Y:S04]  /*337f0*/  STL.64 [R1+0x140], R4 ;  /* 0x0001400401007387 */ /* 0x000fe80000100a00 */
[----:B------:R0:W-:Y:S04]  /*33800*/  STL.64 [R1+0x148], R6 ;  /* 0x0001480601007387 */ /* 0x0001e80000100a00 */
[----:B0-----:R-:W3:Y:S01]  /*33810*/  LDL R7, [R1+0x10e0] ;  /* 0x0010e00001077983 */ /* 0x001ee20000100800 */
        /* <DEDUP_REMOVED lines=9> */
[----:B--2---:R-:W-:-:S15]  /*338b0*/  HMMA.16816.F32.BF16 R16, R8, R20, R16 ;  /* 0x000000140810723c */ /* 0x004fde0000041810 */
[----:B------:R-:W-:-:S04]  /*338c0*/  NOP ;  /* 0x0000000000007918 */ /* 0x000fc80000000000 */
[----:B------:R0:W-:Y:S04]  /*338d0*/  STL.64 [R1+0x120], R16 ;  /* 0x0001201001007387 */ /* 0x0001e80000100a00 */
[----:B------:R-:W-:Y:S04]  /*338e0*/  STL.64 [R1+0x128], R18 ;  /* 0x0001281201007387 */ /* 0x000fe80000100a00 */
[----:B0-----:R-:W4:Y:S04]  /*338f0*/  LDL.LU.64 R16, [R1+0x1520] ;  /* 0x0015200001107983 */ /* 0x001f280000300a00 */
[----:B------:R-:W2:Y:S01]  /*33900*/  LDL.LU R23, [R1+0x151c] ;  /* 0x00151c0001177983 */ /* 0x000ea20000300800 */
[----:B------:R-:W-:-:S02]  /*33910*/  IMAD.MOV.U32 R5, RZ, RZ, R20 ;  /* 0x000000ffff057224 */ /* 0x000fc400078e0014 */
[----:B------:R-:W-:Y:S01]  /*33920*/  IMAD.MOV.U32 R4, RZ, RZ, R21 ;  /* 0x000000ffff047224 */ /* 0x000fe200078e0015 */
[----:B---3--:R-:W-:Y:S04]  /*33930*/  STL [R1+0x1508], R7 ;  /* 0x0015080701007387 */ /* 0x008fe80000100800 */
[----:B------:R0:W-:Y:S04]  /*33940*/  STL.64 [R1+0x1500], R4 ;  /* 0x0015000401007387 */ /* 0x0001e80000100a00 */
[----:B0-----:R-:W3:Y:S04]  /*33950*/  LDL.LU R4, [R1+0x2f0] ;  /* 0x0002f00001047983 */ /* 0x001ee80000300800 */
[----:B------:R-:W3:Y:S04]  /*33960*/  LDL.LU R5, [R1+0x2f4] ;  /* 0x0002f40001057983 */ /* 0x000ee80000300800 */
[----:B------:R-:W3:Y:S04]  /*33970*/  LDL.LU R6, [R1+0x2f8] ;  /* 0x0002f80001067983 */ /* 0x000ee80000300800 */
[----:B------:R-:W3:Y:S04]  /*33980*/  LDL.LU R7, [R1+0x2fc] ;  /* 0x0002fc0001077983 */ /* 0x000ee80000300800 */
[----:B--2---:R-:W0:Y:S01]  /*33990*/  LDSM.16.MT88.4 R20, [R23+UR5+0xb000] ;  /* 0x00b000051714783b */ /* 0x004e220008004200 */
[----:B----4-:R-:W-:Y:S03]  /*339a0*/  HMMA.16816.F32.BF16 R12, R8, R16, R12 ;  /* 0x00000010080c723c */ /* 0x010fe6000004180c */
[----:B0-----:R-:W-:Y:S04]  /*339b0*/  STL.64 [R1+0x14d0], R22 ;  /* 0x0014d01601007387 */ /* 0x001fe80000100a00 */
[----:B------:R0:W-:Y:S04]  /*339c0*/  STL.64 [R1+0x14c8], R20 ;  /* 0x0014c81401007387 */ /* 0x0001e80000100a00 */
[----:B0-----:R-:W2:Y:S04]  /*339d0*/  LDL.LU R20, [R1+0x320] ;  /* 0x0003200001147983 */ /* 0x001ea80000300800 */
[----:B------:R-:W2:Y:S04]  /*339e0*/  LDL.LU R21, [R1+0x324] ;  /* 0x0003240001157983 */ /* 0x000ea80000300800 */
[----:B------:R-:W2:Y:S04]  /*339f0*/  LDL.LU R22, [R1+0x328] ;  /* 0x0003280001167983 */ /* 0x000ea80000300800 */
[----:B------:R-:W2:Y:S04]  /*33a00*/  LDL.LU R23, [R1+0x32c] ;  /* 0x00032c0001177983 */ /* 0x000ea80000300800 */
[----:B------:R-:W-:Y:S04]  /*33a10*/  STL.64 [R1+0x110], R12 ;  /* 0x0001100c01007387 */ /* 0x000fe80000100a00 */
[----:B------:R0:W-:Y:S04]  /*33a20*/  STL.64 [R1+0x118], R14 ;  /* 0x0001180e01007387 */ /* 0x0001e80000100a00 */
[----:B0-----:R-:W4:Y:S04]  /*33a30*/  LDL.LU R14, [R1+0x1518] ;  /* 0x00151800010e7983 */ /* 0x001f280000300800 */
[----:B------:R-:W3:Y:S04]  /*33a40*/  LDL.LU.64 R12, [R1+0x1510] ;  /* 0x00151000010c7983 */ /* 0x000ee80000300a00 */
[----:B------:R-:W2:Y:S01]  /*33a50*/  LDL.LU R19, [R1+0x150c] ;  /* 0x00150c0001137983 */ /* 0x000ea20000300800 */
[----:B------:R-:W-:-:S02]  /*33a60*/  IMAD.MOV.U32 R27, RZ, RZ, R16 ;  /* 0x000000ffff1b7224 */ /* 0x000fc400078e0010 */
[----:B------:R-:W-:Y:S02]  /*33a70*/  IMAD.MOV.U32 R26, RZ, RZ, R17 ;  /* 0x000000ffff1a7224 */ /* 0x000fe400078e0011 */
[----:B--2---:R-:W0:Y:S01]  /*33a80*/  LDSM.16.MT88.4 R16, [R19+UR5+0xb800] ;  /* 0x00b800051310783b */ /* 0x004e220008004200 */
[----:B---3--:R-:W-:Y:S03]  /*33a90*/  HMMA.16816.F32.BF16 R4, R8, R12, R4 ;  /* 0x0000000c0804723c */ /* 0x008fe60000041804 */
[----:B0-----:R-:W-:Y:S04]  /*33aa0*/  STL.64 [R1+0x1450], R18 ;  /* 0x0014501201007387 */ /* 0x001fe80000100a00 */
[----:B------:R0:W-:Y:S04]  /*33ab0*/  STL.64 [R1+0x1448], R16 ;  /* 0x0014481001007387 */ /* 0x0001e80000100a00 */
[----:B0-----:R-:W2:Y:S08]  /*33ac0*/  LDL.LU R16, [R1] ;  /* 0x0000000001107983 */ /* 0x001eb00000300800 */
[----:B------:R-:W-:Y:S04]  /*33ad0*/  STL.64 [R1+0x100], R4 ;  /* 0x0001000401007387 */ /* 0x000fe80000100a00 */
[----:B------:R0:W-:Y:S04]  /*33ae0*/  STL.64 [R1+0x108], R6 ;  /* 0x0001080601007387 */ /* 0x0001e80000100a00 */
[----:B0-----:R-:W3:Y:S04]  /*33af0*/  LDL.LU R7, [R1+0x1508] ;  /* 0x0015080001077983 */ /* 0x001ee80000300800 */
[----:B------:R-:W2:Y:S04]  /*33b00*/  LDL.LU.64 R4, [R1+0x1500] ;  /* 0x0015000001047983 */ /* 0x000ea80000300a00 */
[----:B------:R-:W2:Y:S01]  /*33b10*/  LDL.LU R15, [R1+0x14f8] ;  /* 0x0014f800010f7983 */ /* 0x000ea20000300800 */
[----:B----4-:R-:W-:-:S02]  /*33b20*/  IMAD.MOV.U32 R17, RZ, RZ, R14 ;  /* 0x000000ffff117224 */ /* 0x010fc400078e000e */
[----:B------:R-:W-:Y:S02]  /*33b30*/  IMAD.MOV.U32 R18, RZ, RZ, R12 ;  /* 0x000000ffff127224 */ /* 0x000fe400078e000c */
[----:B------:R-:W-:Y:S02]  /*33b40*/  IMAD.MOV.U32 R6, RZ, RZ, R13 ;  /* 0x000000ffff067224 */ /* 0x000fe400078e000d */
[----:B--2---:R-:W0:Y:S04]  /*33b50*/  LDSM.16.MT88.4 R12, [R15+UR5+0xb800] ;  /* 0x00b800050f0c783b */ /* 0x004e280008004200 */
[----:B0-----:R-:W-:Y:S04]  /*33b60*/  STL.64 [R1+0x13d0], R14 ;  /* 0x0013d00e01007387 */ /* 0x001fe80000100a00 */
[----:B------:R0:W-:Y:S04]  /*33b70*/  STL.64 [R1+0x13c8], R12 ;  /* 0x0013c80c01007387 */ /* 0x0001e80000100a00 */
[----:B0-----:R-:W2:Y:S04]  /*33b80*/  LDL.LU.64 R12, [R1+0x50] ;  /* 0x00005000010c7983 */ /* 0x001ea80000300a00 */
[----:B------:R-:W4:Y:S04]  /*33b90*/  LDL.64 R14, [R1+0x58] ;  /* 0x00005800010e7983 */ /* 0x000f280000100a00 */
[----:B----4-:R-:W-:Y:S04]  /*33ba0*/  STL.64 [R1+0x14b0], R14 ;  /* 0x0014b00e01007387 */ /* 0x010fe80000100a00 */
[----:B--2---:R0:W-:Y:S02]  /*33bb0*/  STL.64 [R1+0x14a8], R12 ;  /* 0x0014a80c01007387 */ /* 0x0041e40000100a00 */
[----:B0-----:R-:W-:Y:S02]  /*33bc0*/  HMMA.16816.F32.BF16 R12, R8, R16, R20 ;  /* 0x00000010080c723c */ /* 0x001fe40000041814 */
[----:B------:R0:W-:Y:S02]  /*33bd0*/  STL.64 [R1+0x1468], R16 ;  /* 0x0014681001007387 */ /* 0x0001e40000100a00 */
[----:B0-----:R-:W-:-:S02]  /*33be0*/  IMAD.MOV.U32 R16, RZ, RZ, R18 ;  /* 0x000000ffff107224 */ /* 0x001fc400078e0012 */
[----:B------:R-:W-:-:S13]  /*33bf0*/  IMAD.MOV.U32 R17, RZ, RZ, R6 ;  /* 0x000000ffff117224 */ /* 0x000fda00078e0006 */
[----:B------:R-:W-:Y:S04]  /*33c00*/  STL.64 [R1+0xf0], R12 ;  /* 0x0000f00c01007387 */ /* 0x000fe80000100a00 */
[----:B------:R-:W-:Y:S04]  /*33c10*/  STL.64 [R1+0xf8], R14 ;  /* 0x0000f80e01007387 */ /* 0x000fe80000100a00 */
[----:B------:R0:W-:Y:S02]  /*33c20*/  STL.64 [R1+0x1470], R16 ;  /* 0x0014701001007387 */ /* 0x0001e40000100a00 */
[----:B0-----:R-:W-:-:S02]  /*33c30*/  IMAD.MOV.U32 R16, RZ, RZ, R5 ;  /* 0x000000ffff107224 */ /* 0x001fc400078e0005 */
[----:B------:R-:W-:Y:S02]  /*33c40*/  IMAD.MOV.U32 R17, RZ, RZ, R4 ;  /* 0x000000ffff117224 */ /* 0x000fe400078e0004 */
[----:B---3--:R-:W0:Y:S04]  /*33c50*/  LDSM.16.MT88.4 R4, [R7+UR5+0xb800] ;  /* 0x00b800050704783b */ /* 0x008e280008004200 */
[----:B------:R1:W-:Y:S02]  /*33c60*/  STL.64 [R1+0x1488], R16 ;  /* 0x0014881001007387 */ /* 0x0003e40000100a00 */
[----:B-1----:R-:W-:Y:S02]  /*33c70*/  IMAD.MOV.U32 R16, RZ, RZ, R28 ;  /* 0x000000ffff107224 */ /* 0x002fe400078e001c */
[----:B------:R-:W-:Y:S01]  /*33c80*/  IMAD.MOV.U32 R17, RZ, RZ, R29 ;  /* 0x000000ffff117224 */ /* 0x000fe200078e001d */
[----:B------:R-:W2:Y:S04]  /*33c90*/  LDL.LU R28, [R1+0x14f4] ;  /* 0x0014f400011c7983 */ /* 0x000ea80000300800 */
[----:B------:R-:W3:Y:S04]  /*33ca0*/  LDL.LU R29, [R1+0x14f0] ;  /* 0x0014f000011d7983 */ /* 0x000ee80000300800 */
[----:B------:R-:W4:Y:S04]  /*33cb0*/  LDL.LU R20, [R1+0x310] ;  /* 0x0003100001147983 */ /* 0x000f280000300800 */
[----:B------:R-:W4:Y:S04]  /*33cc0*/  LDL.LU R21, [R1+0x314] ;  /* 0x0003140001157983 */ /* 0x000f280000300800 */
[----:B------:R-:W4:Y:S04]  /*33cd0*/  LDL.LU R22, [R1+0x318] ;  /* 0x0003180001167983 */ /* 0x000f280000300800 */
[----:B------:R-:W4:Y:S04]  /*33ce0*/  LDL.LU R23, [R1+0x31c] ;  /* 0x00031c0001177983 */ /* 0x000f280000300800 */
[----:B------:R1:W-:Y:S04]  /*33cf0*/  STL.64 [R1+0x14a0], R16 ;  /* 0x0014a01001007387 */ /* 0x0003e80000100a00 */
[----:B-1----:R-:W2:Y:S04]  /*33d00*/  LDL.LU R16, [R1+0x2e0] ;  /* 0x0002e00001107983 */ /* 0x002ea80000300800 */
[----:B------:R-:W2:Y:S04]  /*33d10*/  LDL.LU R17, [R1+0x2e4] ;  /* 0x0002e40001117983 */ /* 0x000ea80000300800 */
[----:B------:R-:W2:Y:S04]  /*33d20*/  LDL.LU R18, [R1+0x2e8] ;  /* 0x0002e80001127983 */ /* 0x000ea80000300800 */
[----:B------:R-:W2:Y:S04]  /*33d30*/  LDL.LU R19, [R1+0x2ec] ;  /* 0x0002ec0001137983 */ /* 0x000ea80000300800 */
[----:B------:R-:W3:Y:S01]  /*33d40*/  LDL R15, [R1+0x10dc] ;  /* 0x0010dc00010f7983 */ /* 0x000ee20000100800 */
[----:B------:R-:W-:-:S02]  /*33d50*/  IMAD.MOV.U32 R12, RZ, RZ, R0 ;  /* 0x000000ffff0c7224 */ /* 0x000fc400078e0000 */
[----:B------:R-:W-:Y:S01]  /*33d60*/  IMAD.MOV.U32 R13, RZ, RZ, R2 ;  /* 0x000000ffff0d7224 */ /* 0x000fe200078e0002 */
[----:B--2---:R-:W-:Y:S04]  /*33d70*/  STL.64 [R1+0x14c0], R18 ;  /* 0x0014c01201007387 */ /* 0x004fe80000100a00 */
[----:B------:R1:W-:Y:S04]  /*33d80*/  STL.64 [R1+0x14b8], R16 ;  /* 0x0014b81001007387 */ /* 0x0003e80000100a00 */
[----:B------:R-:W2:Y:S04]  /*33d90*/  LDL.LU R0, [R1+0x14ec] ;  /* 0x0014ec0001007983 */ /* 0x000ea80000300800 */
[----:B------:R-:W2:Y:S04]  /*33da0*/  LDL.LU R2, [R1+0x14e8] ;  /* 0x0014e80001027983 */ /* 0x000ea80000300800 */
        /* <DEDUP_REMOVED lines=8> */
[----:B------:R-:W2:Y:S04]  /*33e30*/  LDL.LU R27, [R1+0x14e4] ;  /* 0x0014e400011b7983 */ /* 0x000ea80000300800 */
[----:B------:R-:W2:Y:S04]  /*33e40*/  LDL.LU R26, [R1+0x14e0] ;  /* 0x0014e000011a7983 */ /* 0x000ea80000300800 */
[----:B------:R-:W2:Y:S04]  /*33e50*/  LDL R6, [R1+0x28] ;  /* 0x0000280001067983 */ /* 0x000ea80000100800 */
[----:B------:R-:W2:Y:S04]  /*33e60*/  LDL R7, [R1+0x2c] ;  /* 0x00002c0001077983 */ /* 0x000ea80000100800 */
[----:B--2---:R-:W-:Y:S04]  /*33e70*/  STL.64 [R1+0x1480], R6 ;  /* 0x0014800601007387 */ /* 0x004fe80000100a00 */
[----:B------:R0:W-:Y:S04]  /*33e80*/  STL.64 [R1+0x1478], R4 ;  /* 0x0014780401007387 */ /* 0x0001e80000100a00 */
[----:B0-----:R-:W2:Y:S04]  /*33e90*/  LDL.LU R4, [R1+0x2c0] ;  /* 0x0002c00001047983 */ /* 0x001ea80000300800 */
[----:B------:R-:W2:Y:S01]  /*33ea0*/  LDL.LU R5, [R1+0x2c4] ;  /* 0x0002c40001057983 */ /* 0x000ea20000300800 */
[----:B------:R-:W-:-:S02]  /*33eb0*/  IMAD.MOV.U32 R6, RZ, RZ, R26 ;  /* 0x000000ffff067224 */ /* 0x000fc400078e001a */
[----:B------:R-:W-:Y:S01]  /*33ec0*/  IMAD.MOV.U32 R7, RZ, RZ, R27 ;  /* 0x000000ffff077224 */ /* 0x000fe200078e001b */
[----:B------:R-:W3:Y:S04]  /*33ed0*/  LDL.LU R26, [R1+0x14dc] ;  /* 0x0014dc00011a7983 */ /* 0x000ee80000300800 */
[----:B------:R-:W3:Y:S04]  /*33ee0*/  LDL.LU R27, [R1+0x14d8] ;  /* 0x0014d800011b7983 */ /* 0x000ee80000300800 */
[----:B------:R-:W-:Y:S01]  /*33ef0*/  STL.64 [R1+0x1498], R6 ;  /* 0x0014980601007387 */ /* 0x000fe20000100a00 */
[----:B----4-:R-:W-:Y:S03]  /*33f00*/  HMMA.16816.F32.BF16 R8, R8, R24, R20 ;  /* 0x000000180808723c */ /* 0x010fe60000041814 */
[----:B--2---:R0:W-:Y:S04]  /*33f10*/  STL.64 [R1+0x1490], R4 ;  /* 0x0014900401007387 */ /* 0x0041e80000100a00 */
[----:B0-----:R-:W2:Y:S04]  /*33f20*/  LDL.LU R4, [R1+0x2d0] ;  /* 0x0002d00001047983 */ /* 0x001ea80000300800 */
[----:B------:R-:W2:Y:S04]  /*33f30*/  LDL.LU R5, [R1+0x2d4] ;  /* 0x0002d40001057983 */ /* 0x000ea80000300800 */
[----:B------:R-:W2:Y:S04]  /*33f40*/  LDL.LU R6, [R1+0x2d8] ;  /* 0x0002d80001067983 */ /* 0x000ea80000300800 */
[----:B------:R-:W2:Y:S04]  /*33f50*/  LDL.LU R7, [R1+0x2dc] ;  /* 0x0002dc0001077983 */ /* 0x000ea80000300800 */
[----:B------:R-:W4:Y:S04]  /*33f60*/  LDL.LU.64 R22, [R1+0x14d0] ;  /* 0x0014d00001167983 */ /* 0x000f280000300a00 */
[----:B------:R-:W4:Y:S04]  /*33f70*/  LDL.LU.64 R20, [R1+0x14c8] ;  /* 0x0014c80001147983 */ /* 0x000f280000300a00 */
[----:B---3--:R-:W-:Y:S04]  /*33f80*/  STL.64 [R1+0x1460], R26 ;  /* 0x0014601a01007387 */ /* 0x008fe80000100a00 */
[----:B------:R0:W-:Y:S04]  /*33f90*/  STL.64 [R1+0x1458], R24 ;  /* 0x0014581801007387 */ /* 0x0001e80000100a00 */
[----:B------:R-:W-:Y:S04]  /*33fa0*/  STL.64 [R1+0xe0], R8 ;  /* 0x0000e00801007387 */ /* 0x000fe80000100a00 */
[----:B------:R-:W-:Y:S04]  /*33fb0*/  STL.64 [R1+0xe8], R10 ;  /* 0x0000e80a01007387 */ /* 0x000fe80000100a00 */
[----:B------:R-:W1:Y:S04]  /*33fc0*/  LDSM.16.MT88.4 R8, [R15+UR5+0xb800] ;  /* 0x00b800050f08783b */ /* 0x000e680008004200 */
[----:B0-----:R-:W3:Y:S04]  /*33fd0*/  LDL.LU R24, [R1+0x280] ;  /* 0x0002800001187983 */ /* 0x001ee80000300800 */
[----:B------:R-:W3:Y:S04]  /*33fe0*/  LDL.LU R25, [R1+0x284] ;  /* 0x0002840001197983 */ /* 0x000ee80000300800 */
[----:B------:R-:W3:Y:S04]  /*33ff0*/  LDL.LU R26, [R1+0x288] ;  /* 0x00028800011a7983 */ /* 0x000ee80000300800 */
[----:B------:R-:W3:Y:S04]  /*34000*/  LDL.LU R27, [R1+0x28c] ;  /* 0x00028c00011b7983 */ /* 0x000ee80000300800 */
[----:B-1----:R-:W-:Y:S04]  /*34010*/  STL.64 [R1+0x12c0], R10 ;  /* 0x0012c00a01007387 */ /* 0x002fe80000100a00 */
[----:B------:R0:W-:Y:S04]  /*34020*/  STL.64 [R1+0x12b8], R8 ;  /* 0x0012b80801007387 */ /* 0x0001e80000100a00 */
[----:B0-----:R-:W2:Y:S04]  /*34030*/  LDL.LU R8, [R1+0x2a0] ;  /* 0x0002a00001087983 */ /* 0x001ea80000300800 */
[----:B------:R-:W2:Y:S04]  /*34040*/  LDL.LU R9, [R1+0x2a4] ;  /* 0x0002a40001097983 */ /* 0x000ea80000300800 */
[----:B------:R-:W2:Y:S04]  /*34050*/  LDL.LU R10, [R1+0x2a8] ;  /* 0x0002a800010a7983 */ /* 0x000ea80000300800 */
[----:B------:R-:W2:Y:S01]  /*34060*/  LDL.LU R11, [R1+0x2ac] ;  /* 0x0002ac00010b7983 */ /* 0x000ea20000300800 */
[----:B----4-:R-:W-:Y:S03]  /*34070*/  HMMA.16816.F32.BF16 R12, R20, R12, R16 ;  /* 0x0000000c140c723c */ /* 0x010fe60000041810 */
[----:B------:R-:W4:Y:S04]  /*34080*/  LDL.LU.64 R18, [R1+0x14c0] ;  /* 0x0014c00001127983 */ /* 0x000f280000300a00 */
[----:B------:R-:W4:-:S12]  /*34090*/  LDL.LU.64 R16, [R1+0x14b8] ;  /* 0x0014b80001107983 */ /* 0x000f180000300a00 */
[----:B------:R-:W-:Y:S04]  /*340a0*/  STL.64 [R1+0xd0], R12 ;  /* 0x0000d00c01007387 */ /* 0x000fe80000100a00 */
[----:B------:R0:W-:Y:S04]  /*340b0*/  STL.64 [R1+0xd8], R14 ;  /* 0x0000d80e01007387 */ /* 0x0001e80000100a00 */
[----:B0-----:R-:W2:Y:S04]  /*340c0*/  LDL.LU.64 R14, [R1+0x14b0] ;  /* 0x0014b000010e7983 */ /* 0x001ea80000300a00 */
[----:B------:R-:W4:Y:S02]  /*340d0*/  LDL.LU.64 R12, [R1+0x14a8] ;  /* 0x0014a800010c7983 */ /* 0x000f240000300a00 */
        /* <DEDUP_REMOVED lines=18> */
[----:B------:R-:W2:-:S13]  /*34200*/  LDL.LU.64 R4, [R1+0x1478] ;  /* 0x0014780001047983 */ /* 0x000e9a0000300a00 */
[----:B------:R0:W-:Y:S04]  /*34210*/  STL.64 [R1+0xa0], R16 ;  /* 0x0000a01001007387 */ /* 0x0001e80000100a00 */
[----:B------:R1:W-:Y:S04]  /*34220*/  STL.64 [R1+0xa8], R18 ;  /* 0x0000a81201007387 */ /* 0x0003e80000100a00 */
[----:B0-----:R-:W1:Y:S01]  /*34230*/  LDL.LU.64 R16, [R1+0x1470] ;  /* 0x0014700001107983 */ /* 0x001e620000300a00 */
[C---:B--2---:R-:W-:Y:S08]  /*34240*/  HMMA.16816.F32.BF16 R12, R20.reuse, R4, R12 ;  /* 0x00000004140c723c */ /* 0x044ff0000004180c */
[----:B-1----:R-:W-:Y:S11]  /*34250*/  HMMA.16816.F32.BF16 R16, R20, R16, R8 ;  /* 0x000000101410723c */ /* 0x002ff60000041808 */
[----:B------:R-:W-:Y:S04]  /*34260*/  STL.64 [R1+0x90], R12 ;  /* 0x0000900c01007387 */ /* 0x000fe80000100a00 */
[----:B------:R0:W-:Y:S04]  /*34270*/  STL.64 [R1+0x98], R14 ;  /* 0x0000980e01007387 */ /* 0x0001e80000100a00 */
[----:B0-----:R-:W2:Y:S04]  /*34280*/  LDL.64 R14, [R1+0x68] ;  /* 0x00006800010e7983 */ /* 0x001ea80000100a00 */
[----:B----4-:R0:W-:Y:S04]  /*34290*/  STL.64 [R1+0x1400], R6 ;  /* 0x0014000601007387 */ /* 0x0101e80000100a00 */
[----:B------:R-:W2:Y:S04]  /*342a0*/  LDL.LU R4, [R1+0x260] ;  /* 0x0002600001047983 */ /* 0x000ea80000300800 */
[----:B------:R-:W2:Y:S04]  /*342b0*/  LDL.LU R5, [R1+0x264] ;  /* 0x0002640001057983 */ /* 0x000ea80000300800 */
[----:B0-----:R-:W2:Y:S04]  /*342c0*/  LDL.LU R6, [R1+0x268] ;  /* 0x0002680001067983 */ /* 0x001ea80000300800 */
[----:B------:R-:W2:Y:S04]  /*342d0*/  LDL.LU R7, [R1+0x26c] ;  /* 0x00026c0001077983 */ /* 0x000ea80000300800 */
[----:B------:R0:W-:Y:S04]  /*342e0*/  STL.64 [R1+0x80], R16 ;  /* 0x0000801001007387 */ /* 0x0001e80000100a00 */
[----:B0-----:R-:W3:Y:S01]  /*342f0*/  LDL.LU.64 R16, [R1+0x1468] ;  /* 0x0014680001107983 */ /* 0x001ee20000300a00 */
[----:B------:R-:W-:-:S02]  /*34300*/  IMAD.MOV.U32 R11, RZ, RZ, R18 ;  /* 0x000000ffff0b7224 */ /* 0x000fc400078e0012 */
[----:B------:R-:W-:-:S05]  /*34310*/  IMAD.MOV.U32 R10, RZ, RZ, R19 ;  /* 0x000000ffff0a7224 */ /* 0x000fca00078e0013 */
[----:B------:R0:W-:Y:S04]  /*34320*/  STL.64 [R1+0x1340], R10 ;  /* 0x0013400a01007387 */ /* 0x0001e80000100a00 */
[----:B------:R-:W4:Y:S04]  /*34330*/  LDL.LU R8, [R1+0x270] ;  /* 0x0002700001087983 */ /* 0x000f280000300800 */
[----:B------:R-:W4:Y:S01]  /*34340*/  LDL.LU R9, [R1+0x274] ;  /* 0x0002740001097983 */ /* 0x000f220000300800 */
[----:B---3--:R-:W-:Y:S03]  /*34350*/  HMMA.16816.F32.BF16 R16, R20, R16, R24 ;  /* 0x000000101410723c */ /* 0x008fe60000041818 */
[----:B------:R-:W3:Y:S04]  /*34360*/  LDL.LU.64 R26, [R1+0x1460] ;  /* 0x00146000011a7983 */ /* 0x000ee80000300a00 */
[----:B------:R-:W4:Y:S01]  /*34370*/  LDL.LU.64 R24, [R1+0x1458] ;  /* 0x0014580001187983 */ /* 0x000f220000300a00 */
[----:B0-----:R-:W-:-:S02]  /*34380*/  IMAD.MOV.U32 R10, RZ, RZ, R2 ;  /* 0x000000ffff0a7224 */ /* 0x001fc400078e0002 */
[----:B------:R-:W-:-:S09]  /*34390*/  IMAD.MOV.U32 R11, RZ, RZ, R0 ;  /* 0x000000ffff0b7224 */ /* 0x000fd200078e0000 */
[----:B------:R-:W-:Y:S01]  /*343a0*/  IMAD.MOV.U32 R2, RZ, RZ, R18 ;  /* 0x000000ffff027224 */ /* 0x000fe200078e0012 */
[----:B------:R0:W-:Y:S01]  /*343b0*/  STL.64 [R1+0x70], R16 ;  /* 0x0000701001007387 */ /* 0x0001e20000100a00 */
[----:B------:R-:W-:-:S03]  /*343c0*/  IMAD.MOV.U32 R0, RZ, RZ, R19 ;  /* 0x000000ffff007224 */ /* 0x000fc600078e0013 */
[----:B------:R-:W2:Y:S04]  /*343d0*/  LDL.LU.64 R18, [R1+0x1450] ;  /* 0x0014500001127983 */ /* 0x000ea80000300a00 */
[----:B0-----:R-:W2:Y:S01]  /*343e0*/  LDL.LU.64 R16, [R1+0x1448] ;  /* 0x0014480001107983 */ /* 0x001ea20000300a00 */
[----:B----4-:R-:W-:Y:S03]  /*343f0*/  HMMA.16816.F32.BF16 R20, R20, R24, R8 ;  /* 0x000000181414723c */ /* 0x010fe60000041808 */
[----:B---3--:R-:W-:-:S15]  /*34400*/  STL.64 [R1+0x13d8], R26 ;  /* 0x0013d81a01007387 */ /* 0x008fde0000100a00 */
[----:B------:R-:W-:Y:S01]  /*34410*/  NOP ;  /* 0x0000000000007918 */ /* 0x000fe20000000000 */
[----:B------:R0:W-:Y:S04]  /*34420*/  STL.64 [R1+0x1230], R22 ;  /* 0x0012301601007387 */ /* 0x0001e80000100a00 */
[----:B------:R-:W-:Y:S04]  /*34430*/  STL.64 [R1+0x1228], R20 ;  /* 0x0012281401007387 */ /* 0x000fe80000100a00 */
[----:B0-----:R-:W3:Y:S04]  /*34440*/  LDL.LU R22, [R1+0x18] ;  /* 0x0000180001167983 */ /* 0x001ee80000300800 */
[----:B------:R-:W3:Y:S01]  /*34450*/  LDL.LU R23, [R1+0x1c] ;  /* 0x00001c0001177983 */ /* 0x000ee20000300800 */
[----:B------:R-:W-:-:S02]  /*34460*/  IMAD.MOV.U32 R8, RZ, RZ, R29 ;  /* 0x000000ffff087224 */ /* 0x000fc400078e001d */
[----:B------:R-:W-:Y:S02]  /*34470*/  IMAD.MOV.U32 R9, RZ, RZ, R28 ;  /* 0x000000ffff097224 */ /* 0x000fe400078e001c */
[----:B------:R-:W-:Y:S01]  /*34480*/  IMAD.MOV.U32 R10, RZ, RZ, R3 ;  /* 0x000000ffff0a7224 */ /* 0x000fe200078e0003 */
[----:B---3--:R2:W-:Y:S04]  /*34490*/  STL.64 [R1+0x13f8], R22 ;  /* 0x0013f81601007387 */ /* 0x0085e80000100a00 */
[----:B------:R-:W3:Y:S04]  /*344a0*/  LDL.LU R29, [R1+0x1444] ;  /* 0x00144400011d7983 */ /* 0x000ee80000300800 */
[----:B------:R-:W4:Y:S04]  /*344b0*/  LDL.LU R28, [R1+0x1440] ;  /* 0x00144000011c7983 */ /* 0x000f280000300800 */
[----:B------:R-:W3:Y:S04]  /*344c0*/  LDL.LU R3, [R1+0x143c] ;  /* 0x00143c0001037983 */ /* 0x000ee80000300800 */
[----:B------:R-:W3:Y:S01]  /*344d0*/  LDL.LU R11, [R1+0x19c] ;  /* 0x00019c00010b7983 */ /* 0x000ee20000300800 */
[----:B--2---:R-:W-:Y:S03]  /*344e0*/  HMMA.16816.F32.BF16 R20, R16, R14, R4 ;  /* 0x0000000e1014723c */ /* 0x004fe60000041804 */
[----:B---3--:R-:W-:Y:S04]  /*344f0*/  STL.64 [R1+0x1378], R10 ;  /* 0x0013780a01007387 */ /* 0x008fe80000100a00 */
[----:B------:R0:W-:Y:S04]  /*34500*/  STL.64 [R1+0x1370], R8 ;  /* 0x0013700801007387 */ /* 0x0001e80000100a00 */
[----:B0-----:R-:W2:Y:S01]  /*34510*/  LDL.LU R8, [R1+0x1b0] ;  /* 0x0001b00001087983 */ /* 0x001ea20000300800 */
[----:B------:R-:W-:-:S03]  /*34520*/  IMAD.MOV.U32 R9, RZ, RZ, R29 ;  /* 0x000000ffff097224 */ /* 0x000fc600078e001d */
[----:B------:R-:W3:Y:S01]  /*34530*/  LDL.LU R29, [R1+0x1438] ;  /* 0x00143800011d7983 */ /* 0x000ee20000300800 */
[----:B----4-:R-:W-:Y:S02]  /*34540*/  IMAD.MOV.U32 R10, RZ, RZ, R28 ;  /* 0x000000ffff0a7224 */ /* 0x010fe400078e001c */
[----:B------:R-:W-:Y:S01]  /*34550*/  IMAD.MOV.U32 R11, RZ, RZ, R3 ;  /* 0x000000ffff0b7224 */ /* 0x000fe200078e0003 */
[----:B------:R-:W4:Y:S04]  /*34560*/  LDL.LU R28, [R1+0x1434] ;  /* 0x00143400011c7983 */ /* 0x000f280000300800 */
[----:B------:R-:W3:Y:S04]  /*34570*/  LDL.LU R3, [R1+0x1430] ;  /* 0x0014300001037983 */ /* 0x000ee80000300800 */
[----:B------:R-:W3:Y:S04]  /*34580*/  LDL.LU R24, [R1+0x250] ;  /* 0x0002500001187983 */ /* 0x000ee80000300800 */
[----:B------:R-:W4:Y:S04]  /*34590*/  LDL.LU R25, [R1+0x254] ;  /* 0x0002540001197983 */ /* 0x000f280000300800 */
[----:B------:R-:W4:Y:S04]  /*345a0*/  LDL.LU R26, [R1+0x258] ;  /* 0x00025800011a7983 */ /* 0x000f280000300800 */
[----:B------:R3:W-:Y:S01]  /*345b0*/  STL.64 [R1+0x1388], R10 ;  /* 0x0013880a01007387 */ /* 0x0007e20000100a00 */
[----:B------:R-:W-:-:S02]  /*345c0*/  IMAD.MOV.U32 R5, RZ, RZ, R14 ;  /* 0x000000ffff057224 */ /* 0x000fc400078e000e */
[----:B------:R-:W-:Y:S01]  /*345d0*/  IMAD.MOV.U32 R4, RZ, RZ, R15 ;  /* 0x000000ffff047224 */ /* 0x000fe200078e000f */
[----:B--2---:R-:W-:Y:S04]  /*345e0*/  STL.64 [R1+0x1380], R8 ;  /* 0x0013800801007387 */ /* 0x004fe80000100a00 */
[----:B------:R-:W2:Y:S04]  /*345f0*/  LDL.LU.64 R14, [R1+0x1428] ;  /* 0x00142800010e7983 */ /* 0x000ea80000300a00 */
[----:B------:R-:W-:Y:S04]  /*34600*/  STL.64 [R1+0x340], R20 ;  /* 0x0003401401007387 */ /* 0x000fe80000100a00 */
[----:B------:R-:W-:Y:S04]  /*34610*/  STL.64 [R1+0x348], R22 ;  /* 0x0003481601007387 */ /* 0x000fe80000100a00 */
[----:B------:R-:W2:Y:S01]  /*34620*/  LDL.64 R6, [R1+0x38] ;  /* 0x0000380001067983 */ /* 0x000ea20000100a00 */
[----:B---3--:R-:W-:-:S02]  /*34630*/  IMAD.MOV.U32 R11, RZ, RZ, R3 ;  /* 0x000000ffff0b7224 */ /* 0x008fc400078e0003 */
[----:B----4-:R-:W-:Y:S02]  /*34640*/  IMAD.MOV.U32 R10, RZ, RZ, R28 ;  /* 0x000000ffff0a7224 */ /* 0x010fe400078e001c */
[----:B------:R-:W-:Y:S02]  /*34650*/  IMAD.MOV.U32 R3, RZ, RZ, R20 ;  /* 0x000000ffff037224 */ /* 0x000fe400078e0014 */
[----:B------:R-:W-:Y:S02]  /*34660*/  IMAD.MOV.U32 R27, RZ, RZ, R29 ;  /* 0x000000ffff1b7224 */ /* 0x000fe400078e001d */
[----:B------:R-:W-:Y:S02]  /*34670*/  IMAD.MOV.U32 R28, RZ, RZ, R21 ;  /* 0x000000ffff1c7224 */ /* 0x000fe400078e0015 */
[----:B------:R-:W-:Y:S01]  /*34680*/  IMAD.MOV.U32 R29, RZ, RZ, R22 ;  /* 0x000000ffff1d7224 */ /* 0x000fe200078e0016 */
        /* <DEDUP_REMOVED lines=8> */
[----:B------:R-:W4:Y:S04]  /*34710*/  LDL.LU R22, [R1+0x228] ;  /* 0x0002280001167983 */ /* 0x000f280000300800 */
[----:B------:R-:W4:Y:S01]  /*34720*/  LDL.LU R23, [R1+0x22c] ;  /* 0x00022c0001177983 */ /* 0x000f220000300800 */
[----:B------:R-:W-:Y:S03]  /*34730*/  HMMA.16816.F32.BF16 R24, R16, R14, R24 ;  /* 0x0000000e1018723c */ /* 0x000fe60000041818 */
[----:B----4-:R-:W-:Y:S04]  /*34740*/  STL.64 [R1+0x1410], R22 ;  /* 0x0014101601007387 */ /* 0x010fe80000100a00 */
[----:B---3--:R0:W-:Y:S04]  /*34750*/  STL.64 [R1+0x1408], R20 ;  /* 0x0014081401007387 */ /* 0x0081e80000100a00 */
[----:B0-----:R-:W3:Y:S04]  /*34760*/  LDL.LU R20, [R1+0x230] ;  /* 0x0002300001147983 */ /* 0x001ee80000300800 */
[----:B------:R-:W3:Y:S04]  /*34770*/  LDL.LU R21, [R1+0x234] ;  /* 0x0002340001157983 */ /* 0x000ee80000300800 */
[----:B------:R-:W3:Y:S04]  /*34780*/  LDL.LU R22, [R1+0x238] ;  /* 0x0002380001167983 */ /* 0x000ee80000300800 */
[----:B------:R-:W3:Y:S04]  /*34790*/  LDL.LU R23, [R1+0x23c] ;  /* 0x00023c0001177983 */ /* 0x000ee80000300800 */
[----:B------:R-:W-:Y:S04]  /*347a0*/  STL [R1+0x10f4], R3 ;  /* 0x0010f40301007387 */ /* 0x000fe80000100800 */
[----:B------:R-:W-:Y:S04]  /*347b0*/  STL [R1+0x10f0], R28 ;  /* 0x0010f01c01007387 */ /* 0x000fe80000100800 */
[----:B------:R-:W-:Y:S04]  /*347c0*/  STL [R1+0x10ec], R29 ;  /* 0x0010ec1d01007387 */ /* 0x000fe80000100800 */
[----:B------:R-:W-:Y:S04]  /*347d0*/  STL.64 [R1+0x320], R24 ;  /* 0x0003201801007387 */ /* 0x000fe80000100a00 */
[----:B------:R0:W-:Y:S04]  /*347e0*/  STL.64 [R1+0x328], R26 ;  /* 0x0003281a01007387 */ /* 0x0001e80000100a00 */
[----:B0-----:R-:W4:Y:S04]  /*347f0*/  LDL R26, [R1+0x8] ;  /* 0x00000800011a7983 */ /* 0x001f280000100800 */
[----:B------:R-:W4:Y:S01]  /*34800*/  LDL R27, [R1+0xc] ;  /* 0x00000c00011b7983 */ /* 0x000f220000100800 */
[----:B------:R-:W-:-:S02]  /*34810*/  IMAD.MOV.U32 R8, RZ, RZ, R14 ;  /* 0x000000ffff087224 */ /* 0x000fc400078e000e */
[----:B------:R-:W-:Y:S01]  /*34820*/  IMAD.MOV.U32 R3, RZ, RZ, R15 ;  /* 0x000000ffff037224 */ /* 0x000fe200078e000f */
[----:B--2---:R-:W-:Y:S01]  /*34830*/  HMMA.16816.F32.BF16 R4, R16, R10, R4 ;  /* 0x0000000a1004723c */ /* 0x004fe20000041804 */
[----:B----4-:R0:W-:Y:S04]  /*34840*/  STL.64 [R1+0x13f0], R26 ;  /* 0x0013f01a01007387 */ /* 0x0101e80000100a00 */
[----:B------:R-:W2:Y:S04]  /*34850*/  LDL.LU R12, [R1+0x1f0] ;  /* 0x0001f000010c7983 */ /* 0x000ea80000300800 */
[----:B------:R-:W2:Y:S04]  /*34860*/  LDL.LU R13, [R1+0x1f4] ;  /* 0x0001f400010d7983 */ /* 0x000ea80000300800 */
[----:B------:R-:W4:Y:S04]  /*34870*/  LDL.LU R14, [R1+0x1f8] ;  /* 0x0001f800010e7983 */ /* 0x000f280000300800 */
[----:B------:R-:W4:Y:S04]  /*34880*/  LDL.LU R15, [R1+0x1fc] ;  /* 0x0001fc00010f7983 */ /* 0x000f280000300800 */
[----:B------:R-:W2:Y:S04]  /*34890*/  LDL.LU R24, [R1+0x210] ;  /* 0x0002100001187983 */ /* 0x000ea80000300800 */
[----:B------:R-:W3:Y:S04]  /*348a0*/  LDL.LU R25, [R1+0x214] ;  /* 0x0002140001197983 */ /* 0x000ee80000300800 */
[----:B0-----:R-:W3:Y:S04]  /*348b0*/  LDL.LU R26, [R1+0x218] ;  /* 0x00021800011a7983 */ /* 0x001ee80000300800 */
[----:B------:R-:W3:Y:S04]  /*348c0*/  LDL.LU R27, [R1+0x21c] ;  /* 0x00021c00011b7983 */ /* 0x000ee80000300800 */
[----:B----4-:R-:W-:Y:S04]  /*348d0*/  STL.64 [R1+0x13e8], R14 ;  /* 0x0013e80e01007387 */ /* 0x010fe80000100a00 */
        /* <DEDUP_REMOVED lines=8> */
[----:B------:R-:W4:Y:S04]  /*34960*/  LDL.LU.64 R4, [R1+0x1418] ;  /* 0x0014180001047983 */ /* 0x000f280000300a00 */
[----:B------:R0:W-:Y:S02]  /*34970*/  STL.64 [R1+0x1398], R10 ;  /* 0x0013980a01007387 */ /* 0x0001e40000100a00 */
[----:B0-----:R-:W-:-:S02]  /*34980*/  IMAD.MOV.U32 R10, RZ, RZ, R8 ;  /* 0x000000ffff0a7224 */ /* 0x001fc400078e0008 */
[----:B------:R-:W-:-:S05]  /*34990*/  IMAD.MOV.U32 R11, RZ, RZ, R3 ;  /* 0x000000ffff0b7224 */ /* 0x000fca00078e0003 */
[----:B------:R-:W-:Y:S01]  /*349a0*/  STL.64 [R1+0x13b0], R10 ;  /* 0x0013b00a01007387 */ /* 0x000fe20000100a00 */
[----:B---3--:R-:W-:Y:S01]  /*349b0*/  HMMA.16816.F32.BF16 R20, R16, R6, R20 ;  /* 0x000000061014723c */ /* 0x008fe20000041814 */
[----:B------:R-:W-:Y:S02]  /*349c0*/  IMAD.MOV.U32 R8, RZ, RZ, R6 ;  /* 0x000000ffff087224 */ /* 0x000fe400078e0006 */
[----:B------:R-:W-:-:S15]  /*349d0*/  IMAD.MOV.U32 R3, RZ, RZ, R7 ;  /* 0x000000ffff037224 */ /* 0x000fde00078e0007 */
[----:B------:R-:W-:Y:S01]  /*349e0*/  NOP ;  /* 0x0000000000007918 */ /* 0x000fe20000000000 */
[----:B------:R-:W-:Y:S04]  /*349f0*/  STL.64 [R1+0x2c0], R20 ;  /* 0x0002c01401007387 */ /* 0x000fe80000100a00 */
[----:B------:R0:W-:Y:S04]  /*34a00*/  STL.64 [R1+0x2c8], R22 ;  /* 0x0002c81601007387 */ /* 0x0001e80000100a00 */
[----:B0-----:R-:W3:Y:S04]  /*34a10*/  LDL.LU.64 R22, [R1+0x1410] ;  /* 0x0014100001167983 */ /* 0x001ee80000300a00 */
[----:B------:R-:W3:Y:S04]  /*34a20*/  LDL.LU.64 R20, [R1+0x1408] ;  /* 0x0014080001147983 */ /* 0x000ee80000300a00 */
[----:B------:R-:W3:Y:S01]  /*34a30*/  LDL.LU.64 R6, [R1+0x1400] ;  /* 0x0014000001067983 */ /* 0x000ee20000300a00 */
[----:B----4-:R-:W-:-:S02]  /*34a40*/  IMAD.MOV.U32 R11, RZ, RZ, R4 ;  /* 0x000000ffff0b7224 */ /* 0x010fc400078e0004 */
[----:B------:R-:W-:Y:S01]  /*34a50*/  IMAD.MOV.U32 R10, RZ, RZ, R5 ;  /* 0x000000ffff0a7224 */ /* 0x000fe200078e0005 */
[----:B---3--:R-:W-:-:S15]  /*34a60*/  HMMA.16816.F32.BF16 R20, R16, R6, R20 ;  /* 0x000000061014723c */ /* 0x008fde0000041814 */
[----:B------:R-:W-:-:S04]  /*34a70*/  NOP ;  /* 0x0000000000007918 */ /* 0x000fc80000000000 */
[----:B------:R-:W-:Y:S04]  /*34a80*/  STL.64 [R1+0x250], R20 ;  /* 0x0002501401007387 */ /* 0x000fe80000100a00 */
[----:B------:R0:W-:Y:S04]  /*34a90*/  STL.64 [R1+0x258], R22 ;  /* 0x0002581601007387 */ /* 0x0001e80000100a00 */
[----:B0-----:R-:W3:Y:S04]  /*34aa0*/  LDL.LU.64 R22, [R1+0x13f8] ;  /* 0x0013f80001167983 */ /* 0x001ee80000300a00 */
[----:B------:R0:W-:Y:S04]  /*34ab0*/  STL.64 [R1+0x1390], R6 ;  /* 0x0013900601007387 */ /* 0x0001e80000100a00 */
[----:B------:R-:W4:Y:S04]  /*34ac0*/  LDL.LU R4, [R1+0x1c0] ;  /* 0x0001c00001047983 */ /* 0x000f280000300800 */
[----:B------:R-:W4:Y:S04]  /*34ad0*/  LDL.LU R5, [R1+0x1c4] ;  /* 0x0001c40001057983 */ /* 0x000f280000300800 */
[----:B0-----:R-:W2:Y:S04]  /*34ae0*/  LDL.LU R6, [R1+0x1c8] ;  /* 0x0001c80001067983 */ /* 0x001ea80000300800 */
[----:B------:R-:W2:Y:S04]  /*34af0*/  LDL.LU R7, [R1+0x1cc] ;  /* 0x0001cc0001077983 */ /* 0x000ea80000300800 */
[----:B--2---:R-:W-:Y:S04]  /*34b00*/  STL.64 [R1+0x13a8], R6 ;  /* 0x0013a80601007387 */ /* 0x004fe80000100a00 */
[----:B----4-:R0:W-:Y:S04]  /*34b10*/  STL.64 [R1+0x13a0], R4 ;  /* 0x0013a00401007387 */ /* 0x0101e80000100a00 */
[----:B0-----:R-:W2:Y:S04]  /*34b20*/  LDL.LU R4, [R1+0x1d0] ;  /* 0x0001d00001047983 */ /* 0x001ea80000300800 */
[----:B------:R-:W2:Y:S04]  /*34b30*/  LDL.LU R5, [R1+0x1d4] ;  /* 0x0001d40001057983 */ /* 0x000ea80000300800 */
[----:B------:R-:W4:Y:S04]  /*34b40*/  LDL.LU R6, [R1+0x1d8] ;  /* 0x0001d80001067983 */ /* 0x000f280000300800 */
[----:B------:R-:W4:Y:S01]  /*34b50*/  LDL.LU R7, [R1+0x1dc] ;  /* 0x0001dc0001077983 */ /* 0x000f220000300800 */
[C---:B---3--:R-:W-:Y:S03]  /*34b60*/  HMMA.16816.F32.BF16 R24, R16.reuse, R22, R24 ;  /* 0x000000161018723c */ /* 0x048fe60000041818 */
        /* <DEDUP_REMOVED lines=16> */
[----:B------:R-:W2:Y:S04]  /*34c70*/  LDL.LU.64 R14, [R1+0x13d0] ;  /* 0x0013d000010e7983 */ /* 0x000ea80000300a00 */
[----:B------:R-:W2:-:S13]  /*34c80*/  LDL.LU.64 R12, [R1+0x13c8] ;  /* 0x0013c800010c7983 */ /* 0x000e9a0000300a00 */
[----:B------:R0:W-:Y:S04]  /*34c90*/  STL.64 [R1+0x1f0], R16 ;  /* 0x0001f01001007387 */ /* 0x0001e80000100a00 */
[----:B------:R1:W-:Y:S04]  /*34ca0*/  STL.64 [R1+0x1f8], R18 ;  /* 0x0001f81201007387 */ /* 0x0003e80000100a00 */
[----:B0-----:R-:W3:Y:S04]  /*34cb0*/  LDL.LU R16, [R1+0x1a0] ;  /* 0x0001a00001107983 */ /* 0x001ee80000300800 */
[----:B------:R-:W3:Y:S04]  /*34cc0*/  LDL.LU R17, [R1+0x1a4] ;  /* 0x0001a40001117983 */ /* 0x000ee80000300800 */
[----:B-1----:R-:W3:Y:S04]  /*34cd0*/  LDL.LU R18, [R1+0x1a8] ;  /* 0x0001a80001127983 */ /* 0x002ee80000300800 */
[----:B------:R-:W3:Y:S04]  /*34ce0*/  LDL.LU R19, [R1+0x1ac] ;  /* 0x0001ac0001137983 */ /* 0x000ee80000300800 */
[----:B------:R0:W-:Y:S02]  /*34cf0*/  STL.64 [R1+0x1358], R26 ;  /* 0x0013581a01007387 */ /* 0x0001e40000100a00 */
[----:B0-----:R-:W-:-:S02]  /*34d00*/  IMAD.MOV.U32 R26, RZ, RZ, R8 ;  /* 0x000000ffff1a7224 */ /* 0x001fc400078e0008 */
        /* <DEDUP_REMOVED lines=13> */
[----:B------:R-:W3:-:S15]  /*34de0*/  LDL.LU.64 R6, [R1+0x1390] ;  /* 0x0013900001067983 */ /* 0x000ede0000300a00 */
[----:B------:R-:W-:Y:S02]  /*34df0*/  NOP ;  /* 0x0000000000007918 */ /* 0x000fe40000000000 */
[----:B------:R-:W-:Y:S04]  /*34e00*/  STL.64 [R1+0x360], R8 ;  /* 0x0003600801007387 */ /* 0x000fe80000100a00 */
[----:B------:R0:W-:Y:S04]  /*34e10*/  STL.64 [R1+0x368], R10 ;  /* 0x0003680a01007387 */ /* 0x0001e80000100a00 */
[----:B0-----:R-:W2:Y:S04]  /*34e20*/  LDL.LU.64 R10, [R1+0x1388] ;  /* 0x00138800010a7983 */ /* 0x001ea80000300a00 */
[----:B------:R-:W2:Y:S01]  /*34e30*/  LDL.LU.64 R8, [R1+0x1380] ;  /* 0x0013800001087983 */ /* 0x000ea20000300a00 */
[----:B------:R-:W-:Y:S01]  /*34e40*/  IMAD.MOV.U32 R27, RZ, RZ, R3 ;  /* 0x000000ffff1b7224 */ /* 0x000fe200078e0003 */
[C---:B---3--:R-:W-:Y:S08]  /*34e50*/  HMMA.16816.F32.BF16 R16, R12.reuse, R6, R16 ;  /* 0x000000060c10723c */ /* 0x048ff00000041810 */
[----:B--2---:R-:W-:Y:S01]  /*34e60*/  HMMA.16816.F32.BF16 R24, R12, R26, R8 ;  /* 0x0000001a0c18723c */ /* 0x004fe20000041808 */
[----:B------:R-:W2:Y:S04]  /*34e70*/  LDL.LU.64 R10, [R1+0x1378] ;  /* 0x00137800010a7983 */ /* 0x000ea80000300a00 */
[----:B------:R-:W2:-:S14]  /*34e80*/  LDL.LU.64 R8, [R1+0x1370] ;  /* 0x0013700001087983 */ /* 0x000e9c0000300a00 */
[----:B------:R-:W-:Y:S04]  /*34e90*/  STL.64 [R1+0x310], R24 ;  /* 0x0003101801007387 */ /* 0x000fe80000100a00 */
[----:B------:R0:W-:Y:S04]  /*34ea0*/  STL.64 [R1+0x318], R26 ;  /* 0x0003181a01007387 */ /* 0x0001e80000100a00 */
[----:B0-----:R-:W3:Y:S04]  /*34eb0*/  LDL.LU.64 R26, [R1+0x8] ;  /* 0x00000800011a7983 */ /* 0x001ee80000300a00 */
[----:B------:R-:W4:Y:S04]  /*34ec0*/  LDL.LU R4, [R1+0x160] ;  /* 0x0001600001047983 */ /* 0x000f280000300800 */
[----:B------:R-:W-:Y:S04]  /*34ed0*/  STL.64 [R1+0x2d0], R16 ;  /* 0x0002d01001007387 */ /* 0x000fe80000100a00 */
[----:B------:R2:W-:Y:S04]  /*34ee0*/  STL.64 [R1+0x2d8], R18 ;  /* 0x0002d81201007387 */ /* 0x0005e80000100a00 */
[----:B------:R-:W4:Y:S04]  /*34ef0*/  LDL.LU R5, [R1+0x164] ;  /* 0x0001640001057983 */ /* 0x000f280000300800 */
[----:B------:R-:W3:Y:S04]  /*34f00*/  LDL.LU R6, [R1+0x168] ;  /* 0x0001680001067983 */ /* 0x000ee80000300800 */
[----:B------:R-:W3:Y:S01]  /*34f10*/  LDL.LU R7, [R1+0x16c] ;  /* 0x00016c0001077983 */ /* 0x000ee20000300800 */
[C---:B--2---:R-:W-:Y:S03]  /*34f20*/  HMMA.16816.F32.BF16 R16, R12.reuse, R22, R8 ;  /* 0x000000160c10723c */ /* 0x044fe60000041808 */
[----:B---3--:R-:W-:Y:S04]  /*34f30*/  STL.64 [R1+0x1368], R6 ;  /* 0x0013680601007387 */ /* 0x008fe80000100a00 */
[----:B----4-:R0:W-:Y:S04]  /*34f40*/  STL.64 [R1+0x1360], R4 ;  /* 0x0013600401007387 */ /* 0x0101e80000100a00 */
[----:B0-----:R-:W2:Y:S04]  /*34f50*/  LDL.LU R4, [R1+0x170] ;  /* 0x0001700001047983 */ /* 0x001ea80000300800 */
[----:B------:R-:W2:Y:S04]  /*34f60*/  LDL.LU R5, [R1+0x174] ;  /* 0x0001740001057983 */ /* 0x000ea80000300800 */
[----:B------:R-:W2:Y:S04]  /*34f70*/  LDL.LU R6, [R1+0x178] ;  /* 0x0001780001067983 */ /* 0x000ea80000300800 */
[----:B------:R-:W2:Y:S04]  /*34f80*/  LDL.LU R7, [R1+0x17c] ;  /* 0x00017c0001077983 */ /* 0x000ea80000300800 */
[----:B------:R-:W3:Y:S04]  /*34f90*/  LDL.LU R3, [R1+0x4c0] ;  /* 0x0004c00001037983 */ /* 0x000ee80000300800 */
[----:B------:R-:W4:Y:S04]  /*34fa0*/  LDL.LU R8, [R1+0x150] ;  /* 0x0001500001087983 */ /* 0x000f280000300800 */
[----:B------:R-:W-:Y:S04]  /*34fb0*/  STL.64 [R1+0x1e0], R16 ;  /* 0x0001e01001007387 */ /* 0x000fe80000100a00 */
[----:B------:R-:W-:Y:S04]  /*34fc0*/  STL.64 [R1+0x1e8], R18 ;  /* 0x0001e81201007387 */ /* 0x000fe80000100a00 */
[----:B------:R-:W4:Y:S04]  /*34fd0*/  LDL.LU R9, [R1+0x154] ;  /* 0x0001540001097983 */ /* 0x000f280000300800 */
[----:B------:R-:W4:Y:S04]  /*34fe0*/  LDL.LU R10, [R1+0x158] ;  /* 0x00015800010a7983 */ /* 0x000f280000300800 */
[----:B------:R-:W4:Y:S04]  /*34ff0*/  LDL.LU R11, [R1+0x15c] ;  /* 0x00015c00010b7983 */ /* 0x000f280000300800 */
[----:B------:R0:W-:Y:S04]  /*35000*/  STL.64 [R1+0x1308], R22 ;  /* 0x0013081601007387 */ /* 0x0001e80000100a00 */
[----:B------:R-:W2:Y:S04]  /*35010*/  LDL.LU R20, [R1+0x120] ;  /* 0x0001200001147983 */ /* 0x000ea80000300800 */
[----:B------:R-:W2:Y:S04]  /*35020*/  LDL.LU R21, [R1+0x124] ;  /* 0x0001240001157983 */ /* 0x000ea80000300800 */
[----:B0-----:R-:W2:Y:S04]  /*35030*/  LDL.LU R22, [R1+0x128] ;  /* 0x0001280001167983 */ /* 0x001ea80000300800 */
[----:B------:R-:W2:Y:S04]  /*35040*/  LDL.LU R23, [R1+0x12c] ;  /* 0x00012c0001177983 */ /* 0x000ea80000300800 */
[----:B------:R-:W2:Y:S04]  /*35050*/  LDL.LU R16, [R1+0x130] ;  /* 0x0001300001107983 */ /* 0x000ea80000300800 */
[----:B------:R-:W2:Y:S04]  /*35060*/  LDL.LU R17, [R1+0x134] ;  /* 0x0001340001117983 */ /* 0x000ea80000300800 */
[----:B------:R-:W2:Y:S04]  /*35070*/  LDL.LU R18, [R1+0x138] ;  /* 0x0001380001127983 */ /* 0x000ea80000300800 */
[----:B------:R-:W2:Y:S04]  /*35080*/  LDL.LU R19, [R1+0x13c] ;  /* 0x00013c0001137983 */ /* 0x000ea80000300800 */
[----:B--2---:R0:W-:Y:S04]  /*35090*/  STL.64 [R1+0x1328], R18 ;  /* 0x0013281201007387 */ /* 0x0041e80000100a00 */
[----:B------:R-:W-:Y:S04]  /*350a0*/  STL.64 [R1+0x1320], R16 ;  /* 0x0013201001007387 */ /* 0x000fe80000100a00 */
[----:B0-----:R-:W2:Y:S01]  /*350b0*/  LDL.LU.64 R18, [R1+0x58] ;  /* 0x0000580001127983 */ /* 0x001ea20000300a00 */
[----:B------:R-:W-:Y:S03]  /*350c0*/  HMMA.16816.F32.BF16 R4, R12, R26, R4 ;  /* 0x0000001a0c04723c */ /* 0x000fe60000041804 */
[----:B--2---:R0:W-:Y:S04]  /*350d0*/  STL.64 [R1+0x1338], R18 ;  /* 0x0013381201007387 */ /* 0x0041e80000100a00 */
[----:B0-----:R-:W4:Y:S04]  /*350e0*/  LDL.LU.64 R18, [R1+0x68] ;  /* 0x0000680001127983 */ /* 0x001f280000300a00 */
[----:B------:R0:W-:Y:S04]  /*350f0*/  STL.64 [R1+0x1318], R22 ;  /* 0x0013181601007387 */ /* 0x0001e80000100a00 */
[----:B------:R1:W-:Y:S04]  /*35100*/  STL.64 [R1+0x1310], R20 ;  /* 0x0013101401007387 */ /* 0x0003e80000100a00 */
[----:B0-----:R-:W2:Y:S01]  /*35110*/  LDL.LU.64 R22, [R1+0x48] ;  /* 0x0000480001167983 */ /* 0x001ea20000300a00 */
[----:B------:R-:W-:-:S02]  /*35120*/  IMAD.MOV.U32 R17, RZ, RZ, R26 ;  /* 0x000000ffff117224 */ /* 0x000fc400078e001a */
[----:B------:R-:W-:Y:S01]  /*35130*/  IMAD.MOV.U32 R16, RZ, RZ, R27 ;  /* 0x000000ffff107224 */ /* 0x000fe200078e001b */
[----:B--2---:R0:W-:Y:S04]  /*35140*/  STL.64 [R1+0x1330], R22 ;  /* 0x0013301601007387 */ /* 0x0041e80000100a00 */
[----:B-1----:R-:W2:Y:S04]  /*35150*/  LDL.LU R20, [R1+0x140] ;  /* 0x0001400001147983 */ /* 0x002ea80000300800 */
[----:B------:R-:W2:Y:S04]  /*35160*/  LDL.LU R21, [R1+0x144] ;  /* 0x0001440001157983 */ /* 0x000ea80000300800 */
[----:B0-----:R-:W2:Y:S04]  /*35170*/  LDL.LU R22, [R1+0x148] ;  /* 0x0001480001167983 */ /* 0x001ea80000300800 */
[----:B------:R-:W2:Y:S04]  /*35180*/  LDL.LU R23, [R1+0x14c] ;  /* 0x00014c0001177983 */ /* 0x000ea80000300800 */
[----:B------:R-:W-:Y:S04]  /*35190*/  STL.64 [R1+0x1d0], R4 ;  /* 0x0001d00401007387 */ /* 0x000fe80000100a00 */
[----:B------:R0:W-:Y:S04]  /*351a0*/  STL.64 [R1+0x1d8], R6 ;  /* 0x0001d80601007387 */ /* 0x0001e80000100a00 */
[----:B0-----:R-:W2:Y:S04]  /*351b0*/  LDL.LU.64 R6, [R1+0x1368] ;  /* 0x0013680001067983 */ /* 0x001ea80000300a00 */
[----:B------:R-:W2:Y:S04]  /*351c0*/  LDL.LU.64 R4, [R1+0x1360] ;  /* 0x0013600001047983 */ /* 0x000ea80000300a00 */
[----:B------:R-:W2:Y:S02]  /*351d0*/  LDL.LU.64 R26, [R1+0x1358] ;  /* 0x00135800011a7983 */ /* 0x000ea40000300a00 */
[----:B--2---:R-:W-:Y:S02]  /*351e0*/  HMMA.16816.F32.BF16 R12, R12, R26, R4 ;  /* 0x0000001a0c0c723c */ /* 0x004fe40000041804 */
[----:B------:R-:W4:Y:S04]  /*351f0*/  LDL.LU.64 R6, [R1+0x1350] ;  /* 0x0013500001067983 */ /* 0x000f280000300a00 */
[----:B------:R-:W4:Y:S04]  /*35200*/  LDL.LU.64 R4, [R1+0x1348] ;  /* 0x0013480001047983 */ /* 0x000f280000300a00 */
[----:B------:R0:W-:Y:S04]  /*35210*/  STL.64 [R1+0x12f0], R26 ;  /* 0x0012f01a01007387 */ /* 0x0001e80000100a00 */
[----:B------:R-:W2:Y:S05]  /*35220*/  LDL.LU R24, [R1+0x110] ;  /* 0x0001100001187983 */ /* 0x000eaa0000300800 */
[----:B------:R-:W-:Y:S04]  /*35230*/  STL.64 [R1+0x1c0], R12 ;  /* 0x0001c00c01007387 */ /* 0x000fe80000100a00 */
[----:B------:R-:W-:Y:S04]  /*35240*/  STL.64 [R1+0x1c8], R14 ;  /* 0x0001c80e01007387 */ /* 0x000fe80000100a00 */
[----:B------:R-:W2:Y:S04]  /*35250*/  LDL.LU R25, [R1+0x114] ;  /* 0x0001140001197983 */ /* 0x000ea80000300800 */
[----:B0-----:R-:W2:Y:S04]  /*35260*/  LDL.LU R26, [R1+0x118] ;  /* 0x00011800011a7983 */ /* 0x001ea80000300800 */
[----:B------:R-:W2:Y:S01]  /*35270*/  LDL.LU R27, [R1+0x11c] ;  /* 0x00011c00011b7983 */ /* 0x000ea20000300800 */
[----:B----4-:R-:W-:Y:S03]  /*35280*/  HMMA.16816.F32.BF16 R8, R4, R18, R8 ;  /* 0x000000120408723c */ /* 0x010fe60000041808 */
[----:B--2---:R0:W-:Y:S04]  /*35290*/  STL.64 [R1+0x1300], R26 ;  /* 0x0013001a01007387 */ /* 0x0041e80000100a00 */
[----:B------:R-:W-:Y:S04]  /*352a0*/  STL.64 [R1+0x12f8], R24 ;  /* 0x0012f81801007387 */ /* 0x000fe80000100a00 */
[----:B0-----:R-:W2:Y:S08]  /*352b0*/  LDL.LU.64 R26, [R1+0x38] ;  /* 0x00003800011a7983 */ /* 0x001eb00000300a00 */
[----:B------:R-:W-:Y:S04]  /*352c0*/  STL.64 [R1+0x3b0], R8 ;  /* 0x0003b00801007387 */ /* 0x000fe80000100a00 */
[----:B------:R0:W-:Y:S04]  /*352d0*/  STL.64 [R1+0x3b8], R10 ;  /* 0x0003b80a01007387 */ /* 0x0001e80000100a00 */
[----:B0-----:R-:W4:Y:S01]  /*352e0*/  LDL.LU.64 R10, [R1+0x1340] ;  /* 0x00134000010a7983 */ /* 0x001f220000300a00 */
[----:B------:R-:W-:-:S02]  /*352f0*/  IMAD.MOV.U32 R9, RZ, RZ, R18 ;  /* 0x000000ffff097224 */ /* 0x000fc400078e0012 */
[----:B------:R-:W-:Y:S02]  /*35300*/  IMAD.MOV.U32 R8, RZ, RZ, R19 ;  /* 0x000000ffff087224 */ /* 0x000fe400078e0013 */
[----:B------:R-:W2:Y:S04]  /*35310*/  LDL.LU.64 R18, [R1+0x1338] ;  /* 0x0013380001127983 */ /* 0x000ea80000300a00 */
[----:B----4-:R-:W-:Y:S04]  /*35320*/  STL.64 [R1+0x12d8], R10 ;  /* 0x0012d80a01007387 */ /* 0x010fe80000100a00 */
[----:B------:R0:W-:Y:S04]  /*35330*/  STL.64 [R1+0x12d0], R8 ;  /* 0x0012d00801007387 */ /* 0x0001e80000100a00 */
[----:B0-----:R-:W4:Y:S04]  /*35340*/  LDL.LU R8, [R1+0x100] ;  /* 0x0001000001087983 */ /* 0x001f280000300800 */
[----:B------:R-:W4:Y:S04]  /*35350*/  LDL.LU R9, [R1+0x104] ;  /* 0x0001040001097983 */ /* 0x000f280000300800 */
[----:B------:R-:W3:Y:S04]  /*35360*/  LDL.LU R10, [R1+0x108] ;  /* 0x00010800010a7983 */ /* 0x000ee80000300800 */
[----:B------:R-:W3:Y:S01]  /*35370*/  LDL.LU R11, [R1+0x10c] ;  /* 0x00010c00010b7983 */ /* 0x000ee20000300800 */
[----:B--2---:R-:W-:Y:S01]  /*35380*/  HMMA.16816.F32.BF16 R20, R4, R18, R20 ;  /* 0x000000120414723c */ /* 0x004fe20000041814 */
[----:B------:R-:W-:-:S02]  /*35390*/  IMAD.MOV.U32 R13, RZ, RZ, R18 ;  /* 0x000000ffff0d7224 */ /* 0x000fc400078e0012 */
[----:B------:R-:W-:Y:S02]  /*353a0*/  IMAD.MOV.U32 R12, RZ, RZ, R19 ;  /* 0x000000ffff0c7224 */ /* 0x000fe400078e0013 */
[----:B------:R-:W-:Y:S02]  /*353b0*/  IMAD.MOV.U32 R14, RZ, RZ, R17 ;  /* 0x000000ffff0e7224 */ /* 0x000fe400078e0011 */
[----:B------:R-:W-:Y:S01]  /*353c0*/  IMAD.MOV.U32 R15, RZ, RZ, R16 ;  /* 0x000000ffff0f7224 */ /* 0x000fe200078e0010 */
[----:B---3--:R0:W-:Y:S04]  /*353d0*/  STL.64 [R1+0x12e8], R10 ;  /* 0x0012e80a01007387 */ /* 0x0081e80000100a00 */
[----:B----4-:R-:W-:Y:S04]  /*353e0*/  STL.64 [R1+0x12e0], R8 ;  /* 0x0012e00801007387 */ /* 0x010fe80000100a00 */
[----:B0-----:R-:W2:Y:S04]  /*353f0*/  LDL.LU.64 R10, [R1+0x28] ;  /* 0x00002800010a7983 */ /* 0x001ea80000300a00 */
        /* <DEDUP_REMOVED lines=8> */
[----:B------:R0:W-:Y:S02]  /*35480*/  STL.64 [R1+0x338], R18 ;  /* 0x0003381201007387 */ /* 0x0001e40000100a00 */
[----:B0-----:R-:W-:Y:S02]  /*35490*/  IMAD.MOV.U32 R19, RZ, RZ, R22 ;  /* 0x000000ffff137224 */ /* 0x001fe400078e0016 */
[----:B------:R-:W-:Y:S02]  /*354a0*/  IMAD.MOV.U32 R18, RZ, RZ, R23 ;  /* 0x000000ffff127224 */ /* 0x000fe400078e0017 */
[----:B------:R-:W3:Y:S04]  /*354b0*/  LDL.LU.64 R22, [R1+0x1318] ;  /* 0x0013180001167983 */ /* 0x000ee80000300a00 */
[----:B------:R-:W3:Y:S02]  /*354c0*/  LDL.LU.64 R20, [R1+0x1310] ;  /* 0x0013100001147983 */ /* 0x000ee40000300a00 */
[----:B---3--:R-:W-:-:S15]  /*354d0*/  HMMA.16816.F32.BF16 R20, R4, R26, R20 ;  /* 0x0000001a0414723c */ /* 0x008fde0000041814 */
[----:B------:R-:W-:-:S04]  /*354e0*/  NOP ;  /* 0x0000000000007918 */ /* 0x000fc80000000000 */
[----:B------:R0:W-:Y:S04]  /*354f0*/  STL.64 [R1+0x2f0], R20 ;  /* 0x0002f01401007387 */ /* 0x0001e80000100a00 */
[----:B------:R1:W-:Y:S01]  /*35500*/  STL.64 [R1+0x2f8], R22 ;  /* 0x0002f81601007387 */ /* 0x0003e20000100a00 */
[----:B0-----:R-:W-:-:S03]  /*35510*/  IMAD.MOV.U32 R21, RZ, RZ, R26 ;  /* 0x000000ffff157224 */ /* 0x001fc600078e001a */
[----:B-1----:R-:W3:Y:S01]  /*35520*/  LDL.LU.64 R22, [R1+0x1308] ;  /* 0x0013080001167983 */ /* 0x002ee20000300a00 */
[----:B------:R-:W-:-:S03]  /*35530*/  IMAD.MOV.U32 R20, RZ, RZ, R27 ;  /* 0x000000ffff147224 */ /* 0x000fc600078e001b */
[----:B------:R-:W2:Y:S04]  /*35540*/  LDL.LU.64 R26, [R1+0x1300] ;  /* 0x00130000011a7983 */ /* 0x000ea80000300a00 */
[----:B------:R-:W2:Y:S02]  /*35550*/  LDL.LU.64 R24, [R1+0x12f8] ;  /* 0x0012f80001187983 */ /* 0x000ea40000300a00 */
[----:B--2---:R-:W-:-:S15]  /*35560*/  HMMA.16816.F32.BF16 R24, R4, R10, R24 ;  /* 0x0000000a0418723c */ /* 0x004fde0000041818 */
[----:B------:R-:W-:-:S04]  /*35570*/  NOP ;  /* 0x0000000000007918 */ /* 0x000fc80000000000 */
[----:B------:R0:W-:Y:S04]  /*35580*/  STL.64 [R1+0x270], R24 ;  /* 0x0002701801007387 */ /* 0x0001e80000100a00 */
[----:B------:R1:W-:Y:S01]  /*35590*/  STL.64 [R1+0x278], R26 ;  /* 0x0002781a01007387 */ /* 0x0003e20000100a00 */
[----:B0-----:R-:W-:-:S03]  /*355a0*/  IMAD.MOV.U32 R25, RZ, RZ, R10 ;  /* 0x000000ffff197224 */ /* 0x001fc600078e000a */
[----:B-1----:R-:W2:Y:S01]  /*355b0*/  LDL.LU.64 R26, [R1+0x12f0] ;  /* 0x0012f000011a7983 */ /* 0x002ea20000300a00 */
[----:B------:R-:W-:-:S03]  /*355c0*/  IMAD.MOV.U32 R24, RZ, RZ, R11 ;  /* 0x000000ffff187224 */ /* 0x000fc600078e000b */
[----:B------:R-:W3:Y:S04]  /*355d0*/  LDL.LU.64 R10, [R1+0x12e8] ;  /* 0x0012e800010a7983 */ /* 0x000ee80000300a00 */
[----:B------:R-:W3:Y:S02]  /*355e0*/  LDL.LU.64 R8, [R1+0x12e0] ;  /* 0x0012e00001087983 */ /* 0x000ee40000300a00 */
[----:B---3--:R-:W-:-:S15]  /*355f0*/  HMMA.16816.F32.BF16 R8, R4, R22, R8 ;  /* 0x000000160408723c */ /* 0x008fde0000041808 */
[----:B------:R-:W-:-:S04]  /*35600*/  NOP ;  /* 0x0000000000007918 */ /* 0x000fc80000000000 */
[----:B------:R-:W-:Y:S01]  /*35610*/  STL.64 [R1+0x240], R8 ;  /* 0x0002400801007387 */ /* 0x000fe20000100a00 */
[----:B------:R-:W-:-:S03]  /*35620*/  IMAD.MOV.U32 R17, RZ, RZ, R10 ;  /* 0x000000ffff117224 */ /* 0x000fc600078e000a */
[----:B------:R0:W-:Y:S01]  /*35630*/  STL.64 [R1+0x248], R10 ;  /* 0x0002480a01007387 */ /* 0x0001e20000100a00 */
[----:B------:R-:W-:-:S03]  /*35640*/  IMAD.MOV.U32 R16, RZ, RZ, R8 ;  /* 0x000000ffff107224 */ /* 0x000fc600078e0008 */
[----:B0-----:R-:W3:Y:S04]  /*35650*/  LDL.LU.64 R10, [R1+0x12d8] ;  /* 0x0012d800010a7983 */ /* 0x001ee80000300a00 */
[----:B------:R-:W4:Y:S04]  /*35660*/  LDL.LU.64 R8, [R1+0x12d0] ;  /* 0x0012d00001087983 */ /* 0x000f280000300a00 */
[----:B------:R0:W-:Y:S02]  /*35670*/  STL.64 [R1+0x1238], R22 ;  /* 0x0012381601007387 */ /* 0x0001e40000100a00 */
[----:B0-----:R-:W-:-:S02]  /*35680*/  IMAD.MOV.U32 R22, RZ, RZ, R25 ;  /* 0x000000ffff167224 */ /* 0x001fc400078e0019 */
[----:B------:R-:W-:-:S05]  /*35690*/  IMAD.MOV.U32 R23, RZ, RZ, R24 ;  /* 0x000000ffff177224 */ /* 0x000fca00078e0018 */
[----:B------:R0:W-:Y:S02]  /*356a0*/  STL.64 [R1+0x1250], R22 ;  /* 0x0012501601007387 */ /* 0x0001e40000100a00 */
[----:B0-----:R-:W-:Y:S02]  /*356b0*/  IMAD.MOV.U32 R22, RZ, RZ, R21 ;  /* 0x000000ffff167224 */ /* 0x001fe400078e0015 */
[----:B------:R-:W-:-:S05]  /*356c0*/  IMAD.MOV.U32 R23, RZ, RZ, R20 ;  /* 0x000000ffff177224 */ /* 0x000fca00078e0014 */
[----:B------:R0:W-:Y:S02]  /*356d0*/  STL.64 [R1+0x1268], R22 ;  /* 0x0012681601007387 */ /* 0x0001e40000100a00 */
[----:B0-----:R-:W-:Y:S02]  /*356e0*/  IMAD.MOV.U32 R22, RZ, RZ, R19 ;  /* 0x000000ffff167224 */ /* 0x001fe400078e0013 */
[----:B------:R-:W-:-:S05]  /*356f0*/  IMAD.MOV.U32 R23, RZ, RZ, R18 ;  /* 0x000000ffff177224 */ /* 0x000fca00078e0012 */
[----:B------:R0:W-:Y:S02]  /*35700*/  STL.64 [R1+0x1280], R22 ;  /* 0x0012801601007387 */ /* 0x0001e40000100a00 */
[----:B0-----:R-:W-:Y:S02]  /*35710*/  IMAD.MOV.U32 R22, RZ, RZ, R13 ;  /* 0x000000ffff167224 */ /* 0x001fe400078e000d */
[----:B------:R-:W-:-:S05]  /*35720*/  IMAD.MOV.U32 R23, RZ, RZ, R12 ;  /* 0x000000ffff177224 */ /* 0x000fca00078e000c */
[----:B------:R-:W-:Y:S04]  /*35730*/  STL.64 [R1+0x1298], R22 ;  /* 0x0012981601007387 */ /* 0x000fe80000100a00 */
[----:B------:R0:W-:Y:S04]  /*35740*/  STL [R1+0x10fc], R16 ;  /* 0x0010fc1001007387 */ /* 0x0001e80000100800 */
[----:B------:R1:W-:Y:S04]  /*35750*/  STL [R1+0x10f8], R17 ;  /* 0x0010f81101007387 */ /* 0x0003e80000100800 */
[----:B0-----:R-:W2:Y:S04]  /*35760*/  LDL.LU R16, [R1+0x80] ;  /* 0x0000800001107983 */ /* 0x001ea80000300800 */
[----:B-1----:R-:W2:Y:S01]  /*35770*/  LDL.LU R17, [R1+0x84] ;  /* 0x0000840001117983 */ /* 0x002ea20000300800 */
[----:B----4-:R-:W-:-:S02]  /*35780*/  IMAD.MOV.U32 R22, RZ, RZ, R9 ;  /* 0x000000ffff167224 */ /* 0x010fc400078e0009 */
[----:B------:R-:W-:Y:S02]  /*35790*/  IMAD.MOV.U32 R23, RZ, RZ, R8 ;  /* 0x000000ffff177224 */ /* 0x000fe400078e0008 */
[----:B---3--:R-:W-:Y:S02]  /*357a0*/  IMAD.MOV.U32 R19, RZ, RZ, R10 ;  /* 0x000000ffff137224 */ /* 0x008fe400078e000a */
[----:B------:R-:W-:Y:S01]  /*357b0*/  IMAD.MOV.U32 R18, RZ, RZ, R11 ;  /* 0x000000ffff127224 */ /* 0x000fe200078e000b */
[----:B------:R0:W-:Y:S04]  /*357c0*/  STL.64 [R1+0x12c8], R22 ;  /* 0x0012c81601007387 */ /* 0x0001e80000100a00 */
[----:B------:R-:W3:Y:S04]  /*357d0*/  LDL.LU R8, [R1+0xe0] ;  /* 0x0000e00001087983 */ /* 0x000ee80000300800 */
[----:B------:R-:W3:Y:S04]  /*357e0*/  LDL.LU R9, [R1+0xe4] ;  /* 0x0000e40001097983 */ /* 0x000ee80000300800 */
[----:B------:R-:W3:Y:S04]  /*357f0*/  LDL.LU R10, [R1+0xe8] ;  /* 0x0000e800010a7983 */ /* 0x000ee80000300800 */
[----:B------:R-:W3:Y:S04]  /*35800*/  LDL.LU R11, [R1+0xec] ;  /* 0x0000ec00010b7983 */ /* 0x000ee80000300800 */
[----:B------:R-:W4:Y:S04]  /*35810*/  LDL.LU R20, [R1+0xf0] ;  /* 0x0000f00001147983 */ /* 0x000f280000300800 */
[----:B------:R-:W4:Y:S04]  /*35820*/  LDL.LU R21, [R1+0xf4] ;  /* 0x0000f40001157983 */ /* 0x000f280000300800 */
[----:B0-----:R-:W4:Y:S04]  /*35830*/  LDL.LU R22, [R1+0xf8] ;  /* 0x0000f80001167983 */ /* 0x001f280000300800 */
[----:B------:R-:W4:Y:S04]  /*35840*/  LDL.LU R23, [R1+0xfc] ;  /* 0x0000fc0001177983 */ /* 0x000f280000300800 */
[----:B------:R-:W-:Y:S04]  /*35850*/  STL.64 [R1+0x1248], R18 ;  /* 0x0012481201007387 */ /* 0x000fe80000100a00 */
[----:B--2---:R0:W-:Y:S04]  /*35860*/  STL.64 [R1+0x1240], R16 ;  /* 0x0012401001007387 */ /* 0x0041e80000100a00 */
        /* <DEDUP_REMOVED lines=21> */
[----:B------:R-:W4:Y:S04]  /*359c0*/  LDL.LU R18, [R1+0xc8] ;  /* 0x0000c80001127983 */ /* 0x000f280000300800 */
[----:B------:R-:W4:Y:S01]  /*359d0*/  LDL.LU R19, [R1+0xcc] ;  /* 0x0000cc0001137983 */ /* 0x000f220000300800 */
[----:B------:R-:W-:-:S02]  /*359e0*/  IMAD.MOV.U32 R24, RZ, RZ, R20 ;  /* 0x000000ffff187224 */ /* 0x000fc400078e0014 */
[----:B------:R-:W-:Y:S01]  /*359f0*/  IMAD.MOV.U32 R25, RZ, RZ, R22 ;  /* 0x000000ffff197224 */ /* 0x000fe200078e0016 */
[----:B---3--:R-:W-:Y:S01]  /*35a00*/  HMMA.16816.F32.BF16 R4, R4, R26, R8 ;  /* 0x0000001a0404723c */ /* 0x008fe20000041808 */
        /* <DEDUP_REMOVED lines=8> */
[----:B0-----:R-:W2:Y:S04]  /*35a90*/  LDL.LU.64 R22, [R1+0x12c8] ;  /* 0x0012c80001167983 */ /* 0x001ea80000300a00 */
[----:B------:R-:W-:Y:S04]  /*35aa0*/  STL [R1+0x1104], R24 ;  /* 0x0011041801007387 */ /* 0x000fe80000100800 */
[----:B------:R-:W-:Y:S04]  /*35ab0*/  STL [R1+0x1100], R25 ;  /* 0x0011001901007387 */ /* 0x000fe80000100800 */
[----:B------:R-:W2:Y:S04]  /*35ac0*/  LDL.LU.64 R10, [R1+0x12c0] ;  /* 0x0012c000010a7983 */ /* 0x000ea80000300a00 */
[----:B------:R-:W2:Y:S04]  /*35ad0*/  LDL.LU.64 R8, [R1+0x12b8] ;  /* 0x0012b80001087983 */ /* 0x000ea80000300a00 */
[----:B------:R0:W-:Y:S04]  /*35ae0*/  STL.64 [R1+0x220], R4 ;  /* 0x0002200401007387 */ /* 0x0001e80000100a00 */
[----:B------:R1:W-:Y:S04]  /*35af0*/  STL.64 [R1+0x228], R6 ;  /* 0x0002280601007387 */ /* 0x0003e80000100a00 */
[----:B0-----:R-:W3:Y:S04]  /*35b00*/  LDL.LU R4, [R1+0x70] ;  /* 0x0000700001047983 */ /* 0x001ee80000300800 */
[----:B------:R-:W3:Y:S01]  /*35b10*/  LDL.LU R5, [R1+0x74] ;  /* 0x0000740001057983 */ /* 0x000ee20000300800 */
[----:B-1----:R-:W-:-:S03]  /*35b20*/  IMAD.MOV.U32 R6, RZ, RZ, R2 ;  /* 0x000000ffff067224 */ /* 0x002fc600078e0002 */
[----:B------:R-:W4:Y:S01]  /*35b30*/  LDL.LU R2, [R1+0x12b0] ;  /* 0x0012b00001027983 */ /* 0x000f220000300800 */
[----:B--2---:R-:W-:Y:S03]  /*35b40*/  HMMA.16816.F32.BF16 R20, R8, R22, R16 ;  /* 0x000000160814723c */ /* 0x004fe60000041810 */
[----:B------:R-:W2:Y:S04]  /*35b50*/  LDL.LU.64 R18, [R1+0x12a8] ;  /* 0x0012a80001127983 */ /* 0x000ea80000300a00 */
[----:B------:R-:W2:-:S12]  /*35b60*/  LDL.LU.64 R16, [R1+0x12a0] ;  /* 0x0012a00001107983 */ /* 0x000e980000300a00 */
        /* <DEDUP_REMOVED lines=27> */
[----:B--2---:R-:W-:-:S15]  /*35d20*/  HMMA.16816.F32.BF16 R20, R8, R22, R16 ;  /* 0x000000160814723c */ /* 0x004fde0000041810 */
[----:B------:R-:W-:-:S04]  /*35d30*/  NOP ;  /* 0x0000000000007918 */ /* 0x000fc80000000000 */
[----:B------:R-:W-:Y:S01]  /*35d40*/  STL.64 [R1+0x2b0], R20 ;  /* 0x0002b01401007387 */ /* 0x000fe20000100a00 */
[----:B------:R-:W-:-:S03]  /*35d50*/  IMAD.MOV.U32 R19, RZ, RZ, R22 ;  /* 0x000000ffff137224 */ /* 0x000fc600078e0016 */
[----:B------:R0:W-:Y:S01]  /*35d60*/  STL.64 [R1+0x2b8], R22 ;  /* 0x0002b81601007387 */ /* 0x0001e20000100a00 */
[----:B------:R-:W-:-:S03]  /*35d70*/  IMAD.MOV.U32 R18, RZ, RZ, R20 ;  /* 0x000000ffff127224 */ /* 0x000fc600078e0014 */
[----:B0-----:R-:W2:Y:S04]  /*35d80*/  LDL.LU.64 R22, [R1+0x1230] ;  /* 0x0012300001167983 */ /* 0x001ea80000300a00 */
[----:B------:R-:W2:Y:S01]  /*35d90*/  LDL.LU.64 R20, [R1+0x1228] ;  /* 0x0012280001147983 */ /* 0x000ea20000300a00 */
[----:B------:R-:W-:-:S07]  /*35da0*/  IMAD.MOV.U32 R7, RZ, RZ, R0 ;  /* 0x000000ffff077224 */ /* 0x000fce00078e0000 */
[----:B---3--:R-:W-:Y:S01]  /*35db0*/  HMMA.16816.F32.BF16 R4, R8, R14, R4 ;  /* 0x0000000e0804723c */ /* 0x008fe20000041804 */
[----:B------:R-:W-:Y:S04]  /*35dc0*/  STL [R1+0x110c], R18 ;  /* 0x00110c1201007387 */ /* 0x000fe80000100800 */
[----:B------:R-:W-:Y:S01]  /*35dd0*/  STL [R1+0x1108], R19 ;  /* 0x0011081301007387 */ /* 0x000fe20000100800 */
[----:B------:R-:W-:-:S13]  /*35de0*/  VIADD R3, R3, 0x1 ;  /* 0x0000000103037836 */ /* 0x000fda0000000000 */
[----:B------:R0:W-:Y:S04]  /*35df0*/  STL.64 [R1+0x280], R4 ;  /* 0x0002800401007387 */ /* 0x0001e80000100a00 */
[----:B------:R-:W-:Y:S01]  /*35e00*/  STL.64 [R1+0x288], R6 ;  /* 0x0002880601007387 */ /* 0x000fe20000100a00 */
[----:B--2---:R-:W-:Y:S01]  /*35e10*/  HMMA.16816.F32.BF16 R12, R8, R26, R20 ;  /* 0x0000001a080c723c */ /* 0x004fe20000041814 */
[----:B------:R-:W1:-:S15]  /*35e20*/  LDC R10, c[0x0][0x3a8] ;  /* 0x0000ea00ff0a7b82 */ /* 0x000e5e0000000800 */
[----:B------:R-:W-:-:S03]  /*35e30*/  NOP ;  /* 0x0000000000007918 */ /* 0x000fc60000000000 */
[----:B------:R-:W-:Y:S04]  /*35e40*/  STL.64 [R1+0x1b0], R12 ;  /* 0x0001b00c01007387 */ /* 0x000fe80000100a00 */
[----:B------:R2:W-:Y:S04]  /*35e50*/  STL.64 [R1+0x1b8], R14 ;  /* 0x0001b80e01007387 */ /* 0x0005e80000100a00 */
[----:B------:R3:W-:Y:S04]  /*35e60*/  STL [R1+0x4c0], R3 ;  /* 0x0004c00301007387 */ /* 0x0007e80000100800 */
[----:B------:R-:W4:Y:S04]  /*35e70*/  LDL.LU R8, [R1+0x47c] ;  /* 0x00047c0001087983 */ /* 0x000f280000300800 */
[----:B------:R-:W4:Y:S04]  /*35e80*/  LDL.LU R9, [R1+0xf7c] ;  /* 0x000f7c0001097983 */ /* 0x000f280000300800 */
[----:B------:R-:W4:Y:S04]  /*35e90*/  LDL.LU R11, [R1+0xf74] ;  /* 0x000f7400010b7983 */ /* 0x000f280000300800 */
[----:B------:R-:W4:Y:S04]  /*35ea0*/  LDL.LU R26, [R1+0xf6c] ;  /* 0x000f6c00011a7983 */ /* 0x000f280000300800 */
[----:B------:R-:W4:Y:S01]  /*35eb0*/  LDL.LU R27, [R1+0xf64] ;  /* 0x000f6400011b7983 */ /* 0x000f220000300800 */
[----:B0-----:R-:W-:-:S03]  /*35ec0*/  IMAD.MOV.U32 R4, RZ, RZ, R15 ;  /* 0x000000ffff047224 */ /* 0x001fc600078e000f */
[----:B------:R-:W4:Y:S04]  /*35ed0*/  LDL.LU R20, [R1+0xf5c] ;  /* 0x000f5c0001147983 */ /* 0x000f280000300800 */
[----:B--2---:R-:W2:Y:S04]  /*35ee0*/  LDL.LU R15, [R1+0x478] ;  /* 0x00047800010f7983 */ /* 0x004ea80000300800 */
        /* <DEDUP_REMOVED lines=12> */
[----:B------:R-:W2:Y:S01]  /*35fb0*/  LDL.LU R12, [R1+0xf24] ;  /* 0x000f2400010c7983 */ /* 0x000ea20000300800 */
[----:B------:R-:W-:-:S03]  /*35fc0*/  IMAD.MOV.U32 R5, RZ, RZ, R14 ;  /* 0x000000ffff057224 */ /* 0x000fc600078e000e */
[----:B------:R-:W2:Y:S01]  /*35fd0*/  LDL.LU R13, [R1+0xf48] ;  /* 0x000f4800010d7983 */ /* 0x000ea20000300800 */
[----:B-1----:R-:W-:-:S03]  /*35fe0*/  IMAD.SHL.U32 R10, R10, 0x80, RZ ;  /* 0x000000800a0a7824 */ /* 0x002fc600078e00ff */
[----:B------:R-:W2:Y:S04]  /*35ff0*/  LDL.LU R14, [R1+0xf1c] ;  /* 0x000f1c00010e7983 */ /* 0x000ea80000300800 */
[----:B------:R-:W2:Y:S01]  /*36000*/  LDL.LU R29, [R1+0xf40] ;  /* 0x000f4000011d7983 */ /* 0x000ea20000300800 */
[----:B------:R-:W-:-:S03]  /*36010*/  IMAD.SHL.U32 R10, R10, 0x2, RZ ;  /* 0x000000020a0a7824 */ /* 0x000fc600078e00ff */
[----:B------:R-:W2:Y:S04]  /*36020*/  LDL.LU R28, [R1+0xf14] ;  /* 0x000f1400011c7983 */ /* 0x000ea80000300800 */
[----:B------:R-:W-:Y:S04]  /*36030*/  STL [R1+0x1114], R4 ;  /* 0x0011140401007387 */ /* 0x000fe80000100800 */
[----:B------:R-:W-:Y:S01]  /*36040*/  STL [R1+0x1110], R5 ;  /* 0x0011100501007387 */ /* 0x000fe20000100800 */
[----:B------:R-:W-:-:S03]  /*36050*/  ISETP.NE.U32.AND P0, PT, R3, UR6, PT ;  /* 0x0000000603007c0c */ /* 0x000fc6000bf05070 */
[----:B---3--:R-:W3:Y:S01]  /*36060*/  LDL.LU R3, [R1+0xf38] ;  /* 0x000f380001037983 */ /* 0x008ee20000300800 */
[-C--:B----4-:R-:W-:Y:S02]  /*36070*/  IADD3 R8, P4, PT, R8, R10.reuse, RZ ;  /* 0x0000000a08087210 */ /* 0x090fe40007f9e0ff */
[-C--:B------:R-:W-:Y:S02]  /*36080*/  IADD3 R9, P5, PT, R9, R10.reuse, RZ ;  /* 0x0000000a09097210 */ /* 0x080fe40007fbe0ff */
[-C--:B------:R-:W-:Y:S02]  /*36090*/  IADD3 R11, P6, PT, R11, R10.reuse, RZ ;  /* 0x0000000a0b0b7210 */ /* 0x080fe40007fde0ff */
[-C--:B------:R-:W-:Y:S02]  /*360a0*/  IADD3 R26, P1, PT, R26, R10.reuse, RZ ;  /* 0x0000000a1a1a7210 */ /* 0x080fe40007f3e0ff */
[-C--:B------:R-:W-:Y:S01]  /*360b0*/  IADD3 R27, P2, PT, R27, R10.reuse, RZ ;  /* 0x0000000a1b1b7210 */ /* 0x080fe20007f5e0ff */
[----:B------:R-:W-:Y:S04]  /*360c0*/  STL [R1+0x47c], R8 ;  /* 0x00047c0801007387 */ /* 0x000fe80000100800 */
[----:B------:R-:W-:Y:S04]  /*360d0*/  STL [R1+0xf7c], R9 ;  /* 0x000f7c0901007387 */ /* 0x000fe80000100800 */
[----:B------:R-:W-:Y:S01]  /*360e0*/  STL [R1+0xf74], R11 ;  /* 0x000f740b01007387 */ /* 0x000fe20000100800 */
[----:B--2---:R-:W-:Y:S01]  /*360f0*/  IMAD.X R15, R15, 0x1, R2, P4 ;  /* 0x000000010f0f7824 */ /* 0x004fe200020e0602 */
[----:B------:R-:W-:-:S02]  /*36100*/  IADD3 R20, P3, PT, R20, R10, RZ ;  /* 0x0000000a14147210 */ /* 0x000fc40007f7e0ff */
[----:B------:R-:W-:Y:S04]  /*36110*/  STL [R1+0xf6c], R26 ;  /* 0x000f6c1a01007387 */ /* 0x000fe80000100800 */
[----:B------:R0:W-:Y:S01]  /*36120*/  STL [R1+0x478], R15 ;  /* 0x0004780f01007387 */ /* 0x0001e20000100800 */
[----:B------:R-:W-:-:S03]  /*36130*/  IADD3 R21, P4, PT, R21, R10, RZ ;  /* 0x0000000a15157210 */ /* 0x000fc60007f9e0ff */
[----:B------:R-:W-:Y:S01]  /*36140*/  STL [R1+0xf64], R27 ;  /* 0x000f641b01007387 */ /* 0x000fe20000100800 */
[--C-:B------:R-:W-:Y:S02]  /*36150*/  IMAD.X R22, R22, 0x1, R2.reuse, P5 ;  /* 0x0000000116167824 */ /* 0x100fe400028e0602 */
[--C-:B------:R-:W-:Y:S01]  /*36160*/  IMAD.X R19, R19, 0x1, R2.reuse, P6 ;  /* 0x0000000113137824 */ /* 0x100fe200030e0602 */
[-C--:B------:R-:W-:Y:S02]  /*36170*/  IADD3 R0, P6, PT, R0, R10.reuse, RZ ;  /* 0x0000000a00007210 */ /* 0x080fe40007fde0ff */
[-C--:B------:R-:W-:Y:S01]  /*36180*/  IADD3 R23, P5, PT, R23, R10.reuse, RZ ;  /* 0x0000000a17177210 */ /* 0x080fe20007fbe0ff */
[----:B0-----:R-:W2:Y:S04]  /*36190*/  LDL.LU R15, [R1+0xf0c] ;  /* 0x000f0c00010f7983 */ /* 0x001ea80000300800 */
[----:B------:R-:W-:Y:S04]  /*361a0*/  STL [R1+0xf5c], R20 ;  /* 0x000f5c1401007387 */ /* 0x000fe80000100800 */
[----:B------:R-:W-:Y:S04]  /*361b0*/  STL [R1+0xf54], R21 ;  /* 0x000f541501007387 */ /* 0x000fe80000100800 */
[----:B------:R-:W-:Y:S04]  /*361c0*/  STL [R1+0xf78], R22 ;  /* 0x000f781601007387 */ /* 0x000fe80000100800 */
[----:B------:R0:W-:Y:S04]  /*361d0*/  STL [R1+0xf44], R0 ;  /* 0x000f440001007387 */ /* 0x0001e80000100800 */
[----:B------:R-:W-:Y:S04]  /*361e0*/  STL [R1+0xf4c], R23 ;  /* 0x000f4c1701007387 */ /* 0x000fe80000100800 */
[----:B0-----:R-:W4:Y:S01]  /*361f0*/  LDL.LU R0, [R1+0xf30] ;  /* 0x000f300001007983 */ /* 0x001f220000300800 */
[--C-:B------:R-:W-:Y:S01]  /*36200*/  IMAD.X R18, R18, 0x1, R2.reuse, P1 ;  /* 0x0000000112127824 */ /* 0x100fe200008e0602 */
[-C--:B------:R-:W-:Y:S01]  /*36210*/  IADD3 R6, P1, PT, R6, R10.reuse, RZ ;  /* 0x0000000a06067210 */ /* 0x080fe20007f3e0ff */
[--C-:B------:R-:W-:Y:S01]  /*36220*/  IMAD.X R7, R7, 0x1, R2.reuse, P2 ;  /* 0x0000000107077824 */ /* 0x100fe200010e0602 */
[----:B------:R-:W-:Y:S01]  /*36230*/  IADD3 R25, P2, PT, R25, R10, RZ ;  /* 0x0000000a19197210 */ /* 0x000fe20007f5e0ff */
[----:B------:R-:W-:Y:S01]  /*36240*/  STL [R1+0xf70], R19 ;  /* 0x000f701301007387 */ /* 0x000fe20000100800 */
[----:B------:R-:W-:-:S03]  /*36250*/  IMAD.X R24, R24, 0x1, R2, P3 ;  /* 0x0000000118187824 */ /* 0x000fc600018e0602 */
[----:B------:R-:W-:Y:S01]  /*36260*/  STL [R1+0xf68], R18 ;  /* 0x000f681201007387 */ /* 0x000fe20000100800 */
[----:B------:R-:W-:-:S03]  /*36270*/  IADD3 R17, P3, PT, R17, R10, RZ ;  /* 0x0000000a11117210 */ /* 0x000fc60007f7e0ff */
[----:B------:R-:W-:Y:S01]  /*36280*/  STL [R1+0xf3c], R6 ;  /* 0x000f3c0601007387 */ /* 0x000fe20000100800 */
[----:B------:R-:W-:-:S03]  /*36290*/  IMAD.X R16, R16, 0x1, R2, P4 ;  /* 0x0000000110107824 */ /* 0x000fc600020e0602 */
[----:B------:R-:W-:Y:S01]  /*362a0*/  STL [R1+0xf60], R7 ;  /* 0x000f600701007387 */ /* 0x000fe20000100800 */
[----:B------:R-:W-:-:S03]  /*362b0*/  IADD3 R12, P4, PT, R12, R10, RZ ;  /* 0x0000000a0c0c7210 */ /* 0x000fc60007f9e0ff */
[----:B------:R-:W-:Y:S01]  /*362c0*/  STL [R1+0xf34], R25 ;  /* 0x000f341901007387 */ /* 0x000fe20000100800 */
[----:B------:R-:W-:-:S03]  /*362d0*/  IMAD.X R29, R29, 0x1, R2, P6 ;  /* 0x000000011d1d7824 */ /* 0x000fc600030e0602 */
[----:B------:R-:W-:Y:S01]  /*362e0*/  STL [R1+0xf58], R24 ;  /* 0x000f581801007387 */ /* 0x000fe20000100800 */
[----:B------:R-:W-:-:S03]  /*362f0*/  IMAD.X R13, R13, 0x1, R2, P5 ;  /* 0x000000010d0d7824 */ /* 0x000fc600028e0602 */
[----:B------:R-:W-:Y:S01]  /*36300*/  STL [R1+0xf2c], R17 ;  /* 0x000f2c1101007387 */ /* 0x000fe20000100800 */
[----:B------:R-:W-:-:S03]  /*36310*/  IADD3 R14, P5, PT, R14, R10, RZ ;  /* 0x0000000a0e0e7210 */ /* 0x000fc60007fbe0ff */
[----:B------:R-:W-:Y:S04]  /*36320*/  STL [R1+0xf50], R16 ;  /* 0x000f501001007387 */ /* 0x000fe80000100800 */
[----:B------:R-:W-:Y:S04]  /*36330*/  STL [R1+0xf24], R12 ;  /* 0x000f240c01007387 */ /* 0x000fe80000100800 */
[----:B------:R0:W-:Y:S04]  /*36340*/  STL [R1+0xf40], R29 ;  /* 0x000f401d01007387 */ /* 0x0001e80000100800 */
[----:B------:R-:W-:Y:S01]  /*36350*/  STL [R1+0xf48], R13 ;  /* 0x000f480d01007387 */ /* 0x000fe20000100800 */
[----:B------:R-:W-:Y:S01]  /*36360*/  IADD3 R28, P6, PT, R28, R10, RZ ;  /* 0x0000000a1c1c7210 */ /* 0x000fe20007fde0ff */
[----:B---3--:R-:W-:-:S02]  /*36370*/  IMAD.X R3, R3, 0x1, R2, P1 ;  /* 0x0000000103037824 */ /* 0x008fc400008e0602 */
[----:B0-----:R-:W3:Y:S04]  /*36380*/  LDL.LU R29, [R1+0xf04] ;  /* 0x000f0400011d7983 */ /* 0x001ee80000300800 */
[----:B------:R-:W-:Y:S04]  /*36390*/  STL [R1+0xf1c], R14 ;  /* 0x000f1c0e01007387 */ /* 0x000fe80000100800 */
[----:B------:R-:W3:Y:S04]  /*363a0*/  LDL.LU R5, [R1+0xf28] ;  /* 0x000f280001057983 */ /* 0x000ee80000300800 */
[----:B------:R-:W3:Y:S04]  /*363b0*/  LDL.LU R4, [R1+0xefc] ;  /* 0x000efc0001047983 */ /* 0x000ee80000300800 */
[----:B------:R0:W-:Y:S04]  /*363c0*/  STL [R1+0xf14], R28 ;  /* 0x000f141c01007387 */ /* 0x0001e80000100800 */
[----:B0-----:R-:W3:Y:S04]  /*363d0*/  LDL.LU R28, [R1+0xf20] ;  /* 0x000f2000011c7983 */ /* 0x001ee80000300800 */
[----:B------:R-:W3:Y:S04]  /*363e0*/  LDL.LU R8, [R1+0xef4] ;  /* 0x000ef40001087983 */ /* 0x000ee80000300800 */
[----:B------:R-:W3:Y:S04]  /*363f0*/  LDL.LU R9, [R1+0xf18] ;  /* 0x000f180001097983 */ /* 0x000ee80000300800 */
[----:B------:R-:W3:Y:S04]  /*36400*/  LDL.LU R11, [R1+0xeec] ;  /* 0x000eec00010b7983 */ /* 0x000ee80000300800 */
[----:B------:R0:W-:Y:S04]  /*36410*/  STL [R1+0xf38], R3 ;  /* 0x000f380301007387 */ /* 0x0001e80000100800 */
[----:B------:R-:W3:Y:S04]  /*36420*/  LDL.LU R26, [R1+0xf10] ;  /* 0x000f1000011a7983 */ /* 0x000ee80000300800 */
[----:B------:R-:W3:Y:S04]  /*36430*/  LDL.LU R27, [R1+0xee4] ;  /* 0x000ee400011b7983 */ /* 0x000ee80000300800 */
[----:B------:R-:W3:Y:S04]  /*36440*/  LDL.LU R20, [R1+0xf08] ;  /* 0x000f080001147983 */ /* 0x000ee80000300800 */
[----:B0-----:R-:W3:Y:S04]  /*36450*/  LDL.LU R3, [R1+0xedc] ;  /* 0x000edc0001037983 */ /* 0x001ee80000300800 */
[----:B------:R-:W3:Y:S04]  /*36460*/  LDL.LU R21, [R1+0xf00] ;  /* 0x000f000001157983 */ /* 0x000ee80000300800 */
[----:B------:R-:W3:Y:S04]  /*36470*/  LDL.LU R22, [R1+0xed4] ;  /* 0x000ed40001167983 */ /* 0x000ee80000300800 */
[----:B------:R-:W3:Y:S01]  /*36480*/  LDL.LU R23, [R1+0xef8] ;  /* 0x000ef80001177983 */ /* 0x000ee20000300800 */
[----:B--2---:R-:W-:-:S05]  /*36490*/  IADD3 R15, P1, PT, R15, R10, RZ ;  /* 0x0000000a0f0f7210 */ /* 0x004fca0007f3e0ff */
[----:B------:R0:W-:Y:S04]  /*364a0*/  STL [R1+0xf0c], R15 ;  /* 0x000f0c0f01007387 */ /* 0x0001e80000100800 */
[----:B------:R-:W2:Y:S01]  /*364b0*/  LDL.LU R19, [R1+0xecc] ;  /* 0x000ecc0001137983 */ /* 0x000ea20000300800 */
[----:B----4-:R-:W-:-:S03]  /*364c0*/  IMAD.X R0, R0, 0x1, R2, P2 ;  /* 0x0000000100007824 */ /* 0x010fc600010e0602 */
[----:B0-----:R-:W4:Y:S04]  /*364d0*/  LDL.LU R15, [R1+0xef0] ;  /* 0x000ef000010f7983 */ /* 0x001f280000300800 */
[----:B------:R-:W4:Y:S04]  /*364e0*/  LDL.LU R18, [R1+0xec4] ;  /* 0x000ec40001127983 */ /* 0x000f280000300800 */
[----:B------:R-:W4:Y:S04]  /*364f0*/  LDL.LU R6, [R1+0xee8] ;  /* 0x000ee80001067983 */ /* 0x000f280000300800 */
        /* <DEDUP_REMOVED lines=9> */
[----:B0-----:R-:W4:Y:S01]  /*36590*/  LDL.LU R0, [R1+0xe9c] ;  /* 0x000e9c0001007983 */ /* 0x001f220000300800 */
[-C--:B---3--:R-:W-:Y:S01]  /*365a0*/  IADD3 R29, P2, PT, R29, R10.reuse, RZ ;  /* 0x0000000a1d1d7210 */ /* 0x088fe20007f5e0ff */
[----:B------:R-:W-:Y:S01]  /*365b0*/  IMAD.X R5, R5, 0x1, R2, P3 ;  /* 0x0000000105057824 */ /* 0x000fe200018e0602 */
[----:B------:R-:W-:-:S03]  /*365c0*/  IADD3 R4, P3, PT, R4, R10, RZ ;  /* 0x0000000a04047210 */ /* 0x000fc60007f7e0ff */
[----:B------:R0:W-:Y:S01]  /*365d0*/  STL [R1+0xf04], R29 ;  /* 0x000f041d01007387 */ /* 0x0001e20000100800 */
[----:B------:R-:W-:-:S03]  /*365e0*/  IMAD.X R28, R28, 0x1, R2, P4 ;  /* 0x000000011c1c7824 */ /* 0x000fc600020e0602 */
[----:B0-----:R-:W3:Y:S01]  /*365f0*/  LDL.LU R29, [R1+0xec0] ;  /* 0x000ec000011d7983 */ /* 0x001ee20000300800 */
[-C--:B------:R-:W-:Y:S01]  /*36600*/  IADD3 R8, P4, PT, R8, R10.reuse, RZ ;  /* 0x0000000a08087210 */ /* 0x080fe20007f9e0ff */
[--C-:B------:R-:W-:Y:S01]  /*36610*/  IMAD.X R9, R9, 0x1, R2.reuse, P5 ;  /* 0x0000000109097824 */ /* 0x100fe200028e0602 */
[-C--:B------:R-:W-:Y:S01]  /*36620*/  IADD3 R11, P5, PT, R11, R10.reuse, RZ ;  /* 0x0000000a0b0b7210 */ /* 0x080fe20007fbe0ff */
[----:B------:R0:W-:Y:S04]  /*36630*/  STL [R1+0xf20], R28 ;  /* 0x000f201c01007387 */ /* 0x0001e80000100800 */
[----:B------:R-:W-:Y:S01]  /*36640*/  STL [R1+0xf28], R5 ;  /* 0x000f280501007387 */ /* 0x000fe20000100800 */
[--C-:B------:R-:W-:Y:S02]  /*36650*/  IMAD.X R26, R26, 0x1, R2.reuse, P6 ;  /* 0x000000011a1a7824 */ /* 0x100fe400030e0602 */
[----:B------:R-:W-:Y:S01]  /*36660*/  IMAD.X R20, R20, 0x1, R2, P1 ;  /* 0x0000000114147824 */ /* 0x000fe200008e0602 */
[----:B------:R-:W-:-:S02]  /*36670*/  IADD3 R27, P6, PT, R27, R10, RZ ;  /* 0x0000000a1b1b7210 */ /* 0x000fc40007fde0ff */
[----:B------:R-:W-:Y:S01]  /*36680*/  IADD3 R3, P1, PT, R3, R10, RZ ;  /* 0x0000000a03037210 */ /* 0x000fe20007f3e0ff */
[----:B0-----:R-:W3:Y:S04]  /*36690*/  LDL.LU R28, [R1+0xe94] ;  /* 0x000e9400011c7983 */ /* 0x001ee80000300800 */
[----:B------:R-:W-:Y:S04]  /*366a0*/  STL [R1+0xefc], R4 ;  /* 0x000efc0401007387 */ /* 0x000fe80000100800 */
[----:B------:R-:W-:Y:S04]  /*366b0*/  STL [R1+0xef4], R8 ;  /* 0x000ef40801007387 */ /* 0x000fe80000100800 */
[----:B------:R-:W-:Y:S04]  /*366c0*/  STL [R1+0xf18], R9 ;  /* 0x000f180901007387 */ /* 0x000fe80000100800 */
[----:B------:R-:W-:Y:S04]  /*366d0*/  STL [R1+0xeec], R11 ;  /* 0x000eec0b01007387 */ /* 0x000fe80000100800 */
[----:B------:R-:W-:Y:S01]  /*366e0*/  STL [R1+0xf10], R26 ;  /* 0x000f101a01007387 */ /* 0x000fe20000100800 */
[----:B------:R-:W-:-:S03]  /*366f0*/  IMAD.X R21, R21, 0x1, R2, P2 ;  /* 0x0000000115157824 */ /* 0x000fc600010e0602 */
[----:B------:R0:W-:Y:S01]  /*36700*/  STL [R1+0xedc], R3 ;  /* 0x000edc0301007387 */ /* 0x0001e20000100800 */
[----:B------:R-:W-:-:S03]  /*36710*/  IADD3 R22, P2, PT, R22, R10, RZ ;  /* 0x0000000a16167210 */ /* 0x000fc60007f5e0ff */
[----:B------:R-:W-:Y:S01]  /*36720*/  STL [R1+0xee4], R27 ;  /* 0x000ee41b01007387 */ /* 0x000fe20000100800 */
[----:B------:R-:W-:-:S03]  /*36730*/  IMAD.X R23, R23, 0x1, R2, P3 ;  /* 0x0000000117177824 */ /* 0x000fc600018e0602 */
[----:B0-----:R-:W3:Y:S04]  /*36740*/  LDL.LU R3, [R1+0xeb8] ;  /* 0x000eb80001037983 */ /* 0x001ee80000300800 */
[----:B------:R-:W-:Y:S04]  /*36750*/  STL [R1+0xf08], R20 ;  /* 0x000f081401007387 */ /* 0x000fe80000100800 */
[----:B------:R-:W-:Y:S04]  /*36760*/  STL [R1+0xf00], R21 ;  /* 0x000f001501007387 */ /* 0x000fe80000100800 */
[----:B------:R-:W-:Y:S01]  /*36770*/  STL [R1+0xed4], R22 ;  /* 0x000ed41601007387 */ /* 0x000fe20000100800 */
[-C--:B--2---:R-:W-:Y:S01]  /*36780*/  IADD3 R19, P3, PT, R19, R10.reuse, RZ ;  /* 0x0000000a13137210 */ /* 0x084fe20007f7e0ff */
[--C-:B----4-:R-:W-:Y:S01]  /*36790*/  IMAD.X R15, R15, 0x1, R2.reuse, P4 ;  /* 0x000000010f0f7824 */ /* 0x110fe200020e0602 */
[-C--:B------:R-:W-:Y:S01]  /*367a0*/  IADD3 R18, P4, PT, R18, R10.reuse, RZ ;  /* 0x0000000a12127210 */ /* 0x080fe20007f9e0ff */
[----:B------:R-:W-:Y:S01]  /*367b0*/  IMAD.X R6, R6, 0x1, R2, P5 ;  /* 0x0000000106067824 */ /* 0x000fe200028e0602 */
[----:B------:R-:W-:-:S02]  /*367c0*/  IADD3 R7, P5, PT, R7, R10, RZ ;  /* 0x0000000a07077210 */ /* 0x000fc40007fbe0ff */
[----:B------:R0:W-:Y:S04]  /*367d0*/  STL [R1+0xef0], R15 ;  /* 0x000ef00f01007387 */ /* 0x0001e80000100800 */
[----:B------:R-:W-:Y:S01]  /*367e0*/  STL [R1+0xef8], R23 ;  /* 0x000ef81701007387 */ /* 0x000fe20000100800 */
[--C-:B------:R-:W-:Y:S01]  /*367f0*/  IMAD.X R25, R25, 0x1, R2.reuse, P6 ;  /* 0x0000000119197824 */ /* 0x100fe200030e0602 */
[-C--:B------:R-:W-:Y:S01]  /*36800*/  IADD3 R24, P6, PT, R24, R10.reuse, RZ ;  /* 0x0000000a18187210 */ /* 0x080fe20007fde0ff */
[--C-:B------:R-:W-:Y:S01]  /*36810*/  IMAD.X R17, R17, 0x1, R2.reuse, P1 ;  /* 0x0000000111117824 */ /* 0x100fe200008e0602 */
[----:B------:R-:W-:Y:S01]  /*36820*/  IADD3 R16, P1, PT, R16, R10, RZ ;  /* 0x0000000a10107210 */ /* 0x000fe20007f3e0ff */
[----:B0-----:R-:W2:Y:S04]  /*36830*/  LDL.LU R15, [R1+0xe8c] ;  /* 0x000e8c00010f7983 */ /* 0x001ea80000300800 */
[----:B------:R-:W-:Y:S04]  /*36840*/  STL [R1+0xecc], R19 ;  /* 0x000ecc1301007387 */ /* 0x000fe80000100800 */
[----:B------:R-:W-:Y:S04]  /*36850*/  STL [R1+0xec4], R18 ;  /* 0x000ec41201007387 */ /* 0x000fe80000100800 */
[----:B------:R-:W-:Y:S04]  /*36860*/  STL [R1+0xee8], R6 ;  /* 0x000ee80601007387 */ /* 0x000fe80000100800 */
[----:B------:R-:W-:Y:S01]  /*36870*/  STL [R1+0xebc], R7 ;  /* 0x000ebc0701007387 */ /* 0x000fe20000100800 */
[----:B------:R-:W-:-:S02]  /*36880*/  IMAD.X R12, R12, 0x1, R2, P2 ;  /* 0x000000010c0c7824 */ /* 0x000fc400010e0602 */
[----:B------:R-:W-:Y:S01]  /*36890*/  IMAD.X R14, R14, 0x1, R2, P3 ;  /* 0x000000010e0e7824 */ /* 0x000fe200018e0602 */
[----:B------:R-:W-:Y:S01]  /*368a0*/  STL [R1+0xee0], R25 ;  /* 0x000ee01901007387 */ /* 0x000fe20000100800 */
[----:B------:R-:W-:-:S03]  /*368b0*/  IADD3 R0, P3, PT, R0, R10, RZ ;  /* 0x0000000a00007210 */ /* 0x000fc60007f7e0ff */
[----:B------:R-:W-:Y:S01]  /*368c0*/  STL [R1+0xeb4], R24 ;  /* 0x000eb41801007387 */ /* 0x000fe20000100800 */
[----:B------:R-:W-:-:S03]  /*368d0*/  IADD3 R13, P2, PT, R13, R10, RZ ;  /* 0x0000000a0d0d7210 */ /* 0x000fc60007f5e0ff */
[----:B------:R-:W-:Y:S04]  /*368e0*/  STL [R1+0xed8], R17 ;  /* 0x000ed81101007387 */ /* 0x000fe80000100800 */
[----:B------:R-:W-:Y:S04]  /*368f0*/  STL [R1+0xeac], R16 ;  /* 0x000eac1001007387 */ /* 0x000fe80000100800 */
[----:B------:R-:W-:Y:S04]  /*36900*/  STL [R1+0xed0], R12 ;  /* 0x000ed00c01007387 */ /* 0x000fe80000100800 */
[----:B------:R0:W-:Y:S04]  /*36910*/  STL [R1+0xe9c], R0 ;  /* 0x000e9c0001007387 */ /* 0x0001e80000100800 */
[----:B------:R-:W-:Y:S04]  /*36920*/  STL [R1+0xea4], R13 ;  /* 0x000ea40d01007387 */ /* 0x000fe80000100800 */
[----:B0-----:R-:W4:Y:S04]  /*36930*/  LDL.LU R0, [R1+0xeb0] ;  /* 0x000eb00001007983 */ /* 0x001f280000300800 */
[----:B------:R-:W-:Y:S04]  /*36940*/  STL [R1+0xec8], R14 ;  /* 0x000ec80e01007387 */ /* 0x000fe80000100800 */
[----:B------:R-:W4:Y:S04]  /*36950*/  LDL.LU R5, [R1+0xe84] ;  /* 0x000e840001057983 */ /* 0x000f280000300800 */
[----:B------:R-:W4:Y:S01]  /*36960*/  LDL.LU R4, [R1+0xea8] ;  /* 0x000ea80001047983 */ /* 0x000f220000300800 */
[----:B---3--:R-:W-:-:S05]  /*36970*/  IMAD.X R29, R29, 0x1, R2, P4 ;  /* 0x000000011d1d7824 */ /* 0x008fca00020e0602 */
[----:B------:R0:W-:Y:S04]  /*36980*/  STL [R1+0xec0], R29 ;  /* 0x000ec01d01007387 */ /* 0x0001e80000100800 */
[----:B0-----:R-:W3:Y:S01]  /*36990*/  LDL.LU R29, [R1+0xe7c] ;  /* 0x000e7c00011d7983 */ /* 0x001ee20000300800 */
[----:B------:R-:W-:-:S03]  /*369a0*/  IADD3 R28, P4, PT, R28, R10, RZ ;  /* 0x0000000a1c1c7210 */ /* 0x000fc60007f9e0ff */
        /* <DEDUP_REMOVED lines=8> */
[----:B------:R-:W3:Y:S01]  /*36a30*/  LDL.LU R21, [R1+0xe5c] ;  /* 0x000e5c0001157983 */ /* 0x000ee20000300800 */
[----:B------:R-:W-:-:S03]  /*36a40*/  IMAD.X R3, R3, 0x1, R2, P5 ;  /* 0x0000000103037824 */ /* 0x000fc600028e0602 */
[----:B------:R-:W3:Y:S04]  /*36a50*/  LDL.LU R22, [R1+0xe80] ;  /* 0x000e800001167983 */ /* 0x000ee80000300800 */
[----:B------:R-:W3:Y:S04]  /*36a60*/  LDL.LU R23, [R1+0xe54] ;  /* 0x000e540001177983 */ /* 0x000ee80000300800 */
[----:B------:R0:W-:Y:S04]  /*36a70*/  STL [R1+0xeb8], R3 ;  /* 0x000eb80301007387 */ /* 0x0001e80000100800 */
[----:B------:R-:W3:Y:S04]  /*36a80*/  LDL.LU R19, [R1+0xe78] ;  /* 0x000e780001137983 */ /* 0x000ee80000300800 */
[----:B0-----:R-:W3:Y:S04]  /*36a90*/  LDL.LU R3, [R1+0xe4c] ;  /* 0x000e4c0001037983 */ /* 0x001ee80000300800 */
[----:B------:R-:W3:Y:S04]  /*36aa0*/  LDL.LU R18, [R1+0xe70] ;  /* 0x000e700001127983 */ /* 0x000ee80000300800 */
[----:B------:R-:W3:Y:S04]  /*36ab0*/  LDL.LU R6, [R1+0xe44] ;  /* 0x000e440001067983 */ /* 0x000ee80000300800 */
[----:B------:R-:W3:Y:S01]  /*36ac0*/  LDL.LU R7, [R1+0xe68] ;  /* 0x000e680001077983 */ /* 0x000ee20000300800 */
[----:B--2---:R-:W-:-:S05]  /*36ad0*/  IADD3 R15, P5, PT, R15, R10, RZ ;  /* 0x0000000a0f0f7210 */ /* 0x004fca0007fbe0ff */
[----:B------:R0:W-:Y:S04]  /*36ae0*/  STL [R1+0xe8c], R15 ;  /* 0x000e8c0f01007387 */ /* 0x0001e80000100800 */
[----:B------:R-:W2:Y:S04]  /*36af0*/  LDL.LU R25, [R1+0xe3c] ;  /* 0x000e3c0001197983 */ /* 0x000ea80000300800 */
[----:B------:R-:W2:Y:S04]  /*36b00*/  LDL.LU R24, [R1+0xe60] ;  /* 0x000e600001187983 */ /* 0x000ea80000300800 */
[----:B------:R-:W2:Y:S04]  /*36b10*/  LDL.LU R17, [R1+0xe34] ;  /* 0x000e340001117983 */ /* 0x000ea80000300800 */
[----:B------:R-:W2:Y:S04]  /*36b20*/  LDL.LU R16, [R1+0xe58] ;  /* 0x000e580001107983 */ /* 0x000ea80000300800 */
[----:B------:R-:W2:Y:S04]  /*36b30*/  LDL.LU R12, [R1+0xe2c] ;  /* 0x000e2c00010c7983 */ /* 0x000ea80000300800 */
[----:B------:R-:W2:Y:S04]  /*36b40*/  LDL.LU R13, [R1+0xe50] ;  /* 0x000e5000010d7983 */ /* 0x000ea80000300800 */
[----:B------:R-:W2:Y:S04]  /*36b50*/  LDL.LU R14, [R1+0xe24] ;  /* 0x000e2400010e7983 */ /* 0x000ea80000300800 */
[----:B0-----:R-:W2:Y:S01]  /*36b60*/  LDL.LU R15, [R1+0xe48] ;  /* 0x000e4800010f7983 */ /* 0x001ea20000300800 */
[----:B----4-:R-:W-:-:S05]  /*36b70*/  IMAD.X R0, R0, 0x1, R2, P6 ;  /* 0x0000000100007824 */ /* 0x010fca00030e0602 */
[----:B------:R0:W-:Y:S04]  /*36b80*/  STL [R1+0xeb0], R0 ;  /* 0x000eb00001007387 */ /* 0x0001e80000100800 */
[----:B0-----:R-:W4:Y:S01]  /*36b90*/  LDL.LU R0, [R1+0xe1c] ;  /* 0x000e1c0001007983 */ /* 0x001f220000300800 */
[--C-:B------:R-:W-:Y:S01]  /*36ba0*/  IMAD.X R4, R4, 0x1, R2.reuse, P1 ;  /* 0x0000000104047824 */ /* 0x100fe200008e0602 */
[-C--:B------:R-:W-:Y:S02]  /*36bb0*/  IADD3 R5, P6, PT, R5, R10.reuse, RZ ;  /* 0x0000000a05057210 */ /* 0x080fe40007fde0ff */
[-C--:B---3--:R-:W-:Y:S01]  /*36bc0*/  IADD3 R29, P1, PT, R29, R10.reuse, RZ ;  /* 0x0000000a1d1d7210 */ /* 0x088fe20007f3e0ff */
[--C-:B------:R-:W-:Y:S01]  /*36bd0*/  IMAD.X R8, R8, 0x1, R2.reuse, P2 ;  /* 0x0000000108087824 */ /* 0x100fe200010e0602 */
[----:B------:R-:W-:Y:S01]  /*36be0*/  IADD3 R9, P2, PT, R9, R10, RZ ;  /* 0x0000000a09097210 */ /* 0x000fe20007f5e0ff */
[----:B------:R-:W-:-:S02]  /*36bf0*/  IMAD.X R11, R11, 0x1, R2, P3 ;  /* 0x000000010b0b7824 */ /* 0x000fc400018e0602 */
[----:B------:R0:W-:Y:S04]  /*36c00*/  STL [R1+0xe7c], R29 ;  /* 0x000e7c1d01007387 */ /* 0x0001e80000100800 */
[----:B------:R-:W-:Y:S01]  /*36c10*/  STL [R1+0xe84], R5 ;  /* 0x000e840501007387 */ /* 0x000fe20000100800 */
[-C--:B------:R-:W-:Y:S01]  /*36c20*/  IADD3 R26, P3, PT, R26, R10.reuse, RZ ;  /* 0x0000000a1a1a7210 */ /* 0x080fe20007f7e0ff */
[--C-:B------:R-:W-:Y:S01]  /*36c30*/  IMAD.X R27, R27, 0x1, R2.reuse, P4 ;  /* 0x000000011b1b7824 */ /* 0x100fe200020e0602 */
[----:B------:R-:W-:Y:S01]  /*36c40*/  IADD3 R20, P4, PT, R20, R10, RZ ;  /* 0x0000000a14147210 */ /* 0x000fe20007f9e0ff */
[----:B0-----:R-:W3:Y:S04]  /*36c50*/  LDL.LU R29, [R1+0xe40] ;  /* 0x000e4000011d7983 */ /* 0x001ee80000300800 */
[----:B------:R-:W-:Y:S01]  /*36c60*/  STL [R1+0xea8], R4 ;  /* 0x000ea80401007387 */ /* 0x000fe20000100800 */
[----:B------:R-:W-:-:S03]  /*36c70*/  IMAD.X R28, R28, 0x1, R2, P5 ;  /* 0x000000011c1c7824 */ /* 0x000fc600028e0602 */
[----:B------:R-:W-:Y:S04]  /*36c80*/  STL [R1+0xea0], R8 ;  /* 0x000ea00801007387 */ /* 0x000fe80000100800 */
[----:B------:R-:W-:Y:S04]  /*36c90*/  STL [R1+0xe74], R9 ;  /* 0x000e740901007387 */ /* 0x000fe80000100800 */
[----:B------:R-:W-:Y:S04]  /*36ca0*/  STL [R1+0xe98], R11 ;  /* 0x000e980b01007387 */ /* 0x000fe80000100800 */
[----:B------:R-:W-:Y:S01]  /*36cb0*/  STL [R1+0xe6c], R26 ;  /* 0x000e6c1a01007387 */ /* 0x000fe20000100800 */
[----:B------:R-:W-:-:S03]  /*36cc0*/  IADD3 R21, P5, PT, R21, R10, RZ ;  /* 0x0000000a15157210 */ /* 0x000fc60007fbe0ff */
[----:B------:R0:W-:Y:S01]  /*36cd0*/  STL [R1+0xe88], R28 ;  /* 0x000e881c01007387 */ /* 0x0001e20000100800 */
[--C-:B------:R-:W-:Y:S02]  /*36ce0*/  IMAD.X R22, R22, 0x1, R2.reuse, P6 ;  /* 0x0000000116167824 */ /* 0x100fe400030e0602 */
[--C-:B------:R-:W-:Y:S01]  /*36cf0*/  IMAD.X R19, R19, 0x1, R2.reuse, P1 ;  /* 0x0000000113137824 */ /* 0x100fe200008e0602 */
[----:B------:R-:W-:Y:S01]  /*36d00*/  STL [R1+0xe90], R27 ;  /* 0x000e901b01007387 */ /* 0x000fe20000100800 */
[-C--:B------:R-:W-:Y:S02]  /*36d10*/  IADD3 R23, P6, PT, R23, R10.reuse, RZ ;  /* 0x0000000a17177210 */ /* 0x080fe40007fde0ff */
[----:B------:R-:W-:Y:S01]  /*36d20*/  IADD3 R3, P1, PT, R3, R10, RZ ;  /* 0x0000000a03037210 */ /* 0x000fe20007f3e0ff */
[----:B0-----:R-:W3:Y:S04]  /*36d30*/  LDL.LU R28, [R1+0xe14] ;  /* 0x000e1400011c7983 */ /* 0x001ee80000300800 */
        /* <DEDUP_REMOVED lines=11> */
[----:B------:R-:W-:Y:S04]  /*36df0*/  STL [R1+0xe44], R6 ;  /* 0x000e440601007387 */ /* 0x000fe80000100800 */
[----:B------:R-:W-:Y:S01]  /*36e00*/  STL [R1+0xe68], R7 ;  /* 0x000e680701007387 */ /* 0x000fe20000100800 */
[-C--:B--2---:R-:W-:Y:S01]  /*36e10*/  IADD3 R25, P3, PT, R25, R10.reuse, RZ ;  /* 0x0000000a19197210 */ /* 0x084fe20007f7e0ff */
[--C-:B------:R-:W-:Y:S01]  /*36e20*/  IMAD.X R24, R24, 0x1, R2.reuse, P4 ;  /* 0x0000000118187824 */ /* 0x100fe200020e0602 */
[-C--:B------:R-:W-:Y:S01]  /*36e30*/  IADD3 R17, P4, PT, R17, R10.reuse, RZ ;  /* 0x0000000a11117210 */ /* 0x080fe20007f9e0ff */
[--C-:B------:R-:W-:Y:S01]  /*36e40*/  IMAD.X R16, R16, 0x1, R2.reuse, P5 ;  /* 0x0000000110107824 */ /* 0x100fe200028e0602 */
[----:B------:R-:W-:Y:S01]  /*36e50*/  IADD3 R12, P5, PT, R12, R10, RZ ;  /* 0x0000000a0c0c7210 */ /* 0x000fe20007fbe0ff */
[----:B------:R-:W-:Y:S04]  /*36e60*/  STL [R1+0xe3c], R25 ;  /* 0x000e3c1901007387 */ /* 0x000fe80000100800 */
[----:B------:R-:W-:Y:S01]  /*36e70*/  STL [R1+0xe60], R24 ;  /* 0x000e601801007387 */ /* 0x000fe20000100800 */
[----:B------:R-:W-:-:S02]  /*36e80*/  IMAD.X R15, R15, 0x1, R2, P1 ;  /* 0x000000010f0f7824 */ /* 0x000fc400008e0602 */
[----:B------:R-:W-:Y:S01]  /*36e90*/  IMAD.X R13, R13, 0x1, R2, P6 ;  /* 0x000000010d0d7824 */ /* 0x000fe200030e0602 */
[----:B------:R-:W-:Y:S01]  /*36ea0*/  STL [R1+0xe34], R17 ;  /* 0x000e341101007387 */ /* 0x000fe20000100800 */
[----:B------:R-:W-:-:S03]  /*36eb0*/  IADD3 R14, P6, PT, R14, R10, RZ ;  /* 0x0000000a0e0e7210 */ /* 0x000fc60007fde0ff */
[----:B------:R-:W-:Y:S04]  /*36ec0*/  STL [R1+0xe58], R16 ;  /* 0x000e581001007387 */ /* 0x000fe80000100800 */
[----:B------:R-:W-:Y:S04]  /*36ed0*/  STL [R1+0xe2c], R12 ;  /* 0x000e2c0c01007387 */ /* 0x000fe80000100800 */
[----:B------:R0:W-:Y:S04]  /*36ee0*/  STL [R1+0xe48], R15 ;  /* 0x000e480f01007387 */ /* 0x0001e80000100800 */
[----:B------:R-:W-:Y:S04]  /*36ef0*/  STL [R1+0xe50], R13 ;  /* 0x000e500d01007387 */ /* 0x000fe80000100800 */
[----:B0-----:R-:W2:Y:S04]  /*36f00*/  LDL.LU R15, [R1+0xe0c] ;  /* 0x000e0c00010f7983 */ /* 0x001ea80000300800 */
[----:B------:R-:W-:Y:S04]  /*36f10*/  STL [R1+0xe24], R14 ;  /* 0x000e240e01007387 */ /* 0x000fe80000100800 */
[----:B------:R-:W2:Y:S04]  /*36f20*/  LDL.LU R5, [R1+0xe30] ;  /* 0x000e300001057983 */ /* 0x000ea80000300800 */
[----:B------:R-:W2:Y:S01]  /*36f30*/  LDL.LU R4, [R1+0xe04] ;  /* 0x000e040001047983 */ /* 0x000ea20000300800 */
[----:B----4-:R-:W-:-:S05]  /*36f40*/  IADD3 R0, P1, PT, R0, R10, RZ ;  /* 0x0000000a00007210 */ /* 0x010fca0007f3e0ff */
[----:B------:R0:W-:Y:S04]  /*36f50*/  STL [R1+0xe1c], R0 ;  /* 0x000e1c0001007387 */ /* 0x0001e80000100800 */
[----:B0-----:R-:W4:Y:S04]  /*36f60*/  LDL.LU R0, [R1+0xe28] ;  /* 0x000e280001007983 */ /* 0x001f280000300800 */
[----:B------:R-:W4:Y:S01]  /*36f70*/  LDL.LU R8, [R1+0xdfc] ;  /* 0x000dfc0001087983 */ /* 0x000f220000300800 */
[----:B---3--:R-:W-:-:S03]  /*36f80*/  IMAD.X R29, R29, 0x1, R2, P2 ;  /* 0x000000011d1d7824 */ /* 0x008fc600010e0602 */
        /* <DEDUP_REMOVED lines=10> */
[----:B------:R-:W-:-:S05]  /*37030*/  IADD3 R28, P2, PT, R28, R10, RZ ;  /* 0x0000000a1c1c7210 */ /* 0x000fca0007f5e0ff */
[----:B------:R0:W-:Y:S04]  /*37040*/  STL [R1+0xe14], R28 ;  /* 0x000e141c01007387 */ /* 0x0001e80000100800 */
[----:B------:R-:W3:Y:S01]  /*37050*/  LDL.LU R19, [R1+0xdd4] ;  /* 0x000dd40001137983 */ /* 0x000ee20000300800 */
[----:B------:R-:W-:-:S03]  /*37060*/  IMAD.X R3, R3, 0x1, R2, P3 ;  /* 0x0000000103037824 */ /* 0x000fc600018e0602 */
        /* <DEDUP_REMOVED lines=8> */
[----:B------:R-:W3:Y:S04]  /*370f0*/  LDL.LU R16, [R1+0xdb4] ;  /* 0x000db40001107983 */ /* 0x000ee80000300800 */
[----:B------:R-:W3:Y:S04]  /*37100*/  LDL.LU R12, [R1+0xdd8] ;  /* 0x000dd800010c7983 */ /* 0x000ee80000300800 */
[----:B------:R-:W3:Y:S04]  /*37110*/  LDL.LU R13, [R1+0xdac] ;  /* 0x000dac00010d7983 */ /* 0x000ee80000300800 */
[----:B------:R-:W3:Y:S04]  /*37120*/  LDL.LU R14, [R1+0xdd0] ;  /* 0x000dd000010e7983 */ /* 0x000ee80000300800 */
[----:B0-----:R-:W3:Y:S01]  /*37130*/  LDL.LU R3, [R1+0xda4] ;  /* 0x000da40001037983 */ /* 0x001ee20000300800 */
[----:B--2---:R-:W-:Y:S01]  /*37140*/  IADD3 R15, P3, PT, R15, R10, RZ ;  /* 0x0000000a0f0f7210 */ /* 0x004fe20007f7e0ff */
[----:B------:R-:W-:-:S04]  /*37150*/  IMAD.X R5, R5, 0x1, R2, P4 ;  /* 0x0000000105057824 */ /* 0x000fc800020e0602 */
[----:B------:R0:W-:Y:S04]  /*37160*/  STL [R1+0xe0c], R15 ;  /* 0x000e0c0f01007387 */ /* 0x0001e80000100800 */
[----:B0-----:R-:W2:Y:S01]  /*37170*/  LDL.LU R15, [R1+0xdc8] ;  /* 0x000dc800010f7983 */ /* 0x001ea20000300800 */
[----:B----4-:R-:W-:-:S05]  /*37180*/  IMAD.X R0, R0, 0x1, R2, P5 ;  /* 0x0000000100007824 */ /* 0x010fca00028e0602 */
[----:B------:R0:W-:Y:S04]  /*37190*/  STL [R1+0xe28], R0 ;  /* 0x000e280001007387 */ /* 0x0001e80000100800 */
[----:B------:R-:W-:Y:S04]  /*371a0*/  STL [R1+0xe30], R5 ;  /* 0x000e300501007387 */ /* 0x000fe80000100800 */
[----:B0-----:R-:W4:Y:S01]  /*371b0*/  LDL.LU R0, [R1+0xd9c] ;  /* 0x000d9c0001007983 */ /* 0x001f220000300800 */
[-C--:B------:R-:W-:Y:S02]  /*371c0*/  IADD3 R4, P4, PT, R4, R10.reuse, RZ ;  /* 0x0000000a04047210 */ /* 0x080fe40007f9e0ff */
[-C--:B------:R-:W-:Y:S01]  /*371d0*/  IADD3 R8, P5, PT, R8, R10.reuse, RZ ;  /* 0x0000000a08087210 */ /* 0x080fe20007fbe0ff */
[--C-:B---3--:R-:W-:Y:S01]  /*371e0*/  IMAD.X R9, R9, 0x1, R2.reuse, P6 ;  /* 0x0000000109097824 */ /* 0x108fe200030e0602 */
[----:B------:R-:W-:Y:S01]  /*371f0*/  IADD3 R11, P6, PT, R11, R10, RZ ;  /* 0x0000000a0b0b7210 */ /* 0x000fe20007fde0ff */
        /* <DEDUP_REMOVED lines=8> */
[----:B------:R-:W-:Y:S01]  /*37280*/  STL [R1+0xe18], R26 ;  /* 0x000e181a01007387 */ /* 0x000fe20000100800 */
[----:B------:R-:W-:-:S03]  /*37290*/  IMAD.X R21, R21, 0x1, R2, P3 ;  /* 0x0000000115157824 */ /* 0x000fc600018e0602 */
[----:B------:R0:W-:Y:S01]  /*372a0*/  STL [R1+0xde4], R29 ;  /* 0x000de41d01007387 */ /* 0x0001e20000100800 */
[----:B------:R-:W-:-:S03]  /*372b0*/  IADD3 R22, P3, PT, R22, R10, RZ ;  /* 0x0000000a16167210 */ /* 0x000fc60007f7e0ff */
[----:B------:R-:W-:Y:S01]  /*372c0*/  STL [R1+0xdec], R27 ;  /* 0x000dec1b01007387 */ /* 0x000fe20000100800 */
[--C-:B------:R-:W-:Y:S01]  /*372d0*/  IMAD.X R23, R23, 0x1, R2.reuse, P4 ;  /* 0x0000000117177824 */ /* 0x100fe200020e0602 */
[-C--:B------:R-:W-:Y:S01]  /*372e0*/  IADD3 R19, P4, PT, R19, R10.reuse, RZ ;  /* 0x0000000a13137210 */ /* 0x080fe20007f9e0ff */
[----:B------:R-:W-:Y:S01]  /*372f0*/  IMAD.X R28, R28, 0x1, R2, P5 ;  /* 0x000000011c1c7824 */ /* 0x000fe200028e0602 */
[----:B0-----:R-:W3:Y:S04]  /*37300*/  LDL.LU R29, [R1+0xdc0] ;  /* 0x000dc000011d7983 */ /* 0x001ee80000300800 */
[----:B------:R-:W-:Y:S04]  /*37310*/  STL [R1+0xe10], R20 ;  /* 0x000e101401007387 */ /* 0x000fe80000100800 */
[----:B------:R-:W-:Y:S04]  /*37320*/  STL [R1+0xe08], R21 ;  /* 0x000e081501007387 */ /* 0x000fe80000100800 */
[----:B------:R-:W-:Y:S01]  /*37330*/  STL [R1+0xddc], R22 ;  /* 0x000ddc1601007387 */ /* 0x000fe20000100800 */
[----:B------:R-:W-:-:S03]  /*37340*/  IADD3 R18, P5, PT, R18, R10, RZ ;  /* 0x0000000a12127210 */ /* 0x000fc60007fbe0ff */
[----:B------:R0:W-:Y:S01]  /*37350*/  STL [R1+0xdf8], R28 ;  /* 0x000df81c01007387 */ /* 0x0001e20000100800 */
[----:B------:R-:W-:-:S03]  /*37360*/  IMAD.X R6, R6, 0x1, R2, P6 ;  /* 0x0000000106067824 */ /* 0x000fc600030e0602 */
[----:B------:R-:W-:Y:S01]  /*37370*/  STL [R1+0xe00], R23 ;  /* 0x000e001701007387 */ /* 0x000fe20000100800 */
[-C--:B------:R-:W-:Y:S01]  /*37380*/  IADD3 R7, P6, PT, R7, R10.reuse, RZ ;  /* 0x0000000a07077210 */ /* 0x080fe20007fde0ff */
[--C-:B------:R-:W-:Y:S01]  /*37390*/  IMAD.X R25, R25, 0x1, R2.reuse, P1 ;  /* 0x0000000119197824 */ /* 0x100fe200008e0602 */
[-C--:B------:R-:W-:Y:S01]  /*373a0*/  IADD3 R24, P1, PT, R24, R10.reuse, RZ ;  /* 0x0000000a18187210 */ /* 0x080fe20007f3e0ff */
[--C-:B------:R-:W-:Y:S01]  /*373b0*/  IMAD.X R17, R17, 0x1, R2.reuse, P2 ;  /* 0x0000000111117824 */ /* 0x100fe200010e0602 */
[----:B------:R-:W-:Y:S01]  /*373c0*/  IADD3 R16, P2, PT, R16, R10, RZ ;  /* 0x0000000a10107210 */ /* 0x000fe20007f5e0ff */
[----:B0-----:R-:W3:Y:S04]  /*373d0*/  LDL.LU R28, [R1+0xd94] ;  /* 0x000d9400011c7983 */ /* 0x001ee80000300800 */
        /* <DEDUP_REMOVED lines=15> */
[----:B0-----:R-:W3:Y:S04]  /*374d0*/  LDL.LU R3, [R1+0xdb8] ;  /* 0x000db80001037983 */ /* 0x001ee80000300800 */
[----:B------:R-:W-:Y:S04]  /*374e0*/  STL [R1+0xdd0], R14 ;  /* 0x000dd00e01007387 */ /* 0x000fe80000100800 */
[----:B------:R-:W3:Y:S04]  /*374f0*/  LDL.LU R5, [R1+0xd8c] ;  /* 0x000d8c0001057983 */ /* 0x000ee80000300800 */
[----:B------:R-:W3:Y:S01]  /*37500*/  LDL.LU R4, [R1+0xdb0] ;  /* 0x000db00001047983 */ /* 0x000ee20000300800 */
[----:B--2---:R-:W-:-:S05]  /*37510*/  IMAD.X R15, R15, 0x1, R2, P5 ;  /* 0x000000010f0f7824 */ /* 0x004fca00028e0602 */
[----:B------:R0:W-:Y:S04]  /*37520*/  STL [R1+0xdc8], R15 ;  /* 0x000dc80f01007387 */ /* 0x0001e80000100800 */
[----:B0-----:R-:W2:Y:S04]  /*37530*/  LDL.LU R15, [R1+0xd84] ;  /* 0x000d8400010f7983 */ /* 0x001ea80000300800 */
[----:B------:R-:W2:Y:S04]  /*37540*/  LDL.LU R8, [R1+0xda8] ;  /* 0x000da80001087983 */ /* 0x000ea80000300800 */
[----:B------:R-:W2:Y:S04]  /*37550*/  LDL.LU R9, [R1+0xd7c] ;  /* 0x000d7c0001097983 */ /* 0x000ea80000300800 */
[----:B------:R-:W2:Y:S01]  /*37560*/  LDL.LU R11, [R1+0xda0] ;  /* 0x000da000010b7983 */ /* 0x000ea20000300800 */
[----:B----4-:R-:W-:-:S05]  /*37570*/  IADD3 R0, P5, PT, R0, R10, RZ ;  /* 0x0000000a00007210 */ /* 0x010fca0007fbe0ff */
[----:B------:R0:W-:Y:S04]  /*37580*/  STL [R1+0xd9c], R0 ;  /* 0x000d9c0001007387 */ /* 0x0001e80000100800 */
[----:B------:R-:W4:Y:S04]  /*37590*/  LDL.LU R26, [R1+0xd74] ;  /* 0x000d7400011a7983 */ /* 0x000f280000300800 */
[----:B------:R-:W4:Y:S04]  /*375a0*/  LDL.LU R27, [R1+0xd98] ;  /* 0x000d9800011b7983 */ /* 0x000f280000300800 */
[----:B------:R-:W4:Y:S04]  /*375b0*/  LDL.LU R20, [R1+0xd6c] ;  /* 0x000d6c0001147983 */ /* 0x000f280000300800 */
[----:B0-----:R-:W4:Y:S04]  /*375c0*/  LDL.LU R0, [R1+0xd90] ;  /* 0x000d900001007983 */ /* 0x001f280000300800 */
[----:B------:R-:W4:Y:S04]  /*375d0*/  LDL.LU R21, [R1+0xd64] ;  /* 0x000d640001157983 */ /* 0x000f280000300800 */
[----:B------:R-:W4:Y:S04]  /*375e0*/  LDL.LU R22, [R1+0xd88] ;  /* 0x000d880001167983 */ /* 0x000f280000300800 */
[----:B------:R-:W4:Y:S01]  /*375f0*/  LDL.LU R23, [R1+0xd5c] ;  /* 0x000d5c0001177983 */ /* 0x000f220000300800 */
[----:B---3--:R-:W-:-:S05]  /*37600*/  IMAD.X R29, R29, 0x1, R2, P6 ;  /* 0x000000011d1d7824 */ /* 0x008fca00030e0602 */
[----:B------:R0:W-:Y:S04]  /*37610*/  STL [R1+0xdc0], R29 ;  /* 0x000dc01d01007387 */ /* 0x0001e80000100800 */
[----:B------:R-:W3:Y:S01]  /*37620*/  LDL.LU R19, [R1+0xd80] ;  /* 0x000d800001137983 */ /* 0x000ee20000300800 */
[----:B------:R-:W-:-:S03]  /*37630*/  IADD3 R28, P6, PT, R28, R10, RZ ;  /* 0x0000000a1c1c7210 */ /* 0x000fc60007fde0ff */
        /* <DEDUP_REMOVED lines=13> */
[----:B------:R-:W-:-:S02]  /*37710*/  IMAD.X R3, R3, 0x1, R2, P1 ;  /* 0x0000000103037824 */ /* 0x000fc400008e0602 */
[--C-:B------:R-:W-:Y:S01]  /*37720*/  IMAD.X R4, R4, 0x1, R2.reuse, P2 ;  /* 0x0000000104047824 */ /* 0x100fe200010e0602 */
[-C--:B------:R-:W-:Y:S02]  /*37730*/  IADD3 R5, P1, PT, R5, R10.reuse, RZ ;  /* 0x0000000a05057210 */ /* 0x080fe40007f3e0ff */
[----:B------:R0:W-:Y:S04]  /*37740*/  STL [R1+0xdb8], R3 ;  /* 0x000db80301007387 */ /* 0x0001e80000100800 */
[----:B0-----:R-:W3:Y:S01]  /*37750*/  LDL.LU R3, [R1+0xd24] ;  /* 0x000d240001037983 */ /* 0x001ee20000300800 */
[-C--:B--2---:R-:W-:Y:S01]  /*37760*/  IADD3 R15, P2, PT, R15, R10.reuse, RZ ;  /* 0x0000000a0f0f7210 */ /* 0x084fe20007f5e0ff */
[--C-:B------:R-:W-:Y:S01]  /*37770*/  IMAD.X R8, R8, 0x1, R2.reuse, P3 ;  /* 0x0000000108087824 */ /* 0x100fe200018e0602 */
[----:B------:R-:W-:Y:S01]  /*37780*/  IADD3 R9, P3, PT, R9, R10, RZ ;  /* 0x0000000a09097210 */ /* 0x000fe20007f7e0ff */
[----:B------:R-:W-:-:S02]  /*37790*/  IMAD.X R11, R11, 0x1, R2, P4 ;  /* 0x000000010b0b7824 */ /* 0x000fc400020e0602 */
[----:B------:R0:W-:Y:S04]  /*377a0*/  STL [R1+0xd84], R15 ;  /* 0x000d840f01007387 */ /* 0x0001e80000100800 */
[----:B------:R-:W-:Y:S04]  /*377b0*/  STL [R1+0xd8c], R5 ;  /* 0x000d8c0501007387 */ /* 0x000fe80000100800 */
[----:B0-----:R-:W2:Y:S01]  /*377c0*/  LDL.LU R15, [R1+0xd48] ;  /* 0x000d4800010f7983 */ /* 0x001ea20000300800 */
[----:B----4-:R-:W-:-:S03]  /*377d0*/  IADD3 R26, P4, PT, R26, R10, RZ ;  /* 0x0000000a1a1a7210 */ /* 0x010fc60007f9e0ff */
[----:B------:R-:W-:Y:S04]  /*377e0*/  STL [R1+0xdb0], R4 ;  /* 0x000db00401007387 */ /* 0x000fe80000100800 */
[----:B------:R-:W-:Y:S01]  /*377f0*/  STL [R1+0xda8], R8 ;  /* 0x000da80801007387 */ /* 0x000fe20000100800 */
[----:B------:R-:W-:-:S03]  /*37800*/  IMAD.X R27, R27, 0x1, R2, P5 ;  /* 0x000000011b1b7824 */ /* 0x000fc600028e0602 */
[----:B------:R-:W-:Y:S04]  /*37810*/  STL [R1+0xd7c], R9 ;  /* 0x000d7c0901007387 */ /* 0x000fe80000100800 */
[----:B------:R-:W-:Y:S01]  /*37820*/  STL [R1+0xda0], R11 ;  /* 0x000da00b01007387 */ /* 0x000fe20000100800 */
[----:B------:R-:W-:-:S03]  /*37830*/  IMAD.X R0, R0, 0x1, R2, P6 ;  /* 0x0000000100007824 */ /* 0x000fc600030e0602 */
[----:B------:R-:W-:Y:S04]  /*37840*/  STL [R1+0xd74], R26 ;  /* 0x000d741a01007387 */ /* 0x000fe80000100800 */
[----:B------:R0:W-:Y:S04]  /*37850*/  STL [R1+0xd90], R0 ;  /* 0x000d900001007387 */ /* 0x0001e80000100800 */
[----:B------:R-:W-:Y:S04]  /*37860*/  STL [R1+0xd98], R27 ;  /* 0x000d981b01007387 */ /* 0x000fe80000100800 */
[----:B0-----:R-:W4:Y:S01]  /*37870*/  LDL.LU R0, [R1+0xd1c] ;  /* 0x000d1c0001007983 */ /* 0x001f220000300800 */
[----:B------:R-:W-:-:S02]  /*37880*/  IADD3 R20, P5, PT, R20, R10, RZ ;  /* 0x0000000a14147210 */ /* 0x000fc40007fbe0ff */
[-C--:B------:R-:W-:Y:S01]  /*37890*/  IADD3 R21, P6, PT, R21, R10.reuse, RZ ;  /* 0x0000000a15157210 */ /* 0x080fe20007fde0ff */
[--C-:B------:R-:W-:Y:S02]  /*378a0*/  IMAD.X R22, R22, 0x1, R2.reuse, P1 ;  /* 0x0000000116167824 */ /* 0x100fe400008e0602 */
[----:B---3--:R-:W-:Y:S01]  /*378b0*/  IMAD.X R19, R19, 0x1, R2, P2 ;  /* 0x0000000113137824 */ /* 0x008fe200010e0602 */
[-C--:B------:R-:W-:Y:S01]  /*378c0*/  IADD3 R23, P1, PT, R23, R10.reuse, RZ ;  /* 0x0000000a17177210 */ /* 0x080fe20007f3e0ff */
[----:B------:R-:W-:Y:S04]  /*378d0*/  STL [R1+0xd6c], R20 ;  /* 0x000d6c1401007387 */ /* 0x000fe80000100800 */
[----:B------:R-:W-:Y:S01]  /*378e0*/  STL [R1+0xd64], R21 ;  /* 0x000d641501007387 */ /* 0x000fe20000100800 */
[----:B------:R-:W-:-:S03]  /*378f0*/  IADD3 R29, P2, PT, R29, R10, RZ ;  /* 0x0000000a1d1d7210 */ /* 0x000fc60007f5e0ff */
[----:B------:R-:W-:Y:S01]  /*37900*/  STL [R1+0xd88], R22 ;  /* 0x000d881601007387 */ /* 0x000fe20000100800 */
[--C-:B------:R-:W-:Y:S01]  /*37910*/  IMAD.X R18, R18, 0x1, R2.reuse, P3 ;  /* 0x0000000112127824 */ /* 0x100fe200018e0602 */
[-C--:B------:R-:W-:Y:S01]  /*37920*/  IADD3 R6, P3, PT, R6, R10.reuse, RZ ;  /* 0x0000000a06067210 */ /* 0x080fe20007f7e0ff */
[--C-:B------:R-:W-:Y:S01]  /*37930*/  IMAD.X R7, R7, 0x1, R2.reuse, P4 ;  /* 0x0000000107077824 */ /* 0x100fe200020e0602 */
[----:B------:R0:W-:Y:S04]  /*37940*/  STL [R1+0xd54], R29 ;  /* 0x000d541d01007387 */ /* 0x0001e80000100800 */
        /* <DEDUP_REMOVED lines=21> */
[----:B------:R-:W-:-:S03]  /*37aa0*/  IADD3 R3, P2, PT, R3, R10, RZ ;  /* 0x0000000a03037210 */ /* 0x000fc60007f5e0ff */
        /* <DEDUP_REMOVED lines=8> */
[----:B------:R-:W3:Y:S01]  /*37b30*/  LDL.LU R11, [R1+0xcfc] ;  /* 0x000cfc00010b7983 */ /* 0x000ee20000300800 */
[----:B--2---:R-:W-:-:S05]  /*37b40*/  IMAD.X R15, R15, 0x1, R2, P3 ;  /* 0x000000010f0f7824 */ /* 0x004fca00018e0602 */
[----:B------:R0:W-:Y:S04]  /*37b50*/  STL [R1+0xd48], R15 ;  /* 0x000d480f01007387 */ /* 0x0001e80000100800 */
[----:B------:R-:W2:Y:S04]  /*37b60*/  LDL.LU R26, [R1+0xd20] ;  /* 0x000d2000011a7983 */ /* 0x000ea80000300800 */
[----:B------:R-:W2:Y:S04]  /*37b70*/  LDL.LU R27, [R1+0xcf4] ;  /* 0x000cf400011b7983 */ /* 0x000ea80000300800 */
[----:B------:R-:W2:Y:S04]  /*37b80*/  LDL.LU R20, [R1+0xd18] ;  /* 0x000d180001147983 */ /* 0x000ea80000300800 */
[----:B0-----:R-:W2:Y:S04]  /*37b90*/  LDL.LU R15, [R1+0xcec] ;  /* 0x000cec00010f7983 */ /* 0x001ea80000300800 */
[----:B------:R-:W2:Y:S04]  /*37ba0*/  LDL.LU R21, [R1+0xd10] ;  /* 0x000d100001157983 */ /* 0x000ea80000300800 */
[----:B------:R-:W2:Y:S04]  /*37bb0*/  LDL.LU R22, [R1+0xce4] ;  /* 0x000ce40001167983 */ /* 0x000ea80000300800 */
[----:B------:R-:W2:Y:S01]  /*37bc0*/  LDL.LU R23, [R1+0xd08] ;  /* 0x000d080001177983 */ /* 0x000ea20000300800 */
[----:B----4-:R-:W-:-:S05]  /*37bd0*/  IADD3 R0, P3, PT, R0, R10, RZ ;  /* 0x0000000a00007210 */ /* 0x010fca0007f7e0ff */
[----:B------:R0:W-:Y:S04]  /*37be0*/  STL [R1+0xd1c], R0 ;  /* 0x000d1c0001007387 */ /* 0x0001e80000100800 */
[----:B------:R-:W4:Y:S04]  /*37bf0*/  LDL.LU R19, [R1+0xcdc] ;  /* 0x000cdc0001137983 */ /* 0x000f280000300800 */
[----:B0-----:R-:W4:Y:S04]  /*37c00*/  LDL.LU R0, [R1+0xd00] ;  /* 0x000d000001007983 */ /* 0x001f280000300800 */
[----:B------:R-:W4:Y:S04]  /*37c10*/  LDL.LU R18, [R1+0xcd4] ;  /* 0x000cd40001127983 */ /* 0x000f280000300800 */
[----:B------:R-:W4:Y:S04]  /*37c20*/  LDL.LU R6, [R1+0xcf8] ;  /* 0x000cf80001067983 */ /* 0x000f280000300800 */
[----:B------:R-:W4:Y:S01]  /*37c30*/  LDL.LU R7, [R1+0xccc] ;  /* 0x000ccc0001077983 */ /* 0x000f220000300800 */
[----:B---3--:R-:W-:-:S05]  /*37c40*/  IMAD.X R29, R29, 0x1, R2, P4 ;  /* 0x000000011d1d7824 */ /* 0x008fca00020e0602 */
        /* <DEDUP_REMOVED lines=9> */
[-C--:B------:R-:W-:Y:S01]  /*37ce0*/  IADD3 R28, P4, PT, R28, R10.reuse, RZ ;  /* 0x0000000a1c1c7210 */ /* 0x080fe20007f9e0ff */
[----:B------:R-:W-:Y:S01]  /*37cf0*/  IMAD.X R5, R5, 0x1, R2, P5 ;  /* 0x0000000105057824 */ /* 0x000fe200028e0602 */
[----:B------:R-:W-:-:S03]  /*37d00*/  IADD3 R4, P5, PT, R4, R10, RZ ;  /* 0x0000000a04047210 */ /* 0x000fc60007fbe0ff */
[----:B------:R0:W-:Y:S01]  /*37d10*/  STL [R1+0xd14], R28 ;  /* 0x000d141c01007387 */ /* 0x0001e20000100800 */
[----:B------:R-:W-:-:S03]  /*37d20*/  IMAD.X R3, R3, 0x1, R2, P6 ;  /* 0x0000000103037824 */ /* 0x000fc600030e0602 */
[----:B0-----:R-:W3:Y:S01]  /*37d30*/  LDL.LU R28, [R1+0xcd0] ;  /* 0x000cd000011c7983 */ /* 0x001ee20000300800 */
[-C--:B------:R-:W-:Y:S01]  /*37d40*/  IADD3 R8, P6, PT, R8, R10.reuse, RZ ;  /* 0x0000000a08087210 */ /* 0x080fe20007fde0ff */
[--C-:B------:R-:W-:Y:S01]  /*37d50*/  IMAD.X R9, R9, 0x1, R2.reuse, P1 ;  /* 0x0000000109097824 */ /* 0x100fe200008e0602 */
[----:B------:R-:W-:Y:S01]  /*37d60*/  IADD3 R11, P1, PT, R11, R10, RZ ;  /* 0x0000000a0b0b7210 */ /* 0x000fe20007f3e0ff */
[----:B------:R0:W-:Y:S04]  /*37d70*/  STL [R1+0xd30], R3 ;  /* 0x000d300301007387 */ /* 0x0001e80000100800 */
[----:B------:R-:W-:Y:S04]  /*37d80*/  STL [R1+0xd38], R5 ;  /* 0x000d380501007387 */ /* 0x000fe80000100800 */
[----:B0-----:R-:W3:Y:S04]  /*37d90*/  LDL.LU R3, [R1+0xca4] ;  /* 0x000ca40001037983 */ /* 0x001ee80000300800 */
[----:B------:R-:W-:Y:S04]  /*37da0*/  STL [R1+0xd0c], R4 ;  /* 0x000d0c0401007387 */ /* 0x000fe80000100800 */
[----:B------:R-:W-:Y:S04]  /*37db0*/  STL [R1+0xd04], R8 ;  /* 0x000d040801007387 */ /* 0x000fe80000100800 */
[----:B------:R-:W-:Y:S04]  /*37dc0*/  STL [R1+0xd28], R9 ;  /* 0x000d280901007387 */ /* 0x000fe80000100800 */
[----:B------:R-:W-:Y:S01]  /*37dd0*/  STL [R1+0xcfc], R11 ;  /* 0x000cfc0b01007387 */ /* 0x000fe20000100800 */
[----:B--2---:R-:W-:-:S02]  /*37de0*/  IMAD.X R26, R26, 0x1, R2, P2 ;  /* 0x000000011a1a7824 */ /* 0x004fc400010e0602 */
[--C-:B------:R-:W-:Y:S01]  /*37df0*/  IMAD.X R20, R20, 0x1, R2.reuse, P3 ;  /* 0x0000000114147824 */ /* 0x100fe200018e0602 */
[-C--:B------:R-:W-:Y:S02]  /*37e00*/  IADD3 R27, P2, PT, R27, R10.reuse, RZ ;  /* 0x0000000a1b1b7210 */ /* 0x080fe40007f5e0ff */
[----:B------:R-:W-:Y:S01]  /*37e10*/  STL [R1+0xd20], R26 ;  /* 0x000d201a01007387 */ /* 0x000fe20000100800 */
[-C--:B------:R-:W-:Y:S01]  /*37e20*/  IADD3 R15, P3, PT, R15, R10.reuse, RZ ;  /* 0x0000000a0f0f7210 */ /* 0x080fe20007f7e0ff */
[--C-:B------:R-:W-:Y:S01]  /*37e30*/  IMAD.X R21, R21, 0x1, R2.reuse, P4 ;  /* 0x0000000115157824 */ /* 0x100fe200020e0602 */
[----:B------:R-:W-:Y:S01]  /*37e40*/  IADD3 R22, P4, PT, R22, R10, RZ ;  /* 0x0000000a16167210 */ /* 0x000fe20007f9e0ff */
[--C-:B------:R-:W-:Y:S02]  /*37e50*/  IMAD.X R23, R23, 0x1, R2.reuse, P5 ;  /* 0x0000000117177824 */ /* 0x100fe400028e0602 */
[----:B------:R0:W-:Y:S04]  /*37e60*/  STL [R1+0xcec], R15 ;  /* 0x000cec0f01007387 */ /* 0x0001e80000100800 */
[----:B------:R-:W-:Y:S04]  /*37e70*/  STL [R1+0xcf4], R27 ;  /* 0x000cf41b01007387 */ /* 0x000fe80000100800 */
[----:B0-----:R-:W2:Y:S04]  /*37e80*/  LDL.LU R15, [R1+0xcc8] ;  /* 0x000cc800010f7983 */ /* 0x001ea80000300800 */
[----:B------:R-:W-:Y:S04]  /*37e90*/  STL [R1+0xd18], R20 ;  /* 0x000d181401007387 */ /* 0x000fe80000100800 */
[----:B------:R-:W-:Y:S04]  /*37ea0*/  STL [R1+0xd10], R21 ;  /* 0x000d101501007387 */ /* 0x000fe80000100800 */
[----:B------:R-:W-:Y:S01]  /*37eb0*/  STL [R1+0xce4], R22 ;  /* 0x000ce41601007387 */ /* 0x000fe20000100800 */
[----:B----4-:R-:W-:-:S05]  /*37ec0*/  IMAD.X R0, R0, 0x1, R2, P6 ;  /* 0x0000000100007824 */ /* 0x010fca00030e0602 */
[----:B------:R0:W-:Y:S04]  /*37ed0*/  STL [R1+0xd00], R0 ;  /* 0x000d000001007387 */ /* 0x0001e80000100800 */
[----:B------:R-:W-:Y:S04]  /*37ee0*/  STL [R1+0xd08], R23 ;  /* 0x000d081701007387 */ /* 0x000fe80000100800 */
[----:B0-----:R-:W4:Y:S01]  /*37ef0*/  LDL.LU R0, [R1+0xc9c] ;  /* 0x000c9c0001007983 */ /* 0x001f220000300800 */
[-C--:B------:R-:W-:Y:S02]  /*37f00*/  IADD3 R19, P5, PT, R19, R10.reuse, RZ ;  /* 0x0000000a13137210 */ /* 0x080fe40007fbe0ff */
[-C--:B------:R-:W-:Y:S01]  /*37f10*/  IADD3 R18, P6, PT, R18, R10.reuse, RZ ;  /* 0x0000000a12127210 */ /* 0x080fe20007fde0ff */
[--C-:B------:R-:W-:Y:S01]  /*37f20*/  IMAD.X R6, R6, 0x1, R2.reuse, P1 ;  /* 0x0000000106067824 */ /* 0x100fe200008e0602 */
[-C--:B------:R-:W-:Y:S01]  /*37f30*/  IADD3 R7, P1, PT, R7, R10.reuse, RZ ;  /* 0x0000000a07077210 */ /* 0x080fe20007f3e0ff */
[----:B---3--:R-:W-:Y:S01]  /*37f40*/  IMAD.X R25, R25, 0x1, R2, P2 ;  /* 0x0000000119197824 */ /* 0x008fe200010e0602 */
[----:B------:R-:W-:Y:S01]  /*37f50*/  STL [R1+0xcdc], R19 ;  /* 0x000cdc1301007387 */ /* 0x000fe20000100800 */
[----:B------:R-:W-:-:S03]  /*37f60*/  IADD3 R24, P2, PT, R24, R10, RZ ;  /* 0x0000000a18187210 */ /* 0x000fc60007f5e0ff */
[----:B------:R-:W-:Y:S01]  /*37f70*/  STL [R1+0xcd4], R18 ;  /* 0x000cd41201007387 */ /* 0x000fe20000100800 */
[----:B------:R-:W-:-:S03]  /*37f80*/  IMAD.X R17, R17, 0x1, R2, P3 ;  /* 0x0000000111117824 */ /* 0x000fc600018e0602 */
[----:B------:R-:W-:Y:S01]  /*37f90*/  STL [R1+0xcf8], R6 ;  /* 0x000cf80601007387 */ /* 0x000fe20000100800 */
[----:B------:R-:W-:-:S03]  /*37fa0*/  IADD3 R16, P3, PT, R16, R10, RZ ;  /* 0x0000000a10107210 */ /* 0x000fc60007f7e0ff */
[----:B------:R-:W-:Y:S01]  /*37fb0*/  STL [R1+0xccc], R7 ;  /* 0x000ccc0701007387 */ /* 0x000fe20000100800 */
[--C-:B------:R-:W-:Y:S02]  /*37fc0*/  IMAD.X R12, R12, 0x1, R2.reuse, P4 ;  /* 0x000000010c0c7824 */ /* 0x100fe400020e0602 */
        /* <DEDUP_REMOVED lines=11> */
[----:B------:R-:W-:Y:S01]  /*38080*/  STL [R1+0xcd8], R14 ;  /* 0x000cd80e01007387 */ /* 0x000fe20000100800 */
[----:B------:R-:W-:-:S03]  /*38090*/  IMAD.X R28, R28, 0x1, R2, P6 ;  /* 0x000000011c1c7824 */ /* 0x000fc600030e0602 */
[----:B------:R-:W3:Y:S04]  /*380a0*/  LDL.LU R5, [R1+0xc94] ;  /* 0x000c940001057983 */ /* 0x000ee80000300800 */
[----:B------:R-:W3:Y:S04]  /*380b0*/  LDL.LU R4, [R1+0xcb8] ;  /* 0x000cb80001047983 */ /* 0x000ee80000300800 */
[----:B------:R0:W-:Y:S04]  /*380c0*/  STL [R1+0xcd0], R28 ;  /* 0x000cd01c01007387 */ /* 0x0001e80000100800 */
[----:B0-----:R-:W3:Y:S04]  /*380d0*/  LDL.LU R28, [R1+0xc8c] ;  /* 0x000c8c00011c7983 */ /* 0x001ee80000300800 */
[----:B------:R-:W3:Y:S01]  /*380e0*/  LDL.LU R8, [R1+0xcb0] ;  /* 0x000cb00001087983 */ /* 0x000ee20000300800 */
[----:B------:R-:W-:-:S03]  /*380f0*/  IADD3 R3, P6, PT, R3, R10, RZ ;  /* 0x0000000a03037210 */ /* 0x000fc60007fde0ff */
        /* <DEDUP_REMOVED lines=10> */
[----:B--2---:R-:W-:-:S05]  /*381a0*/  IMAD.X R15, R15, 0x1, R2, P1 ;  /* 0x000000010f0f7824 */ /* 0x004fca00008e0602 */
[----:B------:R0:W-:Y:S04]  /*381b0*/  STL [R1+0xcc8], R15 ;  /* 0x000cc80f01007387 */ /* 0x0001e80000100800 */
        /* <DEDUP_REMOVED lines=15> */
[----:B---3--:R-:W-:-:S02]  /*382b0*/  IMAD.X R29, R29, 0x1, R2, P2 ;  /* 0x000000011d1d7824 */ /* 0x008fc400010e0602 */
[----:B------:R-:W-:Y:S01]  /*382c0*/  IMAD.X R4, R4, 0x1, R2, P3 ;  /* 0x0000000104047824 */ /* 0x000fe200018e0602 */
[-C--:B------:R-:W-:Y:S02]  /*382d0*/  IADD3 R5, P2, PT, R5, R10.reuse, RZ ;  /* 0x0000000a05057210 */ /* 0x080fe40007f5e0ff */
[----:B------:R0:W-:Y:S01]  /*382e0*/  STL [R1+0xcc0], R29 ;  /* 0x000cc01d01007387 */ /* 0x0001e20000100800 */
[----:B------:R-:W-:-:S03]  /*382f0*/  IADD3 R28, P3, PT, R28, R10, RZ ;  /* 0x0000000a1c1c7210 */ /* 0x000fc60007f7e0ff */
[----:B0-----:R-:W3:Y:S01]  /*38300*/  LDL.LU R29, [R1+0xc2c] ;  /* 0x000c2c00011d7983 */ /* 0x001ee20000300800 */
[--C-:B------:R-:W-:Y:S01]  /*38310*/  IMAD.X R8, R8, 0x1, R2.reuse, P4 ;  /* 0x0000000108087824 */ /* 0x100fe200020e0602 */
[-C--:B------:R-:W-:Y:S01]  /*38320*/  IADD3 R9, P4, PT, R9, R10.reuse, RZ ;  /* 0x0000000a09097210 */ /* 0x080fe20007f9e0ff */
[--C-:B------:R-:W-:Y:S01]  /*38330*/  IMAD.X R11, R11, 0x1, R2.reuse, P5 ;  /* 0x000000010b0b7824 */ /* 0x100fe200028e0602 */
        /* <DEDUP_REMOVED lines=14> */
[----:B------:R-:W-:-:S03]  /*38420*/  IMAD.X R22, R22, 0x1, R2, P2 ;  /* 0x0000000116167824 */ /* 0x000fc600010e0602 */
[----:B------:R-:W-:Y:S01]  /*38430*/  STL [R1+0xca0], R27 ;  /* 0x000ca01b01007387 */ /* 0x000fe20000100800 */
[----:B------:R-:W-:-:S03]  /*38440*/  IADD3 R23, P2, PT, R23, R10, RZ ;  /* 0x0000000a17177210 */ /* 0x000fc60007f5e0ff */
[----:B0-----:R-:W3:Y:S04]  /*38450*/  LDL.LU R3, [R1+0xc24] ;  /* 0x000c240001037983 */ /* 0x001ee80000300800 */
[----:B------:R-:W-:Y:S04]  /*38460*/  STL [R1+0xc74], R20 ;  /* 0x000c741401007387 */ /* 0x000fe80000100800 */
[----:B------:R-:W-:Y:S04]  /*38470*/  STL [R1+0xc6c], R21 ;  /* 0x000c6c1501007387 */ /* 0x000fe80000100800 */
[----:B------:R-:W-:Y:S01]  /*38480*/  STL [R1+0xc90], R22 ;  /* 0x000c901601007387 */ /* 0x000fe20000100800 */
[--C-:B--2---:R-:W-:Y:S01]  /*38490*/  IMAD.X R19, R19, 0x1, R2.reuse, P3 ;  /* 0x0000000113137824 */ /* 0x104fe200018e0602 */
[-C--:B------:R-:W-:Y:S01]  /*384a0*/  IADD3 R15, P3, PT, R15, R10.reuse, RZ ;  /* 0x0000000a0f0f7210 */ /* 0x080fe20007f7e0ff */
[--C-:B------:R-:W-:Y:S01]  /*384b0*/  IMAD.X R18, R18, 0x1, R2.reuse, P4 ;  /* 0x0000000112127824 */ /* 0x100fe200020e0602 */
[----:B------:R-:W-:Y:S01]  /*384c0*/  IADD3 R6, P4, PT, R6, R10, RZ ;  /* 0x0000000a06067210 */ /* 0x000fe20007f9e0ff */
[----:B------:R-:W-:-:S02]  /*384d0*/  IMAD.X R7, R7, 0x1, R2, P5 ;  /* 0x0000000107077824 */ /* 0x000fc400028e0602 */
[----:B------:R0:W-:Y:S04]  /*384e0*/  STL [R1+0xc5c], R15 ;  /* 0x000c5c0f01007387 */ /* 0x0001e80000100800 */
[----:B------:R-:W-:Y:S04]  /*384f0*/  STL [R1+0xc64], R23 ;  /* 0x000c641701007387 */ /* 0x000fe80000100800 */
[----:B0-----:R-:W2:Y:S01]  /*38500*/  LDL.LU R15, [R1+0xc48] ;  /* 0x000c4800010f7983 */ /* 0x001ea20000300800 */
[----:B----4-:R-:W-:-:S03]  /*38510*/  IADD3 R25, P5, PT, R25, R10, RZ ;  /* 0x0000000a19197210 */ /* 0x010fc60007fbe0ff */
        /* <DEDUP_REMOVED lines=12> */
[----:B------:R-:W-:Y:S04]  /*385e0*/  STL [R1+0xc44], R17 ;  /* 0x000c441101007387 */ /* 0x000fe80000100800 */
[----:B------:R-:W-:Y:S04]  /*385f0*/  STL [R1+0xc68], R16 ;  /* 0x000c681001007387 */ /* 0x000fe80000100800 */
[----:B------:R-:W-:Y:S04]  /*38600*/  STL [R1+0xc3c], R12 ;  /* 0x000c3c0c01007387 */ /* 0x000fe80000100800 */
[----:B------:R0:W-:Y:S04]  /*38610*/  STL [R1+0xc58], R0 ;  /* 0x000c580001007387 */ /* 0x0001e80000100800 */
[----:B------:R-:W-:Y:S04]  /*38620*/  STL [R1+0xc60], R13 ;  /* 0x000c600d01007387 */ /* 0x000fe80000100800 */
[----:B0-----:R-:W4:Y:S01]  /*38630*/  LDL.LU R0, [R1+0xc1c] ;  /* 0x000c1c0001007983 */ /* 0x001f220000300800 */
[----:B------:R-:W-:-:S05]  /*38640*/  IADD3 R14, P2, PT, R14, R10, RZ ;  /* 0x0000000a0e0e7210 */ /* 0x000fca0007f5e0ff */
[----:B------:R-:W-:Y:S04]  /*38650*/  STL [R1+0xc34], R14 ;  /* 0x000c340e01007387 */ /* 0x000fe80000100800 */
[----:B------:R-:W4:Y:S04]  /*38660*/  LDL.LU R5, [R1+0xc40] ;  /* 0x000c400001057983 */ /* 0x000f280000300800 */
[----:B------:R-:W4:Y:S01]  /*38670*/  LDL.LU R4, [R1+0xc14] ;  /* 0x000c140001047983 */ /* 0x000f220000300800 */
[----:B---3--:R-:W-:-:S05]  /*38680*/  IADD3 R29, P3, PT, R29, R10, RZ ;  /* 0x0000000a1d1d7210 */ /* 0x008fca0007f7e0ff */
[----:B------:R0:W-:Y:S01]  /*38690*/  STL [R1+0xc2c], R29 ;  /* 0x000c2c1d01007387 */ /* 0x0001e20000100800 */
        /* <DEDUP_REMOVED lines=11> */
[----:B------:R-:W3:Y:S01]  /*38750*/  LDL.LU R22, [R1+0xbec] ;  /* 0x000bec0001167983 */ /* 0x000ee20000300800 */
[----:B------:R-:W-:-:S03]  /*38760*/  IADD3 R3, P4, PT, R3, R10, RZ ;  /* 0x0000000a03037210 */ /* 0x000fc60007f9e0ff */
[----:B------:R-:W3:Y:S04]  /*38770*/  LDL.LU R23, [R1+0xc10] ;  /* 0x000c100001177983 */ /* 0x000ee80000300800 */
[----:B------:R0:W-:Y:S04]  /*38780*/  STL [R1+0xc24], R3 ;  /* 0x000c240301007387 */ /* 0x0001e80000100800 */
        /* <DEDUP_REMOVED lines=15> */
[----:B----4-:R-:W-:-:S05]  /*38880*/  IADD3 R0, P5, PT, R0, R10, RZ ;  /* 0x0000000a00007210 */ /* 0x010fca0007fbe0ff */
[----:B------:R0:W-:Y:S04]  /*38890*/  STL [R1+0xc1c], R0 ;  /* 0x000c1c0001007387 */ /* 0x0001e80000100800 */
[----:B0-----:R-:W4:Y:S01]  /*388a0*/  LDL.LU R0, [R1+0xbd8] ;  /* 0x000bd80001007983 */ /* 0x001f220000300800 */
[--C-:B------:R-:W-:Y:S01]  /*388b0*/  IMAD.X R5, R5, 0x1, R2.reuse, P6 ;  /* 0x0000000105057824 */ /* 0x100fe200030e0602 */
[-C--:B------:R-:W-:Y:S01]  /*388c0*/  IADD3 R4, P6, PT, R4, R10.reuse, RZ ;  /* 0x0000000a04047210 */ /* 0x080fe20007fde0ff */
[--C-:B---3--:R-:W-:Y:S01]  /*388d0*/  IMAD.X R29, R29, 0x1, R2.reuse, P1 ;  /* 0x000000011d1d7824 */ /* 0x108fe200008e0602 */
[-C--:B------:R-:W-:Y:S01]  /*388e0*/  IADD3 R8, P1, PT, R8, R10.reuse, RZ ;  /* 0x0000000a08087210 */ /* 0x080fe20007f3e0ff */
[----:B------:R-:W-:Y:S01]  /*388f0*/  IMAD.X R9, R9, 0x1, R2, P2 ;  /* 0x0000000109097824 */ /* 0x000fe200010e0602 */
[----:B------:R-:W-:-:S02]  /*38900*/  IADD3 R11, P2, PT, R11, R10, RZ ;  /* 0x0000000a0b0b7210 */ /* 0x000fc40007f5e0ff */
[----:B------:R0:W-:Y:S04]  /*38910*/  STL [R1+0xc38], R29 ;  /* 0x000c381d01007387 */ /* 0x0001e80000100800 */
[----:B------:R-:W-:Y:S01]  /*38920*/  STL [R1+0xc40], R5 ;  /* 0x000c400501007387 */ /* 0x000fe20000100800 */
[--C-:B------:R-:W-:Y:S02]  /*38930*/  IMAD.X R26, R26, 0x1, R2.reuse, P3 ;  /* 0x000000011a1a7824 */ /* 0x100fe400018e0602 */
[--C-:B------:R-:W-:Y:S01]  /*38940*/  IMAD.X R20, R20, 0x1, R2.reuse, P4 ;  /* 0x0000000114147824 */ /* 0x100fe200020e0602 */
[-C--:B------:R-:W-:Y:S02]  /*38950*/  IADD3 R27, P3, PT, R27, R10.reuse, RZ ;  /* 0x0000000a1b1b7210 */ /* 0x080fe40007f7e0ff */
        /* <DEDUP_REMOVED lines=26> */
[----:B------:R-:W-:Y:S04]  /*38b00*/  STL [R1+0xc00], R6 ;  /* 0x000c000601007387 */ /* 0x000fe80000100800 */
[----:B------:R-:W-:Y:S01]  /*38b10*/  STL [R1+0xbd4], R7 ;  /* 0x000bd40701007387 */ /* 0x000fe20000100800 */
[--C-:B--2---:R-:W-:Y:S01]  /*38b20*/  IMAD.X R25, R25, 0x1, R2.reuse, P3 ;  /* 0x0000000119197824 */ /* 0x104fe200018e0602 */
[-C--:B------:R-:W-:Y:S01]  /*38b30*/  IADD3 R24, P3, PT, R24, R10.reuse, RZ ;  /* 0x0000000a18187210 */ /* 0x080fe20007f7e0ff */
[--C-:B------:R-:W-:Y:S01]  /*38b40*/  IMAD.X R17, R17, 0x1, R2.reuse, P4 ;  /* 0x0000000111117824 */ /* 0x100fe200020e0602 */
[-C--:B------:R-:W-:Y:S01]  /*38b50*/  IADD3 R16, P4, PT, R16, R10.reuse, RZ ;  /* 0x0000000a10107210 */ /* 0x080fe20007f9e0ff */
[----:B------:R-:W-:Y:S01]  /*38b60*/  IMAD.X R12, R12, 0x1, R2, P5 ;  /* 0x000000010c0c7824 */ /* 0x000fe200028e0602 */
[----:B------:R-:W-:Y:S04]  /*38b70*/  STL [R1+0xbf8], R25 ;  /* 0x000bf81901007387 */ /* 0x000fe80000100800 */
[----:B------:R-:W-:Y:S01]  /*38b80*/  STL [R1+0xbcc], R24 ;  /* 0x000bcc1801007387 */ /* 0x000fe20000100800 */
[----:B------:R-:W-:-:S03]  /*38b90*/  IADD3 R13, P5, PT, R13, R10, RZ ;  /* 0x0000000a0d0d7210 */ /* 0x000fc60007fbe0ff */
[----:B------:R-:W-:Y:S01]  /*38ba0*/  STL [R1+0xbf0], R17 ;  /* 0x000bf01101007387 */ /* 0x000fe20000100800 */
[----:B------:R-:W-:-:S03]  /*38bb0*/  IMAD.X R14, R14, 0x1, R2, P6 ;  /* 0x000000010e0e7824 */ /* 0x000fc600030e0602 */
[----:B------:R-:W-:Y:S01]  /*38bc0*/  STL [R1+0xbc4], R16 ;  /* 0x000bc41001007387 */ /* 0x000fe20000100800 */
[----:B------:R-:W-:-:S03]  /*38bd0*/  IADD3 R15, P6, PT, R15, R10, RZ ;  /* 0x0000000a0f0f7210 */ /* 0x000fc60007fde0ff */
[----:B------:R-:W-:Y:S04]  /*38be0*/  STL [R1+0xbe8], R12 ;  /* 0x000be80c01007387 */ /* 0x000fe80000100800 */
[----:B------:R-:W2:Y:S04]  /*38bf0*/  LDL.LU R8, [R1+0xbc8] ;  /* 0x000bc80001087983 */ /* 0x000ea80000300800 */
[----:B------:R-:W-:Y:S04]  /*38c00*/  STL [R1+0xbbc], R13 ;  /* 0x000bbc0d01007387 */ /* 0x000fe80000100800 */
[----:B------:R-:W-:Y:S01]  /*38c10*/  STL [R1+0xbe0], R14 ;  /* 0x000be00e01007387 */ /* 0x000fe20000100800 */
[----:B----4-:R-:W-:-:S05]  /*38c20*/  IMAD.X R0, R0, 0x1, R2, P1 ;  /* 0x0000000100007824 */ /* 0x010fca00008e0602 */
[----:B------:R0:W-:Y:S04]  /*38c30*/  STL [R1+0xbd8], R0 ;  /* 0x000bd80001007387 */ /* 0x0001e80000100800 */
[----:B------:R1:W-:Y:S04]  /*38c40*/  STL [R1+0xbb4], R15 ;  /* 0x000bb40f01007387 */ /* 0x0003e80000100800 */
[----:B0-----:R-:W4:Y:S04]  /*38c50*/  LDL.LU R0, [R1+0xb9c] ;  /* 0x000b9c0001007983 */ /* 0x001f280000300800 */
[----:B------:R-:W4:Y:S04]  /*38c60*/  LDL.LU R5, [R1+0xbc0] ;  /* 0x000bc00001057983 */ /* 0x000f280000300800 */
[----:B------:R-:W4:Y:S04]  /*38c70*/  LDL.LU R4, [R1+0xb94] ;  /* 0x000b940001047983 */ /* 0x000f280000300800 */
[----:B------:R-:W4:Y:S04]  /*38c80*/  LDL.LU R9, [R1+0xbb8] ;  /* 0x000bb80001097983 */ /* 0x000f280000300800 */
[----:B------:R-:W4:Y:S04]  /*38c90*/  LDL.LU R11, [R1+0xb8c] ;  /* 0x000b8c00010b7983 */ /* 0x000f280000300800 */
[----:B------:R-:W4:Y:S01]  /*38ca0*/  LDL.LU R26, [R1+0xbb0] ;  /* 0x000bb000011a7983 */ /* 0x000f220000300800 */
[----:B---3--:R-:W-:-:S05]  /*38cb0*/  IADD3 R29, P1, PT, R29, R10, RZ ;  /* 0x0000000a1d1d7210 */ /* 0x008fca0007f3e0ff */
[----:B------:R0:W-:Y:S04]  /*38cc0*/  STL [R1+0xbac], R29 ;  /* 0x000bac1d01007387 */ /* 0x0001e80000100800 */
[----:B------:R-:W3:Y:S04]  /*38cd0*/  LDL.LU R27, [R1+0xb84] ;  /* 0x000b8400011b7983 */ /* 0x000ee80000300800 */
[----:B------:R-:W3:Y:S04]  /*38ce0*/  LDL.LU R20, [R1+0xba8] ;  /* 0x000ba80001147983 */ /* 0x000ee80000300800 */
[----:B------:R-:W3:Y:S04]  /*38cf0*/  LDL.LU R21, [R1+0xb7c] ;  /* 0x000b7c0001157983 */ /* 0x000ee80000300800 */
[----:B------:R-:W3:Y:S04]  /*38d00*/  LDL.LU R22, [R1+0xba0] ;  /* 0x000ba00001167983 */ /* 0x000ee80000300800 */
[----:B------:R-:W3:Y:S04]  /*38d10*/  LDL.LU R23, [R1+0xb98] ;  /* 0x000b980001177983 */ /* 0x000ee80000300800 */
[----:B------:R-:W3:Y:S04]  /*38d20*/  LDL.LU R19, [R1+0xb6c] ;  /* 0x000b6c0001137983 */ /* 0x000ee80000300800 */
[----:B------:R-:W3:Y:S01]  /*38d30*/  LDL.LU R18, [R1+0xb90] ;  /* 0x000b900001127983 */ /* 0x000ee20000300800 */
[----:B------:R-:W-:-:S05]  /*38d40*/  IMAD.X R28, R28, 0x1, R2, P2 ;  /* 0x000000011c1c7824 */ /* 0x000fca00010e0602 */
[----:B------:R0:W-:Y:S04]  /*38d50*/  STL [R1+0xbd0], R28 ;  /* 0x000bd01c01007387 */ /* 0x0001e80000100800 */
[----:B------:R-:W3:Y:S04]  /*38d60*/  LDL.LU R6, [R1+0xb64] ;  /* 0x000b640001067983 */ /* 0x000ee80000300800 */
[----:B------:R-:W3:Y:S04]  /*38d70*/  LDL.LU R7, [R1+0xb88] ;  /* 0x000b880001077983 */ /* 0x000ee80000300800 */
[----:B------:R-:W3:Y:S04]  /*38d80*/  LDL.LU R25, [R1+0xb5c] ;  /* 0x000b5c0001197983 */ /* 0x000ee80000300800 */
[----:B------:R-:W3:Y:S04]  /*38d90*/  LDL.LU R24, [R1+0xb80] ;  /* 0x000b800001187983 */ /* 0x000ee80000300800 */
[----:B------:R-:W3:Y:S01]  /*38da0*/  LDL.LU R17, [R1+0xb54] ;  /* 0x000b540001117983 */ /* 0x000ee20000300800 */
[----:B------:R-:W-:-:S05]  /*38db0*/  IADD3 R3, P2, PT, R3, R10, RZ ;  /* 0x0000000a03037210 */ /* 0x000fca0007f5e0ff */
[----:B------:R0:W-:Y:S04]  /*38dc0*/  STL [R1+0xba4], R3 ;  /* 0x000ba40301007387 */ /* 0x0001e80000100800 */
[----:B------:R-:W3:Y:S04]  /*38dd0*/  LDL.LU R16, [R1+0xb78] ;  /* 0x000b780001107983 */ /* 0x000ee80000300800 */
[----:B------:R-:W3:Y:S04]  /*38de0*/  LDL.LU R12, [R1+0xb4c] ;  /* 0x000b4c00010c7983 */ /* 0x000ee80000300800 */
[----:B------:R-:W3:Y:S04]  /*38df0*/  LDL.LU R13, [R1+0xb70] ;  /* 0x000b7000010d7983 */ /* 0x000ee80000300800 */
[----:B------:R-:W3:Y:S04]  /*38e00*/  LDL.LU R14, [R1+0xb44] ;  /* 0x000b4400010e7983 */ /* 0x000ee80000300800 */
[----:B-1----:R-:W3:Y:S04]  /*38e10*/  LDL.LU R15, [R1+0xb68] ;  /* 0x000b6800010f7983 */ /* 0x002ee80000300800 */
[----:B0-----:R-:W3:Y:S04]  /*38e20*/  LDL.LU R29, [R1+0xb3c] ;  /* 0x000b3c00011d7983 */ /* 0x001ee80000300800 */
[----:B------:R-:W3:Y:S04]  /*38e30*/  LDL.LU R28, [R1+0xb60] ;  /* 0x000b6000011c7983 */ /* 0x000ee80000300800 */
[----:B------:R-:W3:Y:S01]  /*38e40*/  LDL.LU R3, [R1+0xb34] ;  /* 0x000b340001037983 */ /* 0x000ee20000300800 */
[----:B--2---:R-:W-:-:S05]  /*38e50*/  IMAD.X R8, R8, 0x1, R2, P3 ;  /* 0x0000000108087824 */ /* 0x004fca00018e0602 */
[----:B------:R0:W-:Y:S02]  /*38e60*/  STL [R1+0xbc8], R8 ;  /* 0x000bc80801007387 */ /* 0x0001e40000100800 */
[----:B0-----:R-:W0:Y:S01]  /*38e70*/  LDC R8, c[0x0][0x3ac] ;  /* 0x0000eb00ff087b82 */ /* 0x001e220000000800 */
[----:B----4-:R-:W-:-:S05]  /*38e80*/  IADD3 R0, P3, PT, R0, R10, RZ ;  /* 0x0000000a00007210 */ /* 0x010fca0007f7e0ff */
[----:B------:R1:W-:Y:S04]  /*38e90*/  STL [R1+0xb9c], R0 ;  /* 0x000b9c0001007387 */ /* 0x0003e80000100800 */
[----:B-1----:R-:W2:Y:S01]  /*38ea0*/  LDL.LU R0, [R1+0x1220] ;  /* 0x0012200001007983 */ /* 0x002ea20000300800 */
[----:B0-----:R-:W-:Y:S02]  /*38eb0*/  IMAD.SHL.U32 R8, R8, 0x80, RZ ;  /* 0x0000008008087824 */ /* 0x001fe400078e00ff */
[--C-:B------:R-:W-:Y:S01]  /*38ec0*/  IMAD.X R5, R5, 0x1, R2.reuse, P4 ;  /* 0x0000000105057824 */ /* 0x100fe200020e0602 */
[-C--:B------:R-:W-:Y:S01]  /*38ed0*/  IADD3 R4, P4, PT, R4, R10.reuse, RZ ;  /* 0x0000000a04047210 */ /* 0x080fe20007f9e0ff */
[----:B------:R-:W-:Y:S02]  /*38ee0*/  IMAD.SHL.U32 R8, R8, 0x2, RZ ;  /* 0x0000000208087824 */ /* 0x000fe400078e00ff */
[--C-:B------:R-:W-:Y:S01]  /*38ef0*/  IMAD.X R9, R9, 0x1, R2.reuse, P5 ;  /* 0x0000000109097824 */ /* 0x100fe200028e0602 */
[----:B------:R-:W-:Y:S01]  /*38f00*/  IADD3 R11, P5, PT, R11, R10, RZ ;  /* 0x0000000a0b0b7210 */ /* 0x000fe20007fbe0ff */
[----:B------:R-:W-:Y:S01]  /*38f10*/  IMAD.X R26, R26, 0x1, R2, P6 ;  /* 0x000000011a1a7824 */ /* 0x000fe200030e0602 */
[----:B------:R-:W-:Y:S01]  /*38f20*/  STL [R1+0xbc0], R5 ;  /* 0x000bc00501007387 */ /* 0x000fe20000100800 */
[----:B---3--:R-:W-:-:S03]  /*38f30*/  IADD3 R27, P6, PT, R27, R8, RZ ;  /* 0x000000081b1b7210 */ /* 0x008fc60007fde0ff */
[----:B------:R-:W-:Y:S01]  /*38f40*/  STL [R1+0xb94], R4 ;  /* 0x000b940401007387 */ /* 0x000fe20000100800 */
[--C-:B------:R-:W-:Y:S02]  /*38f50*/  IMAD.X R20, R20, 0x1, R2.reuse, P1 ;  /* 0x0000000114147824 */ /* 0x100fe400008e0602 */
[----:B------:R-:W-:Y:S01]  /*38f60*/  IMAD.X R22, R22, 0x1, R2, P2 ;  /* 0x0000000116167824 */ /* 0x000fe200010e0602 */
[----:B------:R-:W-:Y:S04]  /*38f70*/  STL [R1+0xbb8], R9 ;  /* 0x000bb80901007387 */ /* 0x000fe80000100800 */
[----:B------:R-:W-:Y:S01]  /*38f80*/  STL [R1+0xb8c], R11 ;  /* 0x000b8c0b01007387 */ /* 0x000fe20000100800 */
[----:B------:R-:W-:-:S03]  /*38f90*/  IADD3 R21, P1, PT, R21, R8, RZ ;  /* 0x0000000815157210 */ /* 0x000fc60007f3e0ff */
[----:B------:R-:W-:Y:S04]  /*38fa0*/  STL [R1+0xbb0], R26 ;  /* 0x000bb01a01007387 */ /* 0x000fe80000100800 */
[----:B------:R-:W-:Y:S04]  /*38fb0*/  STL [R1+0xb84], R27 ;  /* 0x000b841b01007387 */ /* 0x000fe80000100800 */
[----:B------:R-:W-:Y:S01]  /*38fc0*/  STL [R1+0xba8], R20 ;  /* 0x000ba81401007387 */ /* 0x000fe20000100800 */
[----:B--2---:R-:W-:-:S05]  /*38fd0*/  IADD3 R0, P2, PT, R0, R8, RZ ;  /* 0x0000000800007210 */ /* 0x004fca0007f5e0ff */
[----:B------:R0:W-:Y:S04]  /*38fe0*/  STL [R1+0xb74], R0 ;  /* 0x000b740001007387 */ /* 0x0001e80000100800 */
[----:B------:R-:W-:Y:S04]  /*38ff0*/  STL [R1+0xb7c], R21 ;  /* 0x000b7c1501007387 */ /* 0x000fe80000100800 */
[----:B0-----:R-:W2:Y:S01]  /*39000*/  LDL.LU R0, [R1+0x121c] ;  /* 0x00121c0001007983 */ /* 0x001ea20000300800 */
[--C-:B------:R-:W-:Y:S01]  /*39010*/  IMAD.X R23, R23, 0x1, R2.reuse, P3 ;  /* 0x0000000117177824 */ /* 0x100fe200018e0602 */
[-C--:B------:R-:W-:Y:S01]  /*39020*/  IADD3 R19, P3, PT, R19, R8.reuse, RZ ;  /* 0x0000000813137210 */ /* 0x080fe20007f7e0ff */
[----:B------:R-:W-:Y:S01]  /*39030*/  IMAD.X R18, R18, 0x1, R2, P4 ;  /* 0x0000000112127824 */ /* 0x000fe200020e0602 */
[----:B------:R-:W-:Y:S01]  /*39040*/  STL [R1+0xba0], R22 ;  /* 0x000ba01601007387 */ /* 0x000fe20000100800 */
[----:B------:R-:W-:-:S03]  /*39050*/  IADD3 R6, P4, PT, R6, R8, RZ ;  /* 0x0000000806067210 */ /* 0x000fc60007f9e0ff */
[----:B------:R-:W-:Y:S01]  /*39060*/  STL [R1+0xb98], R23 ;  /* 0x000b981701007387 */ /* 0x000fe20000100800 */
[----:B------:R-:W-:-:S03]  /*39070*/  IMAD.X R7, R7, 0x1, R2, P5 ;  /* 0x0000000107077824 */ /* 0x000fc600028e0602 */
[----:B------:R-:W-:Y:S01]  /*39080*/  STL [R1+0xb6c], R19 ;  /* 0x000b6c1301007387 */ /* 0x000fe20000100800 */
[----:B------:R-:W-:-:S03]  /*39090*/  IADD3 R25, P5, PT, R25, R8, RZ ;  /* 0x0000000819197210 */ /* 0x000fc60007fbe0ff */
[----:B------:R-:W-:Y:S04]  /*390a0*/  STL [R1+0x1118], R2 ;  /* 0x0011180201007387 */ /* 0x000fe80000100800 */
        /* <DEDUP_REMOVED lines=9> */
[----:B------:R-:W-:Y:S01]  /*39140*/  STL [R1+0xb80], R24 ;  /* 0x000b801801007387 */ /* 0x000fe20000100800 */
[----:B------:R-:W-:-:S03]  /*39150*/  IADD3 R14, P2, PT, R14, R8, RZ ;  /* 0x000000080e0e7210 */ /* 0x000fc60007f5e0ff */
[----:B------:R-:W-:Y:S01]  /*39160*/  STL [R1+0xb54], R17 ;  /* 0x000b541101007387 */ /* 0x000fe20000100800 */
[----:B------:R-:W-:-:S03]  /*39170*/  IMAD.X R15, R15, 0x1, R0, P3 ;  /* 0x000000010f0f7824 */ /* 0x000fc600018e0600 */
[----:B------:R-:W-:Y:S04]  /*39180*/  STL [R1+0xb78], R16 ;  /* 0x000b781001007387 */ /* 0x000fe80000100800 */
[----:B------:R-:W-:Y:S01]  /*39190*/  STL [R1+0xb4c], R12 ;  /* 0x000b4c0c01007387 */ /* 0x000fe20000100800 */
[----:B------:R-:W-:-:S03]  /*391a0*/  IADD3 R29, P3, PT, R29, R8, RZ ;  /* 0x000000081d1d7210 */ /* 0x000fc60007f7e0ff */
[----:B------:R-:W-:Y:S01]  /*391b0*/  STL [R1+0xb70], R13 ;  /* 0x000b700d01007387 */ /* 0x000fe20000100800 */
[----:B------:R-:W-:-:S03]  /*391c0*/  IMAD.X R28, R28, 0x1, R0, P4 ;  /* 0x000000011c1c7824 */ /* 0x000fc600020e0600 */
[----:B------:R-:W-:Y:S04]  /*391d0*/  STL [R1+0xb44], R14 ;  /* 0x000b440e01007387 */ /* 0x000fe80000100800 */
[----:B------:R-:W-:Y:S04]  /*391e0*/  STL [R1+0xb68], R15 ;  /* 0x000b680f01007387 */ /* 0x000fe80000100800 */
[----:B------:R0:W-:Y:S01]  /*391f0*/  STL [R1+0x1218], R8 ;  /* 0x0012180801007387 */ /* 0x0001e20000100800 */
[----:B------:R-:W-:-:S03]  /*39200*/  IADD3 R3, P4, PT, R3, R8, RZ ;  /* 0x0000000803037210 */ /* 0x000fc60007f9e0ff */
[----:B------:R-:W-:Y:S04]  /*39210*/  STL [R1+0xb3c], R29 ;  /* 0x000b3c1d01007387 */ /* 0x000fe80000100800 */
[----:B0-----:R-:W2:Y:S04]  /*39220*/  LDL.LU R8, [R1+0xb58] ;  /* 0x000b580001087983 */ /* 0x001ea80000300800 */
[----:B------:R-:W-:Y:S04]  /*39230*/  STL [R1+0xb60], R28 ;  /* 0x000b601c01007387 */ /* 0x000fe80000100800 */
[----:B------:R-:W3:Y:S04]  /*39240*/  LDL.LU R2, [R1+0xb48] ;  /* 0x000b480001027983 */ /* 0x000ee80000300800 */
[----:B------:R-:W-:Y:S04]  /*39250*/  STL [R1+0xb34], R3 ;  /* 0x000b340301007387 */ /* 0x000fe80000100800 */
[----:B---3--:R0:W-:Y:S04]  /*39260*/  STL [R1+0x120c], R2 ;  /* 0x00120c0201007387 */ /* 0x0081e80000100800 */
[----:B0-----:R-:W3:Y:S04]  /*39270*/  LDL.LU R2, [R1+0xb24] ;  /* 0x000b240001027983 */ /* 0x001ee80000300800 */
[----:B---3--:R0:W-:Y:S04]  /*39280*/  STL [R1+0x1210], R2 ;  /* 0x0012100201007387 */ /* 0x0081e80000100800 */
[----:B0-----:R-:W3:Y:S01]  /*39290*/  LDL.LU R2, [R1+0xb50] ;  /* 0x000b500001027983 */ /* 0x001ee20000300800 */
[----:B--2---:R-:W-:-:S03]  /*392a0*/  IMAD.X R8, R8, 0x1, R0, P5 ;  /* 0x0000000108087824 */ /* 0x004fc600028e0600 */
[----:B---3--:R0:W-:Y:S04]  /*392b0*/  STL [R1+0x1214], R2 ;  /* 0x0012140201007387 */ /* 0x0081e80000100800 */
[----:B0-----:R-:W2:Y:S04]  /*392c0*/  LDL.LU R2, [R1+0xb2c] ;  /* 0x000b2c0001027983 */ /* 0x001ea80000300800 */
[----:B------:R-:W3:Y:S04]  /*392d0*/  LDL.LU R5, [R1+0xb1c] ;  /* 0x000b1c0001057983 */ /* 0x000ee80000300800 */
[----:B------:R-:W4:Y:S04]  /*392e0*/  LDL.LU R4, [R1+0xb40] ;  /* 0x000b400001047983 */ /* 0x000f280000300800 */
        /* <DEDUP_REMOVED lines=24> */
[----:B------:R0:W-:Y:S04]  /*39470*/  STL [R1+0xb58], R8 ;  /* 0x000b580801007387 */ /* 0x0001e80000100800 */
[----:B0-----:R-:W2:Y:S02]  /*39480*/  LDL.LU R8, [R1+0x1218] ;  /* 0x0012180001087983 */ /* 0x001ea40000300800 */
[----:B--2---:R-:W-:-:S05]  /*39490*/  IADD3 R2, P5, PT, R2, R8, RZ ;  /* 0x0000000802027210 */ /* 0x004fca0007fbe0ff */
[----:B------:R0:W-:Y:S04]  /*394a0*/  STL [R1+0xb2c], R2 ;  /* 0x000b2c0201007387 */ /* 0x0001e80000100800 */
[----:B0-----:R-:W2:Y:S02]  /*394b0*/  LDL.LU R2, [R1+0x1214] ;  /* 0x0012140001027983 */ /* 0x001ea40000300800 */
[----:B--2---:R-:W-:-:S05]  /*394c0*/  IMAD.X R2, R2, 0x1, R0, P6 ;  /* 0x0000000102027824 */ /* 0x004fca00030e0600 */
[----:B------:R0:W-:Y:S04]  /*394d0*/  STL [R1+0xb50], R2 ;  /* 0x000b500201007387 */ /* 0x0001e80000100800 */
[----:B0-----:R-:W2:Y:S02]  /*394e0*/  LDL.LU R2, [R1+0x1210] ;  /* 0x0012100001027983 */ /* 0x001ea40000300800 */
[----:B--2---:R-:W-:-:S05]  /*394f0*/  IADD3 R2, P6, PT, R2, R8, RZ ;  /* 0x0000000802027210 */ /* 0x004fca0007fde0ff */
[----:B------:R0:W-:Y:S04]  /*39500*/  STL [R1+0xb24], R2 ;  /* 0x000b240201007387 */ /* 0x0001e80000100800 */
[----:B0-----:R-:W2:Y:S01]  /*39510*/  LDL.LU R2, [R1+0x120c] ;  /* 0x00120c0001027983 */ /* 0x001ea20000300800 */
[--C-:B----4-:R-:W-:Y:S01]  /*39520*/  IMAD.X R4, R4, 0x1, R0.reuse, P2 ;  /* 0x0000000104047824 */ /* 0x110fe200010e0600 */
[-C--:B------:R-:W-:Y:S01]  /*39530*/  IADD3 R9, P2, PT, R9, R8.reuse, RZ ;  /* 0x0000000809097210 */ /* 0x080fe20007f5e0ff */
[--C-:B------:R-:W-:Y:S01]  /*39540*/  IMAD.X R10, R10, 0x1, R0.reuse, P3 ;  /* 0x000000010a0a7824 */ /* 0x100fe200018e0600 */
        /* <DEDUP_REMOVED lines=16> */
[----:B------:R-:W-:Y:S01]  /*39650*/  IADD3 R15, P6, PT, R15, R8, RZ ;  /* 0x000000080f0f7210 */ /* 0x000fe20007fde0ff */
[----:B------:R-:W-:-:S02]  /*39660*/  IMAD.X R3, R3, 0x1, R0, P2 ;  /* 0x0000000103037824 */ /* 0x000fc400010e0600 */
[----:B--2---:R-:W-:Y:S01]  /*39670*/  IMAD.X R2, R2, 0x1, R0, P1 ;  /* 0x0000000102027824 */ /* 0x004fe200008e0600 */
[----:B---3--:R-:W-:-:S04]  /*39680*/  IADD3 R5, P1, PT, R5, R8, RZ ;  /* 0x0000000805057210 */ /* 0x008fc80007f3e0ff */
        /* <DEDUP_REMOVED lines=38> */
[----:B--2---:R-:W-:-:S03]  /*398f0*/  IADD3 R0, P2, PT, R0, R8, RZ ;  /* 0x0000000800007210 */ /* 0x004fc60007f5e0ff */
        /* <DEDUP_REMOVED lines=30> */
[----:B--2---:R-:W-:-:S05]  /*39ae0*/  IMAD.X R2, R2, 0x1, R0, P3 ;  /* 0x0000000102027824 */ /* 0x004fca00018e0600 */
[----:B------:R0:W-:Y:S04]  /*39af0*/  STL [R1+0xad8], R2 ;  /* 0x000ad80201007387 */ /* 0x0001e80000100800 */
[----:B0-----:R-:W2:Y:S02]  /*39b00*/  LDL.LU R2, [R1+0x1204] ;  /* 0x0012040001027983 */ /* 0x001ea40000300800 */
[----:B--2---:R-:W-:-:S05]  /*39b10*/  IADD3 R2, P3, PT, R2, R8, RZ ;  /* 0x0000000802027210 */ /* 0x004fca0007f7e0ff */
[----:B------:R0:W-:Y:S04]  /*39b20*/  STL [R1+0xaac], R2 ;  /* 0x000aac0201007387 */ /* 0x0001e80000100800 */
[----:B0-----:R-:W2:Y:S02]  /*39b30*/  LDL.LU R2, [R1+0x1200] ;  /* 0x0012000001027983 */ /* 0x001ea40000300800 */
[----:B--2---:R-:W-:-:S05]  /*39b40*/  IMAD.X R2, R2, 0x1, R0, P4 ;  /* 0x0000000102027824 */ /* 0x004fca00020e0600 */
[----:B------:R0:W-:Y:S04]  /*39b50*/  STL [R1+0xad0], R2 ;  /* 0x000ad00201007387 */ /* 0x0001e80000100800 */
[----:B0-----:R-:W2:Y:S01]  /*39b60*/  LDL.LU R2, [R1+0x11fc] ;  /* 0x0011fc0001027983 */ /* 0x001ea20000300800 */
[--C-:B---3--:R-:W-:Y:S01]  /*39b70*/  IMAD.X R5, R5, 0x1, R0.reuse, P5 ;  /* 0x0000000105057824 */ /* 0x108fe200028e0600 */
[-C--:B----4-:R-:W-:Y:S01]  /*39b80*/  IADD3 R4, P5, PT, R4, R8.reuse, RZ ;  /* 0x0000000804047210 */ /* 0x090fe20007fbe0ff */
        /* <DEDUP_REMOVED lines=18> */
[----:B------:R-:W-:Y:S01]  /*39cb0*/  IMAD.X R28, R28, 0x1, R0, P5 ;  /* 0x000000011c1c7824 */ /* 0x000fe200028e0600 */
[----:B------:R-:W-:-:S02]  /*39cc0*/  IADD3 R3, P5, PT, R3, R8, RZ ;  /* 0x0000000803037210 */ /* 0x000fc40007fbe0ff */
[----:B--2---:R-:W-:-:S05]  /*39cd0*/  IADD3 R2, P4, PT, R2, R8, RZ ;  /* 0x0000000802027210 */ /* 0x004fca0007f9e0ff */
        /* <DEDUP_REMOVED lines=22> */
[----:B------:R-:W-:Y:S04]  /*39e40*/  STL [R1+0xa80], R16 ;  /* 0x000a801001007387 */ /* 0x000fe80000100800 */
[----:B------:R-:W-:Y:S01]  /*39e50*/  STL [R1+0xa54], R12 ;  /* 0x000a540c01007387 */ /* 0x000fe20000100800 */
[----:B------:R-:W-:-:S03]  /*39e60*/  IADD3 R29, P4, PT, R29, R8, RZ ;  /* 0x000000081d1d7210 */ /* 0x000fc60007f9e0ff */
[----:B------:R-:W-:Y:S04]  /*39e70*/  STL [R1+0xa78], R13 ;  /* 0x000a780d01007387 */ /* 0x000fe80000100800 */
        /* <DEDUP_REMOVED lines=1384> */
[--C-:B------:R-:W-:Y:S02]  /*3f500*/  IMAD.X R12, R12, 0x1, R0.reuse, P6 ;  /* 0x000000010c0c7824 */ /* 0x100fe400030e0600 */
[--C-:B------:R-:W-:Y:S02]  /*3f510*/  IMAD.X R13, R13, 0x1, R0.reuse, P1 ;  /* 0x000000010d0d7824 */ /* 0x100fe400008e0600 */
[--C-:B------:R-:W-:Y:S02]  /*3f520*/  IMAD.X R15, R15, 0x1, R0.reuse, P3 ;  /* 0x000000010f0f7824 */ /* 0x100fe400018e0600 */
[----:B------:R-:W-:Y:S01]  /*3f530*/  IMAD.X R14, R14, 0x1, R0, P2 ;  /* 0x000000010e0e7824 */ /* 0x000fe200010e0600 */
[----:B--2---:R-:W-:-:S05]  /*3f540*/  IADD3 R2, P5, PT, R2, R8, RZ ;  /* 0x0000000802027210 */ /* 0x004fca0007fbe0ff */
[----:B------:R0:W-:Y:S04]  /*3f550*/  STL [R1+0x106c], R2 ;  /* 0x00106c0201007387 */ /* 0x0001e80000100800 */
[----:B0-----:R0:W5:Y:S04]  /*3f560*/  LDL.LU R2, [R1+0x1118] ;  /* 0x0011180001027983 */ /* 0x0011680000300800 */
[----:B------:R1:W-:Y:S04]  /*3f570*/  STL [R1+0x1038], R4 ;  /* 0x0010380401007387 */ /* 0x0003e80000100800 */
[----:B-1----:R0:W5:Y:S04]  /*3f580*/  LDL.LU R4, [R1+0x1114] ;  /* 0x0011140001047983 */ /* 0x0021680000300800 */
[----:B------:R1:W-:Y:S04]  /*3f590*/  STL [R1+0x1074], R5 ;  /* 0x0010740501007387 */ /* 0x0003e80000100800 */
[----:B-1----:R0:W5:Y:S04]  /*3f5a0*/  LDL.LU R5, [R1+0x1110] ;  /* 0x0011100001057983 */ /* 0x0021680000300800 */
[----:B------:R1:W-:Y:S04]  /*3f5b0*/  STL [R1+0x1040], R18 ;  /* 0x0010401201007387 */ /* 0x0003e80000100800 */
[----:B-1----:R0:W5:Y:S04]  /*3f5c0*/  LDL.LU R18, [R1+0x110c] ;  /* 0x00110c0001127983 */ /* 0x0021680000300800 */
[----:B------:R1:W-:Y:S01]  /*3f5d0*/  STL [R1+0x107c], R19 ;  /* 0x00107c1301007387 */ /* 0x0003e20000100800 */
[----:B------:R-:W-:-:S03]  /*3f5e0*/  IMAD.X R29, R29, 0x1, R0, P5 ;  /* 0x000000011d1d7824 */ /* 0x000fc600028e0600 */
[----:B-1----:R0:W5:Y:S04]  /*3f5f0*/  LDL.LU R19, [R1+0x1108] ;  /* 0x0011080001137983 */ /* 0x0021680000300800 */
[----:B------:R1:W-:Y:S01]  /*3f600*/  STL [R1+0x1048], R24 ;  /* 0x0010481801007387 */ /* 0x0003e20000100800 */
[----:B------:R-:W-:-:S03]  /*3f610*/  IADD3 R9, P5, PT, R9, R8, RZ ;  /* 0x0000000809097210 */ /* 0x000fc60007fbe0ff */
[----:B-1----:R0:W5:Y:S04]  /*3f620*/  LDL.LU R24, [R1+0x1104] ;  /* 0x0011040001187983 */ /* 0x0021680000300800 */
[----:B------:R1:W-:Y:S04]  /*3f630*/  STL [R1+0x1084], R25 ;  /* 0x0010841901007387 */ /* 0x0003e80000100800 */
[----:B-1----:R0:W5:Y:S04]  /*3f640*/  LDL.LU R25, [R1+0x1100] ;  /* 0x0011000001197983 */ /* 0x0021680000300800 */
        /* <DEDUP_REMOVED lines=9> */
[----:B------:R1:W-:Y:S04]  /*3f6e0*/  STL [R1+0x1060], R29 ;  /* 0x0010601d01007387 */ /* 0x0003e80000100800 */
[----:B-1----:R0:W5:Y:S04]  /*3f6f0*/  LDL.LU R29, [R1+0x10ec] ;  /* 0x0010ec00011d7983 */ /* 0x0021680000300800 */
[----:B------:R0:W-:Y:S04]  /*3f700*/  STL [R1+0x109c], R9 ;  /* 0x00109c0901007387 */ /* 0x0001e80000100800 */
        /* <DEDUP_REMOVED lines=13> */
[----:B------:R0:W-:Y:S01]  /*3f7e0*/  STL [R1+0x10a8], R14 ;  /* 0x0010a80e01007387 */ /* 0x0001e20000100800 */
[----:B------:R-:W-:Y:S05]  /*3f7f0*/  @P0 BRA `(.L_x_1) ;  /* 0xfffffd6800840947 */ /* 0x000fea000383ffff */
[----:B-----5:R1:W-:Y:S04]  /*3f800*/  STL [R1+0x11ec], R25 ;  /* 0x0011ec1901007387 */ /* 0x0203e80000100800 */
[----:B------:R2:W-:Y:S01]  /*3f810*/  STL [R1+0x11e8], R24 ;  /* 0x0011e81801007387 */ /* 0x0005e20000100800 */
[----:B-1----:R-:W-:-:S03]  /*3f820*/  IMAD.MOV.U32 R25, RZ, RZ, R5 ;  /* 0x000000ffff197224 */ /* 0x002fc600078e0005 */
[----:B--2---:R-:W2:Y:S04]  /*3f830*/  LDL.LU R24, [R1+0x1b4] ;  /* 0x0001b40001187983 */ /* 0x004ea80000300800 */
[----:B--2---:R1:W-:Y:S04]  /*3f840*/  STL [R1+0x11f0], R24 ;  /* 0x0011f01801007387 */ /* 0x0043e80000100800 */
[----:B------:R2:W-:Y:S01]  /*3f850*/  STL [R1+0x11e4], R19 ;  /* 0x0011e41301007387 */ /* 0x0005e20000100800 */
[----:B-1----:R-:W-:-:S03]  /*3f860*/  IMAD.MOV.U32 R24, RZ, RZ, R4 ;  /* 0x000000ffff187224 */ /* 0x002fc600078e0004 */
[----:B--2---:R-:W2:Y:S04]  /*3f870*/  LDL.LU R19, [R1+0x1b0] ;  /* 0x0001b00001137983 */ /* 0x004ea80000300800 */
[----:B------:R1:W-:Y:S04]  /*3f880*/  STL [R1+0x11e0], R18 ;  /* 0x0011e01201007387 */ /* 0x0003e80000100800 */
[----:B-1----:R-:W3:Y:S04]  /*3f890*/  LDL.LU R18, [R1+0x22c] ;  /* 0x00022c0001127983 */ /* 0x002ee80000300800 */
[----:B------:R-:W4:Y:S04]  /*3f8a0*/  LDL.LU R0, [R1+0x1c4] ;  /* 0x0001c40001007983 */ /* 0x000f280000300800 */
[----:B------:R-:W4:Y:S04]  /*3f8b0*/  LDL.LU R2, [R1+0x1c0] ;  /* 0x0001c00001027983 */ /* 0x000f280000300800 */
[----:B------:R-:W2:Y:S04]  /*3f8c0*/  LDL.LU R8, [R1+0x1fc] ;  /* 0x0001fc0001087983 */ /* 0x000ea80000300800 */
        /* <DEDUP_REMOVED lines=17> */
[----:B------:R0:W-:Y:S01]  /*3f9e0*/  STL [R1+0x11dc], R17 ;  /* 0x0011dc1101007387 */ /* 0x0001e20000100800 */
[----:B------:R-:W-:-:S03]  /*3f9f0*/  F2FP.BF16.F32.PACK_AB R25, R24, R25 ;  /* 0x000000191819723e */ /* 0x000fc600000010ff */
        /* <DEDUP_REMOVED lines=9> */
[----:B------:R-:W2:Y:S04]  /*3fa90*/  LDL.LU R24, [R1+0x11f0] ;  /* 0x0011f00001187983 */ /* 0x000ea80000300800 */
[----:B------:R0:W-:Y:S04]  /*3faa0*/  STL [R1+0x8c], R25 ;  /* 0x00008c1901007387 */ /* 0x0001e80000100800 */
[----:B0-----:R-:W4:Y:S01]  /*3fab0*/  LDL.LU R25, [R1+0x11ec] ;  /* 0x0011ec0001197983 */ /* 0x001f220000300800 */
[----:B--2---:R-:W-:-:S03]  /*3fac0*/  F2FP.BF16.F32.PACK_AB R19, R24, R19 ;  /* 0x000000131813723e */ /* 0x004fc600000010ff */
[----:B------:R-:W2:Y:S01]  /*3fad0*/  LDL.LU R24, [R1+0x11e8] ;  /* 0x0011e80001187983 */ /* 0x000ea20000300800 */
[----:B---3--:R-:W-:-:S03]  /*3fae0*/  F2FP.BF16.F32.PACK_AB R28, R18, R28 ;  /* 0x0000001c121c723e */ /* 0x008fc600000010ff */
[----:B------:R0:W-:Y:S01]  /*3faf0*/  STL [R1+0x88], R19 ;  /* 0x0000881301007387 */ /* 0x0001e20000100800 */
[----:B------:R-:W-:Y:S02]  /*3fb00*/  F2FP.BF16.F32.PACK_AB R16, R16, R17 ;  /* 0x000000111010723e */ /* 0x000fe400000010ff */
[----:B------:R-:W-:Y:S01]  /*3fb10*/  F2FP.BF16.F32.PACK_AB R27, R26, R27 ;  /* 0x0000001b1a1b723e */ /* 0x000fe200000010ff */
[----:B0-----:R-:W3:Y:S04]  /*3fb20*/  LDL.LU R19, [R1+0x11e4] ;  /* 0x0011e40001137983 */ /* 0x001ee80000300800 */
[----:B------:R-:W3:Y:S01]  /*3fb30*/  LDL.LU R18, [R1+0x11e0] ;  /* 0x0011e00001127983 */ /* 0x000ee20000300800 */
[----:B------:R-:W-:Y:S02]  /*3fb40*/  F2FP.BF16.F32.PACK_AB R26, R20, R21 ;  /* 0x00000015141a723e */ /* 0x000fe400000010ff */
[----:B----4-:R-:W-:Y:S01]  /*3fb50*/  F2FP.BF16.F32.PACK_AB R25, R22, R25 ;  /* 0x000000191619723e */ /* 0x010fe200000010ff */
[----:B------:R0:W-:Y:S01]  /*3fb60*/  STL [R1+0x84], R28 ;  /* 0x0000841c01007387 */ /* 0x0001e20000100800 */
[----:B------:R-:W-:-:S02]  /*3fb70*/  F2FP.BF16.F32.PACK_AB R22, R6, R7 ;  /* 0x000000070616723e */ /* 0x000fc400000010ff */
[----:B0-----:R-:W-:Y:S02]  /*3fb80*/  F2FP.BF16.F32.PACK_AB R28, R3, R29 ;  /* 0x0000001d031c723e */ /* 0x001fe400000010ff */
[----:B------:R-:W-:Y:S02]  /*3fb90*/  F2FP.BF16.F32.PACK_AB R3, R0, R2 ;  /* 0x000000020003723e */ /* 0x000fe400000010ff */
[----:B------:R-:W-:Y:S01]  /*3fba0*/  F2FP.BF16.F32.PACK_AB R2, R8, R9 ;  /* 0x000000090802723e */ /* 0x000fe200000010ff */
[----:B------:R-:W-:Y:S01]  /*3fbb0*/  STL [R1+0x80], R28 ;  /* 0x0000801c01007387 */ /* 0x000fe20000100800 */
[----:B------:R-:W-:-:S03]  /*3fbc0*/  F2FP.BF16.F32.PACK_AB R0, R10, R11 ;  /* 0x0000000b0a00723e */ /* 0x000fc600000010ff */
[----:B------:R0:W-:Y:S04]  /*3fbd0*/  STL [R1+0x9c], R16 ;  /* 0x00009c1001007387 */ /* 0x0001e80000100800 */
[----:B------:R-:W-:Y:S04]  /*3fbe0*/  STL [R1+0x98], R3 ;  /* 0x0000980301007387 */ /* 0x000fe80000100800 */
[----:B------:R-:W-:Y:S04]  /*3fbf0*/  STL [R1+0x94], R2 ;  /* 0x0000940201007387 */ /* 0x000fe80000100800 */
[----:B------:R-:W-:Y:S04]  /*3fc00*/  STL [R1+0x10f8], R27 ;  /* 0x0010f81b01007387 */ /* 0x000fe80000100800 */
[----:B------:R-:W-:Y:S04]  /*3fc10*/  STL [R1+0x90], R0 ;  /* 0x0000900001007387 */ /* 0x000fe80000100800 */
[----:B------:R-:W-:Y:S04]  /*3fc20*/  STL [R1+0x10fc], R26 ;  /* 0x0010fc1a01007387 */ /* 0x000fe80000100800 */
[----:B------:R-:W-:Y:S01]  /*3fc30*/  STL [R1+0x1100], R25 ;  /* 0x0011001901007387 */ /* 0x000fe20000100800 */
[----:B--2---:R-:W-:-:S02]  /*3fc40*/  F2FP.BF16.F32.PACK_AB R24, R23, R24 ;  /* 0x000000181718723e */ /* 0x004fc400000010ff */
[----:B------:R-:W-:-:S03]  /*3fc50*/  F2FP.BF16.F32.PACK_AB R23, R4, R5 ;  /* 0x000000050417723e */ /* 0x000fc600000010ff */
[----:B------:R-:W-:Y:S04]  /*3fc60*/  STL [R1+0x1104], R24 ;  /* 0x0011041801007387 */ /* 0x000fe80000100800 */
[----:B------:R-:W-:Y:S04]  /*3fc70*/  STL [R1+0x1108], R23 ;  /* 0x0011081701007387 */ /* 0x000fe80000100800 */
[----:B------:R-:W3:Y:S04]  /*3fc80*/  LDL.LU R17, [R1+0x2bc] ;  /* 0x0002bc0001117983 */ /* 0x000ee80000300800 */
[----:B0-----:R-:W2:Y:S01]  /*3fc90*/  LDL.LU R16, [R1+0x2b4] ;  /* 0x0002b40001107983 */ /* 0x001ea20000300800 */
[----:B------:R-:W-:-:S02]  /*3fca0*/  F2FP.BF16.F32.PACK_AB R21, R12, R13 ;  /* 0x0000000d0c15723e */ /* 0x000fc400000010ff */
[----:B------:R-:W-:Y:S01]  /*3fcb0*/  F2FP.BF16.F32.PACK_AB R20, R14, R15 ;  /* 0x0000000f0e14723e */ /* 0x000fe200000010ff */
[----:B------:R-:W-:Y:S04]  /*3fcc0*/  STL [R1+0x110c], R22 ;  /* 0x00110c1601007387 */ /* 0x000fe80000100800 */
        /* <DEDUP_REMOVED lines=26> */
[----:B0-----:R-:W4:Y:S01]  /*3fe70*/  LDL.LU R20, [R1+0x244] ;  /* 0x0002440001147983 */ /* 0x001f220000300800 */
[----:B---3--:R-:W-:-:S03]  /*3fe80*/  F2FP.BF16.F32.PACK_AB R19, R17, R19 ;  /* 0x000000131113723e */ /* 0x008fc600000010ff */
[----:B------:R-:W3:Y:S01]  /*3fe90*/  LDL.LU R17, [R1+0x11dc] ;  /* 0x0011dc0001117983 */ /* 0x000ee20000300800 */
[----:B--2---:R-:W-:-:S03]  /*3fea0*/  F2FP.BF16.F32.PACK_AB R18, R16, R18 ;  /* 0x000000121012723e */ /* 0x004fc600000010ff */
[----:B------:R0:W-:Y:S04]  /*3feb0*/  STL [R1+0x1118], R19 ;  /* 0x0011181301007387 */ /* 0x0001e80000100800 */
[----:B0-----:R-:W3:Y:S04]  /*3fec0*/  LDL.LU R19, [R1+0x24c] ;  /* 0x00024c0001137983 */ /* 0x001ee80000300800 */
[----:B------:R-:W2:Y:S04]  /*3fed0*/  LDL.LU R16, [R1+0x11d8] ;  /* 0x0011d80001107983 */ /* 0x000ea80000300800 */
[----:B------:R-:W-:Y:S01]  /*3fee0*/  STL [R1+0x111c], R18 ;  /* 0x00111c1201007387 */ /* 0x000fe20000100800 */
[----:B----4-:R-:W-:-:S02]  /*3fef0*/  F2FP.BF16.F32.PACK_AB R15, R21, R15 ;  /* 0x0000000f150f723e */ /* 0x010fc400000010ff */
[----:B------:R-:W-:Y:S02]  /*3ff00*/  F2FP.BF16.F32.PACK_AB R14, R22, R14 ;  /* 0x0000000e160e723e */ /* 0x000fe400000010ff */
[----:B------:R-:W-:Y:S02]  /*3ff10*/  F2FP.BF16.F32.PACK_AB R13, R23, R13 ;  /* 0x0000000d170d723e */ /* 0x000fe400000010ff */
[----:B------:R-:W-:Y:S02]  /*3ff20*/  F2FP.BF16.F32.PACK_AB R12, R24, R12 ;  /* 0x0000000c180c723e */ /* 0x000fe400000010ff */
[----:B------:R-:W-:Y:S02]  /*3ff30*/  F2FP.BF16.F32.PACK_AB R11, R25, R11 ;  /* 0x0000000b190b723e */ /* 0x000fe400000010ff */
[----:B------:R-:W-:Y:S02]  /*3ff40*/  F2FP.BF16.F32.PACK_AB R10, R26, R10 ;  /* 0x0000000a1a0a723e */ /* 0x000fe400000010ff */
[----:B------:R-:W-:-:S02]  /*3ff50*/  F2FP.BF16.F32.PACK_AB R9, R27, R9 ;  /* 0x000000091b09723e */ /* 0x000fc400000010ff */
[----:B------:R-:W-:Y:S02]  /*3ff60*/  F2FP.BF16.F32.PACK_AB R8, R28, R8 ;  /* 0x000000081c08723e */ /* 0x000fe400000010ff */
[----:B------:R-:W-:Y:S02]  /*3ff70*/  F2FP.BF16.F32.PACK_AB R7, R3, R7 ;  /* 0x000000070307723e */ /* 0x000fe400000010ff */
[----:B------:R-:W-:Y:S02]  /*3ff80*/  F2FP.BF16.F32.PACK_AB R6, R29, R6 ;  /* 0x000000061d06723e */ /* 0x000fe400000010ff */
[----:B------:R-:W-:Y:S02]  /*3ff90*/  F2FP.BF16.F32.PACK_AB R5, R0, R5 ;  /* 0x000000050005723e */ /* 0x000fe400000010ff */
[----:B------:R-:W-:Y:S02]  /*3ffa0*/  F2FP.BF16.F32.PACK_AB R4, R2, R4 ;  /* 0x000000040204723e */ /* 0x000fe400000010ff */
[----:B---3--:R-:W-:-:S02]  /*3ffb0*/  F2FP.BF16.F32.PACK_AB R17, R19, R17 ;  /* 0x000000111311723e */ /* 0x008fc400000010ff */
[----:B--2---:R-:W-:-:S03]  /*3ffc0*/  F2FP.BF16.F32.PACK_AB R16, R20, R16 ;  /* 0x000000101410723e */ /* 0x004fc600000010ff */
        /* <DEDUP_REMOVED lines=13> */
[----:B------:R0:W-:Y:S04]  /*400a0*/  STL [R1+0x1154], R4 ;  /* 0x0011540401007387 */ /* 0x0001e80000100800 */
[----:B0-----:R-:W2:Y:S04]  /*400b0*/  LDL.LU R4, [R1+0x2ec] ;  /* 0x0002ec0001047983 */ /* 0x001ea80000300800 */
[----:B--2---:R0:W-:Y:S04]  /*400c0*/  STL [R1+0x1158], R4 ;  /* 0x0011580401007387 */ /* 0x0041e80000100800 */
        /* <DEDUP_REMOVED lines=31> */
[----:B------:R-:W3:Y:S04]  /*402c0*/  LDL.LU R5, [R1+0x2e8] ;  /* 0x0002e80001057983 */ /* 0x000ee80000300800 */
[----:B---3--:R0:W-:Y:S04]  /*402d0*/  STL [R1+0x115c], R5 ;  /* 0x00115c0501007387 */ /* 0x0081e80000100800 */
[----:B0-----:R-:W3:Y:S04]  /*402e0*/  LDL.LU R5, [R1+0x304] ;  /* 0x0003040001057983 */ /* 0x001ee80000300800 */
        /* <DEDUP_REMOVED lines=29> */
[----:B0-----:R-:W2:Y:S04]  /*404c0*/  LDL.LU R5, [R1+0x29c] ;  /* 0x00029c0001057983 */ /* 0x001ea80000300800 */
[----:B------:R-:W3:Y:S04]  /*404d0*/  LDL.LU R6, [R1+0x2e4] ;  /* 0x0002e40001067983 */ /* 0x000ee80000300800 */
[----:B------:R-:W3:Y:S04]  /*404e0*/  LDL.LU R7, [R1+0x2e0] ;  /* 0x0002e00001077983 */ /* 0x000ee80000300800 */
[----:B------:R-:W4:Y:S04]  /*404f0*/  LDL.LU R8, [R1+0x37c] ;  /* 0x00037c0001087983 */ /* 0x000f280000300800 */
        /* <DEDUP_REMOVED lines=24> */
[----:B--2---:R-:W-:-:S03]  /*40680*/  F2FP.BF16.F32.PACK_AB R4, R5, R4 ;  /* 0x000000040504723e */ /* 0x004fc600000010ff */
[----:B------:R-:W2:Y:S04]  /*40690*/  LDL.LU R5, [R1+0x11d4] ;  /* 0x0011d40001057983 */ /* 0x000ea80000300800 */
[----:B------:R0:W-:Y:S04]  /*406a0*/  STL [R1+0xc], R4 ;  /* 0x00000c0401007387 */ /* 0x0001e80000100800 */
[----:B0-----:R-:W2:Y:S02]  /*406b0*/  LDL.LU R4, [R1+0x11d0] ;  /* 0x0011d00001047983 */ /* 0x001ea40000300800 */
[----:B--2---:R-:W-:-:S02]  /*406c0*/  F2FP.BF16.F32.PACK_AB R4, R5, R4 ;  /* 0x000000040504723e */ /* 0x004fc400000010ff */
        /* <DEDUP_REMOVED lines=9> */
[----:B------:R0:W-:Y:S04]  /*40760*/  STL [R1], R4 ;  /* 0x0000000401007387 */ /* 0x0001e80000100800 */
        /* <DEDUP_REMOVED lines=48> */
[----:B0-----:R-:W2:Y:S01]  /*40a70*/  LDL.LU R4, [R1+0x1158] ;  /* 0x0011580001047983 */ /* 0x001ea20000300800 */
[----:B---3--:R-:W-:Y:S02]  /*40a80*/  F2FP.BF16.F32.PACK_AB R7, R6, R7 ;  /* 0x000000070607723e */ /* 0x008fe400000010ff */
        /* <DEDUP_REMOVED lines=12> */
[----:B--2---:R-:W-:-:S02]  /*40b50*/  F2FP.BF16.F32.PACK_AB R5, R4, R5 ;  /* 0x000000050405723e */ /* 0x004fc400000010ff */
[----:B------:R0:W5:Y:S04]  /*40b60*/  LDL.LU R4, [R1+0x1154] ;  /* 0x0011540001047983 */ /* 0x0001680000300800 */
[----:B------:R1:W-:Y:S04]  /*40b70*/  STL [R1+0x4c], R5 ;  /* 0x00004c0501007387 */ /* 0x0003e80000100800 */
[----:B-1----:R0:W5:Y:S04]  /*40b80*/  LDL.LU R5, [R1+0x1150] ;  /* 0x0011500001057983 */ /* 0x0021680000300800 */
        /* <DEDUP_REMOVED lines=33> */
[----:B------:R-:W2:Y:S04]  /*40da0*/  LDL.LU R29, [R1+0x10f4] ;  /* 0x0010f400011d7983 */ /* 0x000ea80000300800 */
[----:B------:R1:W-:Y:S04]  /*40db0*/  STL [R1+0x7c], R3 ;  /* 0x00007c0301007387 */ /* 0x0003e80000100800 */
[----:B-1----:R-:W3:Y:S04]  /*40dc0*/  LDL.LU R3, [R1+0x10f0] ;  /* 0x0010f00001037983 */ /* 0x002ee80000300800 */
[----:B------:R-:W3:Y:S04]  /*40dd0*/  LDL.LU R28, [R1+0x10ec] ;  /* 0x0010ec00011c7983 */ /* 0x000ee80000300800 */
[----:B------:R3:W-:Y:S01]  /*40de0*/  STL [R1+0x78], R0 ;  /* 0x0000780001007387 */ /* 0x0007e20000100800 */
[----:B--2---:R-:W-:-:S02]  /*40df0*/  F2FP.BF16.F32.PACK_AB R2, R2, R29 ;  /* 0x0000001d0202723e */ /* 0x004fc400000010ff */
[----:B---3--:R-:W-:-:S05]  /*40e00*/  F2FP.BF16.F32.PACK_AB R0, R28, R3 ;  /* 0x000000031c00723e */ /* 0x008fca00000010ff */
[----:B------:R0:W-:Y:S04]  /*40e10*/  STL [R1+0x70], R0 ;  /* 0x0000700001007387 */ /* 0x0001e80000100800 */
[----:B------:R0:W-:Y:S02]  /*40e20*/  STL [R1+0x74], R2 ;  /* 0x0000740201007387 */ /* 0x0001e40000100800 */
.L_x_0:
[----:B-----5:R-:W3:Y:S01]  /*40e30*/  LDL.LU R3, [R1+0x5c] ;  /* 0x00005c0001037983 */ /* 0x020ee20000300800 */
[----:B------:R-:W1:Y:S03]  /*40e40*/  LDCU.128 UR12, c[0x0][0x390] ;  /* 0x00007200ff0c77ac */ /* 0x000e660008000c00 */
[----:B0-----:R-:W4:Y:S01]  /*40e50*/  LDL.LU R2, [R1+0x58] ;  /* 0x0000580001027983 */ /* 0x001f220000300800 */
[----:B------:R-:W0:Y:S03]  /*40e60*/  LDCU UR6, c[0x0][0x39c] ;  /* 0x00007380ff0677ac */ /* 0x000e260008000800 */
[----:B--2---:R-:W2:Y:S01]  /*40e70*/  LDL.LU R29, [R1+0x74] ;  /* 0x00007400011d7983 */ /* 0x004ea20000300800 */
[----:B------:R-:W0:Y:S03]  /*40e80*/  LDCU UR10, c[0x0][0x39c] ;  /* 0x00007380ff0a77ac */ /* 0x000e260008000800 */
[----:B------:R-:W2:Y:S01]  /*40e90*/  LDL.LU R28, [R1+0x78] ;  /* 0x00007800011c7983 */ /* 0x000ea20000300800 */
[----:B------:R-:W0:Y:S03]  /*40ea0*/  LDCU UR4, c[0x0][0x39c] ;  /* 0x00007380ff0477ac */ /* 0x000e260008000800 */
[----:B------:R-:W2:Y:S01]  /*40eb0*/  LDL.LU R0, [R1+0x7c] ;  /* 0x00007c0001007983 */ /* 0x000ea20000300800 */
[----:B------:R-:W0:Y:S03]  /*40ec0*/  LDCU UR11, c[0x0][0x39c] ;  /* 0x00007380ff0b77ac */ /* 0x000e260008000800 */
[----:B------:R1:W-:Y:S01]  /*40ed0*/  STL.64 [R1+0x1170], R6 ;  /* 0x0011700601007387 */ /* 0x0003e20000100a00 */
[----:B------:R-:W0:Y:S03]  /*40ee0*/  LDCU UR7, c[0x0][0x39c] ;  /* 0x00007380ff0777ac */ /* 0x000e260008000800 */
[----:B-1----:R-:W2:Y:S04]  /*40ef0*/  LDL.LU R6, [R1+0x68] ;  /* 0x0000680001067983 */ /* 0x002ea80000300800 */
[----:B------:R-:W2:Y:S04]  /*40f00*/  LDL.LU R7, [R1+0x60] ;  /* 0x0000600001077983 */ /* 0x000ea80000300800 */
[----:B------:R1:W-:Y:S04]  /*40f10*/  STL.64 [R1+0x1168], R4 ;  /* 0x0011680401007387 */ /* 0x0003e80000100a00 */
[----:B-1----:R-:W2:Y:S04]  /*40f20*/  LDL.LU R4, [R1+0x6c] ;  /* 0x00006c0001047983 */ /* 0x002ea80000300800 */
[----:B------:R-:W2:Y:S04]  /*40f30*/  LDL.LU R5, [R1+0x64] ;  /* 0x0000640001057983 */ /* 0x000ea80000300800 */
[----:B------:R1:W-:Y:S04]  /*40f40*/  STL.64 [R1+0x1160], R10 ;  /* 0x0011600a01007387 */ /* 0x0003e80000100a00 */
[----:B-1----:R-:W2:Y:S04]  /*40f50*/  LDL.LU R10, [R1+0x70] ;  /* 0x00007000010a7983 */ /* 0x002ea80000300800 */
[----:B------:R-:W2:Y:S04]  /*40f60*/  LDL.LU R11, [R1+0x10e8] ;  /* 0x0010e800010b7983 */ /* 0x000ea80000300800 */
[----:B------:R-:W-:Y:S04]  /*40f70*/  STL.64 [R1+0x1158], R8 ;  /* 0x0011580801007387 */ /* 0x000fe80000100a00 */
[----:B------:R-:W-:Y:S04]  /*40f80*/  STL.64 [R1+0x1150], R14 ;  /* 0x0011500e01007387 */ /* 0x000fe80000100a00 */
[----:B------:R-:W-:Y:S04]  /*40f90*/  STL.64 [R1+0x1148], R12 ;  /* 0x0011480c01007387 */ /* 0x000fe80000100a00 */
[----:B------:R-:W-:Y:S04]  /*40fa0*/  STL.64 [R1+0x1140], R18 ;  /* 0x0011401201007387 */ /* 0x000fe80000100a00 */
[----:B------:R-:W-:Y:S04]  /*40fb0*/  STL.64 [R1+0x1138], R16 ;  /* 0x0011381001007387 */ /* 0x000fe80000100a00 */
[----:B------:R-:W-:Y:S04]  /*40fc0*/  STL.64 [R1+0x1130], R22 ;  /* 0x0011301601007387 */ /* 0x000fe80000100a00 */
[----:B------:R-:W-:Y:S04]  /*40fd0*/  STL.64 [R1+0x1128], R20 ;  /* 0x0011281401007387 */ /* 0x000fe80000100a00 */
[----:B------:R-:W-:Y:S04]  /*40fe0*/  STL [R1+0x1120], R26 ;  /* 0x0011201a01007387 */ /* 0x000fe80000100800 */
[----:B------:R1:W-:Y:S04]  /*40ff0*/  STL [R1+0x111c], R27 ;  /* 0x00111c1b01007387 */ /* 0x0003e80000100800 */
[----:B-1----:R-:W2:Y:S04]  /*41000*/  LDL R27, [R1+0x38c] ;  /* 0x00038c00011b7983 */ /* 0x002ea80000100800 */
[----:B------:R-:W2:Y:S04]  /*41010*/  LDL.LU R16, [R1] ;  /* 0x0000000001107983 */ /* 0x000ea80000300800 */
[----:B------:R-:W2:Y:S04]  /*41020*/  LDL.LU R17, [R1+0x4] ;  /* 0x0000040001117983 */ /* 0x000ea80000300800 */
[----:B------:R-:W2:Y:S04]  /*41030*/  LDL.LU R18, [R1+0x8] ;  /* 0x0000080001127983 */ /* 0x000ea80000300800 */
[----:B------:R-:W2:Y:S01]  /*41040*/  LDL.LU R19, [R1+0xc] ;  /* 0x00000c0001137983 */ /* 0x000ea20000300800 */
[----:B---3--:R-:W-:-:S02]  /*41050*/  IMAD.MOV.U32 R20, RZ, RZ, R3 ;  /* 0x000000ffff147224 */ /* 0x008fc400078e0003 */
[----:B----4-:R-:W-:Y:S02]  /*41060*/  IMAD.MOV.U32 R26, RZ, RZ, R2 ;  /* 0x000000ffff1a7224 */ /* 0x010fe400078e0002 */
[----:B--2---:R-:W-:Y:S02]  /*41070*/  IMAD.MOV.U32 R23, RZ, RZ, R6 ;  /* 0x000000ffff177224 */ /* 0x004fe400078e0006 */
[----:B------:R-:W-:Y:S02]  /*41080*/  IMAD.MOV.U32 R21, RZ, RZ, R7 ;  /* 0x000000ffff157224 */ /* 0x000fe400078e0007 */
[----:B------:R-:W-:Y:S02]  /*41090*/  IMAD.MOV.U32 R8, RZ, RZ, R4 ;  /* 0x000000ffff087224 */ /* 0x000fe400078e0004 */
[----:B------:R-:W-:Y:S02]  /*410a0*/  IMAD.MOV.U32 R22, RZ, RZ, R5 ;  /* 0x000000ffff167224 */ /* 0x000fe400078e0005 */
[----:B------:R-:W-:Y:S01]  /*410b0*/  IMAD.MOV.U32 R9, RZ, RZ, R10 ;  /* 0x000000ffff097224 */ /* 0x000fe200078e000a */
[----:B------:R-:W-:Y:S04]  /*410c0*/  STL.64 [R1+0x1180], R18 ;  /* 0x0011801201007387 */ /* 0x000fe80000100a00 */
[----:B------:R-:W-:Y:S04]  /*410d0*/  STL.64 [R1+0x1178], R16 ;  /* 0x0011781001007387 */ /* 0x000fe80000100a00 */
[----:B------:R-:W2:Y:S04]  /*410e0*/  LDL.LU R12, [R1+0x10] ;  /* 0x00001000010c7983 */ /* 0x000ea80000300800 */
[----:B------:R-:W2:Y:S04]  /*410f0*/  LDL.LU R13, [R1+0x14] ;  /* 0x00001400010d7983 */ /* 0x000ea80000300800 */
[----:B------:R-:W3:Y:S04]  /*41100*/  LDL.LU R14, [R1+0x18] ;  /* 0x00001800010e7983 */ /* 0x000ee80000300800 */
[----:B------:R-:W3:Y:S01]  /*41110*/  LDL.LU R15, [R1+0x1c] ;  /* 0x00001c00010f7983 */ /* 0x000ee20000300800 */
[----:B------:R-:W-:Y:S06]  /*41120*/  BAR.SYNC.DEFER_BLOCKING 0x0 ;  /* 0x0000000000007b1d */ /* 0x000fec0000010000 */
[----:B---3--:R-:W-:Y:S04]  /*41130*/  STL.64 [R1+0x1190], R14 ;  /* 0x0011900e01007387 */ /* 0x008fe80000100a00 */
[----:B--2---:R-:W-:Y:S04]  /*41140*/  STL.64 [R1+0x1188], R12 ;  /* 0x0011880c01007387 */ /* 0x004fe80000100a00 */
[----:B------:R-:W2:Y:S04]  /*41150*/  LDL.LU R4, [R1+0x20] ;  /* 0x0000200001047983 */ /* 0x000ea80000300800 */
[----:B------:R-:W2:Y:S04]  /*41160*/  LDL.LU R5, [R1+0x24] ;  /* 0x0000240001057983 */ /* 0x000ea80000300800 */
[----:B------:R-:W3:Y:S04]  /*41170*/  LDL.LU R6, [R1+0x28] ;  /* 0x0000280001067983 */ /* 0x000ee80000300800 */
[----:B------:R-:W3:Y:S01]  /*41180*/  LDL.LU R7, [R1+0x2c] ;  /* 0x00002c0001077983 */ /* 0x000ee20000300800 */
[----:B------:R-:W1:Y:S03]  /*41190*/  S2R R10, SR_TID.X ;  /* 0x00000000000a7919 */ /* 0x000e660000002100 */
[----:B---3--:R-:W-:Y:S04]  /*411a0*/  STL.64 [R1+0x11a0], R6 ;  /* 0x0011a00601007387 */ /* 0x008fe80000100a00 */
[----:B--2---:R2:W-:Y:S04]  /*411b0*/  STL.64 [R1+0x1198], R4 ;  /* 0x0011980401007387 */ /* 0x0045e80000100a00 */
[----:B--2---:R-:W2:Y:S04]  /*411c0*/  LDL.LU R4, [R1+0x50] ;  /* 0x0000500001047983 */ /* 0x004ea80000300800 */
[----:B------:R-:W2:Y:S01]  /*411d0*/  LDL.LU R5, [R1+0x54] ;  /* 0x0000540001057983 */ /* 0x000ea20000300800 */
[----:B------:R-:W-:-:S02]  /*411e0*/  IMAD.MOV.U32 R6, RZ, RZ, R26 ;  /* 0x000000ffff067224 */ /* 0x000fc400078e001a */
[----:B------:R-:W-:Y:S02]  /*411f0*/  IMAD.MOV.U32 R7, RZ, RZ, R20 ;  /* 0x000000ffff077224 */ /* 0x000fe400078e0014 */
[C---:B-1----:R-:W-:Y:S02]  /*41200*/  IMAD.SHL.U32 R2, R10.reuse, 0x10, RZ ;  /* 0x000000100a027824 */ /* 0x042fe400078e00ff */
[----:B------:R-:W-:Y:S01]  /*41210*/  IMAD.SHL.U32 R3, R10, 0x20, RZ ;  /* 0x000000200a037824 */ /* 0x000fe200078e00ff */
[----:B------:R1:W-:Y:S02]  /*41220*/  STL.64 [R1+0x11b0], R6 ;  /* 0x0011b00601007387 */ /* 0x0003e40000100a00 */
[----:B------:R-:W-:Y:S02]  /*41230*/  LOP3.LUT R2, R2, 0x1f0, RZ, 0xc0, !PT ;  /* 0x000001f002027812 */ /* 0x000fe400078ec0ff */
[----:B------:R-:W-:Y:S01]  /*41240*/  LOP3.LUT R3, R3, 0x400, RZ, 0xc0, !PT ;  /* 0x0000040003037812 */ /* 0x000fe200078ec0ff */
[----:B-1----:R-:W-:-:S02]  /*41250*/  IMAD.MOV.U32 R6, RZ, RZ, R23 ;  /* 0x000000ffff067224 */ /* 0x002fc400078e0017 */
[----:B------:R-:W-:Y:S01]  /*41260*/  IMAD.MOV.U32 R7, RZ, RZ, R8 ;  /* 0x000000ffff077224 */ /* 0x000fe200078e0008 */
[----:B------:R-:W-:Y:S01]  /*41270*/  IADD3 R3, PT, PT, R2, UR5, R3 ;  /* 0x0000000502037c10 */ /* 0x000fe2000fffe003 */
[----:B--2---:R1:W-:Y:S04]  /*41280*/  STL.64 [R1+0x11a8], R4 ;  /* 0x0011a80401007387 */ /* 0x0043e80000100a00 */
[----:B------:R2:W-:Y:S01]  /*41290*/  STL.64 [R1+0x11c0], R6 ;  /* 0x0011c00601007387 */ /* 0x0005e20000100a00 */
[----:B-1----:R-:W-:Y:S02]  /*412a0*/  IMAD.MOV.U32 R4, RZ, RZ, R21 ;  /* 0x000000ffff047224 */ /* 0x002fe400078e0015 */
[----:B------:R-:W-:Y:S02]  /*412b0*/  IMAD.MOV.U32 R5, RZ, RZ, R22 ;  /* 0x000000ffff057224 */ /* 0x000fe400078e0016 */
[----:B--2---:R-:W-:-:S03]  /*412c0*/  IMAD.MOV.U32 R6, RZ, RZ, R28 ;  /* 0x000000ffff067224 */ /* 0x004fc600078e001c */
[----:B------:R1:W-:Y:S01]  /*412d0*/  STL.64 [R1+0x11b8], R4 ;  /* 0x0011b80401007387 */ /* 0x0003e20000100a00 */
[----:B------:R-:W-:-:S03]  /*412e0*/  IMAD.MOV.U32 R7, RZ, RZ, R0 ;  /* 0x000000ffff077224 */ /* 0x000fc600078e0000 */
[----:B------:R-:W2:Y:S04]  /*412f0*/  LDL.LU R12, [R1+0x40] ;  /* 0x00004000010c7983 */ /* 0x000ea80000300800 */
[----:B------:R-:W2:Y:S01]  /*41300*/  LDL.LU R13, [R1+0x44] ;  /* 0x00004400010d7983 */ /* 0x000ea20000300800 */
[----:B-1----:R-:W-:-:S03]  /*41310*/  IMAD.MOV.U32 R4, RZ, RZ, R9 ;  /* 0x000000ffff047224 */ /* 0x002fc600078e0009 */
[----:B------:R-:W2:Y:S01]  /*41320*/  LDL.LU R14, [R1+0x48] ;  /* 0x00004800010e7983 */ /* 0x000ea20000300800 */
[----:B------:R-:W-:-:S03]  /*41330*/  IMAD.MOV.U32 R5, RZ, RZ, R29 ;  /* 0x000000ffff057224 */ /* 0x000fc600078e001d */
[----:B------:R-:W2:Y:S04]  /*41340*/  LDL.LU R15, [R1+0x4c] ;  /* 0x00004c00010f7983 */ /* 0x000ea80000300800 */
[----:B------:R-:W3:Y:S04]  /*41350*/  LDL.LU R16, [R1+0x30] ;  /* 0x0000300001107983 */ /* 0x000ee80000300800 */
[----:B------:R-:W3:Y:S04]  /*41360*/  LDL.LU R17, [R1+0x34] ;  /* 0x0000340001117983 */ /* 0x000ee80000300800 */
[----:B------:R-:W3:Y:S04]  /*41370*/  LDL.LU R18, [R1+0x38] ;  /* 0x0000380001127983 */ /* 0x000ee80000300800 */
[----:B------:R-:W3:Y:S04]  /*41380*/  LDL.LU R19, [R1+0x3c] ;  /* 0x00003c0001137983 */ /* 0x000ee80000300800 */
[----:B------:R1:W-:Y:S04]  /*41390*/  STSM.16.M88.4 [R3], R4 ;  /* 0x0000000403007844 */ /* 0x0003e80000000200 */
[----:B-1----:R-:W4:Y:S04]  /*413a0*/  LDL.LU.64 R6, [R1+0x11c0] ;  /* 0x0011c00001067983 */ /* 0x002f280000300a00 */
[----:B------:R-:W4:Y:S01]  /*413b0*/  LDL.LU.64 R4, [R1+0x11b8] ;  /* 0x0011b80001047983 */ /* 0x000f220000300a00 */
[----:B------:R-:W-:-:S04]  /*413c0*/  LOP3.LUT R10, R10, 0x3f, RZ, 0xc0, !PT ;  /* 0x0000003f0a0a7812 */ /* 0x000fc800078ec0ff */
[----:B------:R-:W-:Y:S01]  /*413d0*/  LEA R20, R10, UR5, 0x4 ;  /* 0x000000050a147c11 */ /* 0x000fe2000f8e20ff */
[----:B------:R-:W-:Y:S01]  /*413e0*/  VIADD R29, R27, 0x2 ;  /* 0x000000021b1d7836 */ /* 0x000fe20000000000 */
[----:B------:R-:W-:Y:S01]  /*413f0*/  ISETP.GE.AND P0, PT, R11, UR14, PT ;  /* 0x0000000e0b007c0c */ /* 0x000fe2000bf06270 */
[----:B------:R-:W-:Y:S01]  /*41400*/  VIADD R2, R27, 0x4 ;  /* 0x000000041b027836 */ /* 0x000fe20000000000 */
[----:B------:R-:W1:Y:S01]  /*41410*/  LDCU UR5, c[0x0][0x39c] ;  /* 0x00007380ff0577ac */ /* 0x000e620008000800 */
[----:B------:R-:W-:Y:S04]  /*41420*/  STL [R1+0xd0], R20 ;  /* 0x0000d01401007387 */ /* 0x000fe80000100800 */
[----:B----4-:R-:W-:Y:S01]  /*41430*/  STSM.16.M88.4 [R3+0x200], R4 ;  /* 0x0002000403007844 */ /* 0x010fe20000000200 */
[----:B------:R-:W-:Y:S06]  /*41440*/  BAR.SYNC.DEFER_BLOCKING 0x0 ;  /* 0x0000000000007b1d */ /* 0x000fec0000010000 */
[----:B------:R-:W4:Y:S04]  /*41450*/  LDS.128 R4, [R20] ;  /* 0x0000000014047984 */ /* 0x000f280000000c00 */
[----:B----4-:R-:W-:Y:S04]  /*41460*/  STL.64 [R1+0x70], R4 ;  /* 0x0000700401007387 */ /* 0x010fe80000100a00 */
[----:B------:R-:W-:Y:S04]  /*41470*/  STL.64 [R1+0x78], R6 ;  /* 0x0000780601007387 */ /* 0x000fe80000100a00 */
[----:B------:R-:W4:Y:S04]  /*41480*/  LDS.128 R4, [R20+0x400] ;  /* 0x0004000014047984 */ /* 0x000f280000000c00 */
[----:B----4-:R-:W-:Y:S04]  /*41490*/  STL.64 [R1+0x60], R4 ;  /* 0x0000600401007387 */ /* 0x010fe80000100a00 */
[----:B------:R4:W-:Y:S04]  /*414a0*/  STL.64 [R1+0x68], R6 ;  /* 0x0000680601007387 */ /* 0x0009e80000100a00 */
[----:B----4-:R-:W4:Y:S04]  /*414b0*/  LDL.LU.64 R6, [R1+0x11b0] ;  /* 0x0011b00001067983 */ /* 0x010f280000300a00 */
[----:B------:R-:W4:Y:S01]  /*414c0*/  LDL.LU.64 R4, [R1+0x11a8] ;  /* 0x0011a80001047983 */ /* 0x000f220000300a00 */
[----:B------:R-:W-:Y:S06]  /*414d0*/  BAR.SYNC.DEFER_BLOCKING 0x0 ;  /* 0x0000000000007b1d */ /* 0x000fec0000010000 */
[----:B----4-:R4:W-:Y:S04]  /*414e0*/  STSM.16.M88.4 [R3], R4 ;  /* 0x0000000403007844 */ /* 0x0109e80000000200 */
[----:B--2---:R-:W-:Y:S01]  /*414f0*/  STSM.16.M88.4 [R3+0x200], R12 ;  /* 0x0002000c03007844 */ /* 0x004fe20000000200 */
[----:B------:R-:W-:Y:S06]  /*41500*/  BAR.SYNC.DEFER_BLOCKING 0x0 ;  /* 0x0000000000007b1d */ /* 0x000fec0000010000 */
[----:B----4-:R-:W2:Y:S04]  /*41510*/  LDL.LU.64 R6, [R1+0x11a0] ;  /* 0x0011a00001067983 */ /* 0x010ea80000300a00 */
[----:B------:R-:W2:Y:S04]  /*41520*/  LDL.LU.64 R4, [R1+0x1198] ;  /* 0x0011980001047983 */ /* 0x000ea80000300a00 */
[----:B------:R-:W4:Y:S04]  /*41530*/  LDS.128 R12, [R20] ;  /* 0x00000000140c7984 */ /* 0x000f280000000c00 */
[----:B----4-:R-:W-:Y:S04]  /*41540*/  STL.64 [R1+0x40], R12 ;  /* 0x0000400c01007387 */ /* 0x010fe80000100a00 */
[----:B------:R-:W-:Y:S04]  /*41550*/  STL.64 [R1+0x48], R14 ;  /* 0x0000480e01007387 */ /* 0x000fe80000100a00 */
[----:B------:R-:W4:Y:S01]  /*41560*/  LDS.128 R12, [R20+0x400] ;  /* 0x00040000140c7984 */ /* 0x000f220000000c00 */
[----:B------:R-:W-:Y:S06]  /*41570*/  BAR.SYNC.DEFER_BLOCKING 0x0 ;  /* 0x0000000000007b1d */ /* 0x000fec0000010000 */
[----:B---3--:R-:W-:Y:S04]  /*41580*/  STSM.16.M88.4 [R3], R16 ;  /* 0x0000001003007844 */ /* 0x008fe80000000200 */
[----:B----4-:R-:W-:Y:S04]  /*41590*/  STL.64 [R1+0x50], R12 ;  /* 0x0000500c01007387 */ /* 0x010fe80000100a00 */
[----:B------:R3:W-:Y:S04]  /*415a0*/  STL.64 [R1+0x58], R14 ;  /* 0x0000580e01007387 */ /* 0x0007e80000100a00 */
[----:B---3--:R-:W3:Y:S04]  /*415b0*/  LDL.LU.64 R14, [R1+0x1190] ;  /* 0x00119000010e7983 */ /* 0x008ee80000300a00 */
[----:B------:R-:W3:Y:S04]  /*415c0*/  LDL.LU.64 R12, [R1+0x1188] ;  /* 0x00118800010c7983 */ /* 0x000ee80000300a00 */
[----:B------:R-:W4:Y:S04]  /*415d0*/  LDL.LU.64 R18, [R1+0x1180] ;  /* 0x0011800001127983 */ /* 0x000f280000300a00 */
[----:B------:R-:W4:Y:S01]  /*415e0*/  LDL.LU.64 R16, [R1+0x1178] ;  /* 0x0011780001107983 */ /* 0x000f220000300a00 */
[----:B0-----:R-:W-:Y:S01]  /*415f0*/  ISETP.LT.AND P3, PT, R29, UR6, !P0 ;  /* 0x000000061d007c0c */ /* 0x001fe2000c761270 */
[----:B------:R-:W0:Y:S01]  /*41600*/  LDCU UR6, c[0x0][0x3b4] ;  /* 0x00007680ff0677ac */ /* 0x000e220008000800 */
[----:B------:R-:W-:Y:S01]  /*41610*/  ISETP.LT.AND P1, PT, R2, UR10, !P0 ;  /* 0x0000000a02007c0c */ /* 0x000fe2000c721270 */
[----:B0-----:R-:W-:Y:S01]  /*41620*/  IMAD R2, R11, UR6, RZ ;  /* 0x000000060b027c24 */ /* 0x001fe2000f8e02ff */
[----:B------:R-:W0:Y:S01]  /*41630*/  LDCU UR6, c[0x0][0x39c] ;  /* 0x00007380ff0677ac */ /* 0x000e220008000800 */
[----:B------:R-:W-:-:S05]  /*41640*/  VIADD R0, R27, 0x1 ;  /* 0x000000011b007836 */ /* 0x000fca0000000000 */
[----:B------:R-:W-:Y:S01]  /*41650*/  ISETP.LT.AND P4, PT, R0, UR4, !P0 ;  /* 0x0000000400007c0c */ /* 0x000fe2000c781270 */
[----:B------:R-:W0:Y:S01]  /*41660*/  LDCU UR4, c[0x0][0x3b8] ;  /* 0x00007700ff0477ac */ /* 0x000e220008000800 */
[----:B--2---:R2:W-:Y:S01]  /*41670*/  STSM.16.M88.4 [R3+0x200], R4 ;  /* 0x0002000403007844 */ /* 0x0045e20000000200 */
[----:B------:R-:W-:Y:S06]  /*41680*/  BAR.SYNC.DEFER_BLOCKING 0x0 ;  /* 0x0000000000007b1d */ /* 0x000fec0000010000 */
[----:B--2---:R-:W2:Y:S04]  /*41690*/  LDL.LU.64 R6, [R1+0x1170] ;  /* 0x0011700001067983 */ /* 0x004ea80000300a00 */
[----:B------:R-:W2:Y:S04]  /*416a0*/  LDL.LU.64 R4, [R1+0x1168] ;  /* 0x0011680001047983 */ /* 0x000ea80000300a00 */
[----:B------:R-:W0:Y:S04]  /*416b0*/  LDS.128 R8, [R20] ;  /* 0x0000000014087984 */ /* 0x000e280000000c00 */
[----:B0-----:R-:W-:Y:S04]  /*416c0*/  STL.64 [R1+0x20], R8 ;  /* 0x0000200801007387 */ /* 0x001fe80000100a00 */
[----:B------:R-:W-:Y:S04]  /*416d0*/  STL.64 [R1+0x28], R10 ;  /* 0x0000280a01007387 */ /* 0x000fe80000100a00 */
[----:B------:R-:W0:Y:S01]  /*416e0*/  LDS.128 R8, [R20+0x400] ;  /* 0x0004000014087984 */ /* 0x000e220000000c00 */
[----:B------:R-:W-:Y:S06]  /*416f0*/  BAR.SYNC.DEFER_BLOCKING 0x0 ;  /* 0x0000000000007b1d */ /* 0x000fec0000010000 */
[----:B---3--:R-:W-:Y:S04]  /*41700*/  STSM.16.M88.4 [R3], R12 ;  /* 0x0000000c03007844 */ /* 0x008fe80000000200 */
[----:B----4-:R-:W-:Y:S01]  /*41710*/  STSM.16.M88.4 [R3+0x200], R16 ;  /* 0x0002001003007844 */ /* 0x010fe20000000200 */
[----:B------:R-:W-:Y:S06]  /*41720*/  BAR.SYNC.DEFER_BLOCKING 0x0 ;  /* 0x0000000000007b1d */ /* 0x000fec0000010000 */
[----:B------:R-:W3:Y:S04]  /*41730*/  LDS.128 R16, [R20] ;  /* 0x0000000014107984 */ /* 0x000ee80000000c00 */
[----:B------:R-:W4:Y:S04]  /*41740*/  LDS.128 R20, [R20+0x400] ;  /* 0x0004000014147984 */ /* 0x000f280000000c00 */
[----:B0-----:R-:W-:Y:S04]  /*41750*/  STL.64 [R1+0x30], R8 ;  /* 0x0000300801007387 */ /* 0x001fe80000100a00 */
[----:B------:R0:W-:Y:S01]  /*41760*/  STL.64 [R1+0x38], R10 ;  /* 0x0000380a01007387 */ /* 0x0001e20000100a00 */
[----:B------:R-:W-:-:S02]  /*41770*/  VIADD R0, R27, 0x5 ;  /* 0x000000051b007836 */ /* 0x000fc40000000000 */
[C---:B------:R-:W-:Y:S01]  /*41780*/  IMAD R26, R27.reuse, UR4, RZ ;  /* 0x000000041b1a7c24 */ /* 0x040fe2000f8e02ff */
[----:B------:R-:W-:Y:S06]  /*41790*/  BAR.SYNC.DEFER_BLOCKING 0x0 ;  /* 0x0000000000007b1d */ /* 0x000fec0000010000 */
[----:B0-----:R-:W2:Y:S04]  /*417a0*/  LDL.LU.64 R10, [R1+0x1160] ;  /* 0x00116000010a7983 */ /* 0x001ea80000300a00 */
[----:B------:R-:W2:Y:S04]  /*417b0*/  LDL.LU.64 R8, [R1+0x1158] ;  /* 0x0011580001087983 */ /* 0x000ea80000300a00 */
[----:B------:R-:W2:Y:S04]  /*417c0*/  LDL.LU.64 R14, [R1+0x1150] ;  /* 0x00115000010e7983 */ /* 0x000ea80000300a00 */
[----:B------:R-:W2:Y:S01]  /*417d0*/  LDL.LU.64 R12, [R1+0x1148] ;  /* 0x00114800010c7983 */ /* 0x000ea20000300a00 */
[----:B------:R-:W-:-:S03]  /*417e0*/  VIADD R28, R27, 0x3 ;  /* 0x000000031b1c7836 */ /* 0x000fc60000000000 */
[----:B---3--:R-:W-:Y:S01]  /*417f0*/  STL.64 [R1+0x10], R16 ;  /* 0x0000101001007387 */ /* 0x008fe20000100a00 */
[----:B------:R-:W-:-:S03]  /*41800*/  ISETP.LT.AND P5, PT, R0, UR11, !P0 ;  /* 0x0000000b00007c0c */ /* 0x000fc6000c7a1270 */
[----:B------:R0:W-:Y:S01]  /*41810*/  STL.64 [R1+0x18], R18 ;  /* 0x0000181201007387 */ /* 0x0001e20000100a00 */
[----:B------:R-:W-:Y:S02]  /*41820*/  LEA R0, P6, R2, UR12, 0x1 ;  /* 0x0000000c02007c11 */ /* 0x000fe4000f8c08ff */
[----:B------:R-:W-:Y:S01]  /*41830*/  ISETP.LT.AND P2, PT, R28, UR7, !P0 ;  /* 0x000000071c007c0c */ /* 0x000fe2000c741270 */
[----:B------:R-:W3:Y:S01]  /*41840*/  LDCU UR7, c[0x0][0x39c] ;  /* 0x00007380ff0777ac */ /* 0x000ee20008000800 */
[----:B------:R-:W-:Y:S01]  /*41850*/  LEA.HI.X.SX32 R2, R2, UR13, 0x1, P6 ;  /* 0x0000000d02027c11 */ /* 0x000fe2000b0f0eff */
[----:B0-----:R-:W3:Y:S04]  /*41860*/  LDL.LU.64 R18, [R1+0x1140] ;  /* 0x0011400001127983 */ /* 0x001ee80000300a00 */
[----:B------:R-:W3:Y:S04]  /*41870*/  LDL.LU.64 R16, [R1+0x1138] ;  /* 0x0011380001107983 */ /* 0x000ee80000300a00 */
[----:B------:R-:W-:Y:S04]  /*41880*/  STL [R1], R26 ;  /* 0x0000001a01007387 */ /* 0x000fe80000100800 */
[----:B----4-:R-:W-:Y:S01]  /*41890*/  STL.64 [R1+0xa0], R20 ;  /* 0x0000a01401007387 */ /* 0x010fe20000100a00 */
[----:B------:R-:W-:-:S03]  /*418a0*/  LEA R28, P6, R26, R0, 0x1 ;  /* 0x000000001a1c7211 */ /* 0x000fc600078c08ff */
[----:B------:R0:W-:Y:S04]  /*418b0*/  STL.64 [R1+0xa8], R22 ;  /* 0x0000a81601007387 */ /* 0x0001e80000100a00 */
[----:B0-----:R-:W4:Y:S04]  /*418c0*/  LDL.LU.64 R22, [R1+0x1130] ;  /* 0x0011300001167983 */ /* 0x001f280000300a00 */
[----:B------:R-:W4:Y:S04]  /*418d0*/  LDL.LU.64 R20, [R1+0x1128] ;  /* 0x0011280001147983 */ /* 0x000f280000300a00 */
[----:B------:R0:W-:Y:S04]  /*418e0*/  STL [R1+0x1118], R0 ;  /* 0x0011180001007387 */ /* 0x0001e80000100800 */
[----:B0-----:R-:W3:Y:S04]  /*418f0*/  LDL R0, [R1+0xd0] ;  /* 0x0000d00001007983 */ /* 0x001ee80000100800 */
[----:B--2---:R-:W-:Y:S01]  /*41900*/  STSM.16.M88.4 [R3], R4 ;  /* 0x0000000403007844 */ /* 0x004fe20000000200 */
[----:B------:R-:W-:-:S02]  /*41910*/  LEA.HI.X.SX32 R29, R26, R2, 0x1, P6 ;  /* 0x000000021a1d7211 */ /* 0x000fc400030f0eff */
[----:B------:R-:W-:Y:S01]  /*41920*/  ISETP.LT.AND P6, PT, R27, UR15, !P0 ;  /* 0x0000000f1b007c0c */ /* 0x000fe2000c7c1270 */
[----:B------:R-:W-:Y:S01]  /*41930*/  STSM.16.M88.4 [R3+0x200], R8 ;  /* 0x0002000803007844 */ /* 0x000fe20000000200 */
[----:B------:R-:W-:Y:S06]  /*41940*/  BAR.SYNC.DEFER_BLOCKING 0x0 ;  /* 0x0000000000007b1d */ /* 0x000fec0000010000 */
[----:B---3--:R-:W0:Y:S04]  /*41950*/  LDS.128 R8, [R0] ;  /* 0x0000000000087984 */ /* 0x008e280000000c00 */
[----:B------:R-:W2:Y:S01]  /*41960*/  LDS.128 R4, [R0+0x400] ;  /* 0x0004000000047984 */ /* 0x000ea20000000c00 */
[----:B------:R-:W-:Y:S06]  /*41970*/  BAR.SYNC.DEFER_BLOCKING 0x0 ;  /* 0x0000000000007b1d */ /* 0x000fec0000010000 */
[----:B------:R-:W-:Y:S04]  /*41980*/  STSM.16.M88.4 [R3], R12 ;  /* 0x0000000c03007844 */ /* 0x000fe80000000200 */
[----:B------:R-:W-:Y:S01]  /*41990*/  STSM.16.M88.4 [R3+0x200], R16 ;  /* 0x0002001003007844 */ /* 0x000fe20000000200 */
[----:B------:R-:W-:Y:S06]  /*419a0*/  BAR.SYNC.DEFER_BLOCKING 0x0 ;  /* 0x0000000000007b1d */ /* 0x000fec0000010000 */
[----:B0-----:R-:W-:Y:S04]  /*419b0*/  STL.64 [R1+0xb0], R8 ;  /* 0x0000b00801007387 */ /* 0x001fe80000100a00 */
[----:B------:R-:W-:Y:S04]  /*419c0*/  STL.64 [R1+0xb8], R10 ;  /* 0x0000b80a01007387 */ /* 0x000fe80000100a00 */
[----:B------:R-:W0:Y:S04]  /*419d0*/  LDS.128 R8, [R0] ;  /* 0x0000000000087984 */ /* 0x000e280000000c00 */
[----:B--2---:R-:W-:Y:S04]  /*419e0*/  STL.64 [R1+0xc0], R4 ;  /* 0x0000c00401007387 */ /* 0x004fe80000100a00 */
[----:B------:R-:W-:Y:S04]  /*419f0*/  STL.64 [R1+0xc8], R6 ;  /* 0x0000c80601007387 */ /* 0x000fe80000100a00 */
[----:B------:R-:W2:Y:S04]  /*41a00*/  LDL.LU R26, [R1+0x1120] ;  /* 0x00112000011a7983 */ /* 0x000ea80000300800 */
[----:B------:R-:W2:Y:S04]  /*41a10*/  LDL.LU R27, [R1+0x111c] ;  /* 0x00111c00011b7983 */ /* 0x000ea80000300800 */
[----:B------:R-:W3:Y:S01]  /*41a20*/  LDS.128 R4, [R0+0x400] ;  /* 0x0004000000047984 */ /* 0x000ee20000000c00 */
[----:B------:R-:W-:Y:S06]  /*41a30*/  BAR.SYNC.DEFER_BLOCKING 0x0 ;  /* 0x0000000000007b1d */ /* 0x000fec0000010000 */
[----:B0-----:R0:W-:Y:S04]  /*41a40*/  STL [R1+0x10f0], R10 ;  /* 0x0010f00a01007387 */ /* 0x0011e80000100800 */
[----:B0-----:R-:W2:Y:S04]  /*41a50*/  LDL.LU R10, [R1] ;  /* 0x00000000010a7983 */ /* 0x001ea80000300800 */
[----:B------:R-:W-:Y:S04]  /*41a60*/  STL [R1+0x10ec], R11 ;  /* 0x0010ec0b01007387 */ /* 0x000fe80000100800 */
[----:B--2---:R-:W-:Y:S04]  /*41a70*/  STL [R1+0x1100], R10 ;  /* 0x0011000a01007387 */ /* 0x004fe80000100800 */
[----:B------:R0:W-:Y:S04]  /*41a80*/  STL.64 [R1+0x10f8], R8 ;  /* 0x0010f80801007387 */ /* 0x0001e80000100a00 */
[----:B0-----:R-:W2:Y:S04]  /*41a90*/  LDL.LU R8, [R1+0x80] ;  /* 0x0000800001087983 */ /* 0x001ea80000300800 */
[----:B------:R-:W2:Y:S04]  /*41aa0*/  LDL.LU R9, [R1+0x84] ;  /* 0x0000840001097983 */ /* 0x000ea80000300800 */
[----:B------:R-:W2:Y:S04]  /*41ab0*/  LDL.LU R10, [R1+0x88] ;  /* 0x00008800010a7983 */ /* 0x000ea80000300800 */
[----:B------:R-:W2:Y:S04]  /*41ac0*/  LDL.LU R11, [R1+0x8c] ;  /* 0x00008c00010b7983 */ /* 0x000ea80000300800 */
[----:B----4-:R-:W-:Y:S04]  /*41ad0*/  STSM.16.M88.4 [R3], R20 ;  /* 0x0000001403007844 */ /* 0x010fe80000000200 */
[----:B------:R-:W-:Y:S01]  /*41ae0*/  STSM.16.M88.4 [R3+0x200], R24 ;  /* 0x0002001803007844 */ /* 0x000fe20000000200 */
[----:B------:R-:W-:Y:S06]  /*41af0*/  BAR.SYNC.DEFER_BLOCKING 0x0 ;  /* 0x0000000000007b1d */ /* 0x000fec0000010000 */
[----:B------:R-:W0:Y:S04]  /*41b00*/  LDS.128 R12, [R0] ;  /* 0x00000000000c7984 */ /* 0x000e280000000c00 */
[----:B------:R-:W4:Y:S01]  /*41b10*/  LDS.128 R16, [R0+0x400] ;  /* 0x0004000000107984 */ /* 0x000f220000000c00 */
[----:B------:R-:W-:Y:S06]  /*41b20*/  BAR.SYNC.DEFER_BLOCKING 0x0 ;  /* 0x0000000000007b1d */ /* 0x000fec0000010000 */
[----:B--2---:R-:W-:Y:S04]  /*41b30*/  STL.64 [R1+0x1110], R10 ;  /* 0x0011100a01007387 */ /* 0x004fe80000100a00 */
[----:B------:R2:W-:Y:S04]  /*41b40*/  STL.64 [R1+0x1108], R8 ;  /* 0x0011080801007387 */ /* 0x0005e80000100a00 */
[----:B--2---:R-:W2:Y:S04]  /*41b50*/  LDL.LU R8, [R1+0x90] ;  /* 0x0000900001087983 */ /* 0x004ea80000300800 */
[----:B------:R-:W2:Y:S04]  /*41b60*/  LDL.LU R9, [R1+0x94] ;  /* 0x0000940001097983 */ /* 0x000ea80000300800 */
[----:B------:R-:W2:Y:S04]  /*41b70*/  LDL.LU R10, [R1+0x98] ;  /* 0x00009800010a7983 */ /* 0x000ea80000300800 */
[----:B------:R-:W2:Y:S04]  /*41b80*/  LDL.LU R11, [R1+0x9c] ;  /* 0x00009c00010b7983 */ /* 0x000ea80000300800 */
[----:B------:R-:W3:Y:S04]  /*41b90*/  LDL.LU R22, [R1+0x70] ;  /* 0x0000700001167983 */ /* 0x000ee80000300800 */
[----:B------:R-:W3:Y:S04]  /*41ba0*/  LDL.LU R0, [R1+0x1118] ;  /* 0x0011180001007983 */ /* 0x000ee80000300800 */
[----:B--2---:R2:W-:Y:S04]  /*41bb0*/  STSM.16.M88.4 [R3], R8 ;  /* 0x0000000803007844 */ /* 0x0045e80000000200 */
[----:B--2---:R-:W2:Y:S04]  /*41bc0*/  LDL.LU.64 R10, [R1+0x1110] ;  /* 0x00111000010a7983 */ /* 0x004ea80000300a00 */
[----:B------:R-:W2:Y:S04]  /*41bd0*/  LDL.LU.64 R8, [R1+0x1108] ;  /* 0x0011080001087983 */ /* 0x000ea80000300a00 */
[----:B--2---:R2:W-:Y:S01]  /*41be0*/  STSM.16.M88.4 [R3+0x200], R8 ;  /* 0x0002000803007844 */ /* 0x0045e20000000200 */
[----:B------:R-:W-:Y:S06]  /*41bf0*/  BAR.SYNC.DEFER_BLOCKING 0x0 ;  /* 0x0000000000007b1d */ /* 0x000fec0000010000 */
[----:B--2---:R-:W2:Y:S04]  /*41c00*/  LDL.LU R10, [R1+0x1100] ;  /* 0x00110000010a7983 */ /* 0x004ea80000300800 */
[----:B------:R-:W4:Y:S04]  /*41c10*/  LDL.LU.64 R8, [R1+0x10f8] ;  /* 0x0010f80001087983 */ /* 0x000f280000300a00 */
[----:B------:R-:W4:Y:S04]  /*41c20*/  LDL.LU R27, [R1+0x78] ;  /* 0x00007800011b7983 */ /* 0x000f280000300800 */
[----:B---3--:R3:W-:Y:S01]  /*41c30*/  @P6 STG.E.U16 desc[UR8][R28.64], R22 ;  /* 0x000000161c006986 */ /* 0x0087e2000c101508 */
[----:B------:R-:W-:-:S03]  /*41c40*/  PRMT R25, R22, 0x7632, R25 ;  /* 0x0000763216197816 */ /* 0x000fc60000000019 */
[----:B------:R-:W4:Y:S01]  /*41c50*/  LDL.LU R11, [R1+0x7c] ;  /* 0x00007c00010b7983 */ /* 0x000f220000300800 */
[----:B--2---:R-:W-:-:S03]  /*41c60*/  VIADD R3, R10, UR4 ;  /* 0x000000040a037c36 */ /* 0x004fc60008000000 */
[----:B------:R-:W2:Y:S02]  /*41c70*/  LDL.LU R10, [R1+0x60] ;  /* 0x00006000010a7983 */ /* 0x000ea40000300800 */
[C---:B------:R-:W-:Y:S02]  /*41c80*/  LEA R20, P6, R3.reuse, R0, 0x1 ;  /* 0x0000000003147211 */ /* 0x040fe400078c08ff */
[----:B---3--:R-:W3:Y:S02]  /*41c90*/  LDL.LU R28, [R1+0x64] ;  /* 0x00006400011c7983 */ /* 0x008ee40000300800 */
[C---:B------:R-:W-:Y:S02]  /*41ca0*/  LEA.HI.X.SX32 R21, R3.reuse, R2, 0x1, P6 ;  /* 0x0000000203157211 */ /* 0x040fe400030f0eff */
[----:B------:R-:W2:Y:S04]  /*41cb0*/  LDL.LU R29, [R1+0x38c] ;  /* 0x00038c00011d7983 */ /* 0x000ea80000300800 */
[----:B------:R0:W-:Y:S04]  /*41cc0*/  @P4 STG.E.U16 desc[UR8][R20.64], R25 ;  /* 0x0000001914004986 */ /* 0x0001e8000c101508 */
[----:B0-----:R-:W3:Y:S01]  /*41cd0*/  LDL.LU R21, [R1+0x74] ;  /* 0x0000740001157983 */ /* 0x001ee20000300800 */
[----:B------:R-:W-:-:S05]  /*41ce0*/  VIADD R23, R3, UR4 ;  /* 0x0000000403177c36 */ /* 0x000fca0008000000 */
[C---:B------:R-:W-:Y:S01]  /*41cf0*/  LEA R22, P6, R23.reuse, R0, 0x1 ;  /* 0x0000000017167211 */ /* 0x040fe200078c08ff */
[----:B------:R-:W-:-:S03]  /*41d00*/  VIADD R3, R23, UR4 ;  /* 0x0000000417037c36 */ /* 0x000fc60008000000 */
[----:B------:R-:W-:Y:S02]  /*41d10*/  LEA.HI.X.SX32 R23, R23, R2, 0x1, P6 ;  /* 0x0000000217177211 */ /* 0x000fe400030f0eff */
[----:B------:R-:W-:Y:S02]  /*41d20*/  LEA R20, P6, R3, R0, 0x1 ;  /* 0x0000000003147211 */ /* 0x000fe400078c08ff */
[----:B----4-:R-:W-:Y:S01]  /*41d30*/  PRMT R25, R27, 0x7632, R25 ;  /* 0x000076321b197816 */ /* 0x010fe20000000019 */
[----:B--2---:R-:W-:-:S05]  /*41d40*/  VIADD R24, R29, 0x6 ;  /* 0x000000061d187836 */ /* 0x004fca0000000000 */
[----:B-1----:R-:W-:Y:S01]  /*41d50*/  ISETP.LT.AND P4, PT, R24, UR5, !P0 ;  /* 0x0000000518007c0c */ /* 0x002fe2000c781270 */
[----:B------:R-:W0:Y:S01]  /*41d60*/  LDCU UR5, c[0x0][0x39c] ;  /* 0x00007380ff0577ac */ /* 0x000e220008000800 */
[----:B---3--:R-:W-:-:S04]  /*41d70*/  IMAD.MOV.U32 R24, RZ, RZ, R21 ;  /* 0x000000ffff187224 */ /* 0x008fc800078e0015 */
[----:B------:R-:W-:-:S05]  /*41d80*/  IMAD.MOV.U32 R21, RZ, RZ, R24 ;  /* 0x000000ffff157224 */ /* 0x000fca00078e0018 */
[----:B------:R1:W-:Y:S02]  /*41d90*/  @P3 STG.E.U16 desc[UR8][R22.64], R21 ;  /* 0x0000001516003986 */ /* 0x0003e4000c101508 */
[----:B-1----:R-:W-:Y:S01]  /*41da0*/  IMAD.MOV.U32 R23, RZ, RZ, R21 ;  /* 0x000000ffff177224 */ /* 0x002fe200078e0015 */
[----:B------:R-:W-:-:S04]  /*41db0*/  LEA.HI.X.SX32 R21, R3, R2, 0x1, P6 ;  /* 0x0000000203157211 */ /* 0x000fc800030f0eff */
[----:B------:R-:W-:Y:S01]  /*41dc0*/  PRMT R22, R23, 0x7632, R22 ;  /* 0x0000763217167816 */ /* 0x000fe20000000016 */
[----:B------:R-:W-:-:S04]  /*41dd0*/  VIADD R23, R3, UR4 ;  /* 0x0000000403177c36 */ /* 0x000fc80008000000 */
[----:B------:R1:W-:Y:S01]  /*41de0*/  @P2 STG.E.U16 desc[UR8][R20.64], R22 ;  /* 0x0000001614002986 */ /* 0x0003e2000c101508 */
[----:B------:R-:W-:Y:S02]  /*41df0*/  VIADD R3, R23, UR4 ;  /* 0x0000000417037c36 */ /* 0x000fe40008000000 */
[----:B-1----:R-:W-:Y:S01]  /*41e00*/  VIADD R20, R29, 0x8 ;  /* 0x000000081d147836 */ /* 0x002fe20000000000 */
[----:B------:R-:W-:-:S04]  /*41e10*/  LEA R22, P6, R23, R0, 0x1 ;  /* 0x0000000017167211 */ /* 0x000fc800078c08ff */
[----:B------:R-:W-:Y:S02]  /*41e20*/  LEA.HI.X.SX32 R23, R23, R2, 0x1, P6 ;  /* 0x0000000217177211 */ /* 0x000fe400030f0eff */
[----:B------:R-:W-:Y:S01]  /*41e30*/  ISETP.LT.AND P2, PT, R20, UR7, !P0 ;  /* 0x0000000714007c0c */ /* 0x000fe2000c741270 */
[----:B------:R-:W-:Y:S01]  /*41e40*/  VIADD R24, R29, 0x7 ;  /* 0x000000071d187836 */ /* 0x000fe20000000000 */
[C---:B------:R-:W-:Y:S01]  /*41e50*/  LEA R20, P6, R3.reuse, R0, 0x1 ;  /* 0x0000000003147211 */ /* 0x040fe200078c08ff */
[----:B------:R1:W-:Y:S01]  /*41e60*/  @P1 STG.E.U16 desc[UR8][R22.64], R27 ;  /* 0x0000001b16001986 */ /* 0x0003e2000c101508 */
[----:B------:R-:W2:Y:S02]  /*41e70*/  LDCU UR7, c[0x0][0x39c] ;  /* 0x00007380ff0777ac */ /* 0x000ea40008000800 */
[C---:B------:R-:W-:Y:S01]  /*41e80*/  LEA.HI.X.SX32 R21, R3.reuse, R2, 0x1, P6 ;  /* 0x0000000203157211 */ /* 0x040fe200030f0eff */
[----:B-1----:R-:W3:Y:S01]  /*41e90*/  LDL.LU R27, [R1+0x68] ;  /* 0x00006800011b7983 */ /* 0x002ee20000300800 */
[----:B------:R-:W-:-:S03]  /*41ea0*/  VIADD R23, R3, UR4 ;  /* 0x0000000403177c36 */ /* 0x000fc60008000000 */
[----:B------:R1:W-:Y:S02]  /*41eb0*/  @P5 STG.E.U16 desc[UR8][R20.64], R25 ;  /* 0x0000001914005986 */ /* 0x0003e4000c101508 */
[C---:B------:R-:W-:Y:S01]  /*41ec0*/  LEA R22, P5, R23.reuse, R0, 0x1 ;  /* 0x0000000017167211 */ /* 0x040fe200078a08ff */
[----:B------:R-:W-:-:S03]  /*41ed0*/  VIADD R3, R23, UR4 ;  /* 0x0000000417037c36 */ /* 0x000fc60008000000 */
[----:B------:R-:W-:-:S05]  /*41ee0*/  LEA.HI.X.SX32 R23, R23, R2, 0x1, P5 ;  /* 0x0000000217177211 */ /* 0x000fca00028f0eff */
[----:B------:R4:W-:Y:S01]  /*41ef0*/  @P4 STG.E.U16 desc[UR8][R22.64], R11 ;  /* 0x0000000b16004986 */ /* 0x0009e2000c101508 */
[----:B-1----:R-:W-:-:S03]  /*41f00*/  PRMT R25, R11, 0x7632, R25 ;  /* 0x000076320b197816 */ /* 0x002fc60000000019 */
[----:B----4-:R-:W4:Y:S01]  /*41f10*/  LDL.LU R11, [R1+0x6c] ;  /* 0x00006c00010b7983 */ /* 0x010f220000300800 */
[----:B------:R-:W-:Y:S01]  /*41f20*/  ISETP.LT.AND P3, PT, R24, UR6, !P0 ;  /* 0x0000000618007c0c */ /* 0x000fe2000c761270 */
[----:B------:R-:W1:Y:S01]  /*41f30*/  LDCU UR6, c[0x0][0x39c] ;  /* 0x00007380ff0677ac */ /* 0x000e620008000800 */
[C---:B------:R-:W-:Y:S02]  /*41f40*/  VIADD R24, R29.reuse, 0x9 ;  /* 0x000000091d187836 */ /* 0x040fe40000000000 */
[----:B------:R-:W-:-:S03]  /*41f50*/  VIADD R20, R29, 0xa ;  /* 0x0000000a1d147836 */ /* 0x000fc60000000000 */
[----:B0-----:R-:W-:Y:S01]  /*41f60*/  ISETP.LT.AND P1, PT, R24, UR5, !P0 ;  /* 0x0000000518007c0c */ /* 0x001fe2000c721270 */
[----:B------:R-:W0:Y:S01]  /*41f70*/  LDCU UR5, c[0x0][0x39c] ;  /* 0x00007380ff0577ac */ /* 0x000e220008000800 */
[----:B-1----:R-:W-:Y:S01]  /*41f80*/  ISETP.LT.AND P5, PT, R20, UR6, !P0 ;  /* 0x0000000614007c0c */ /* 0x002fe2000c7a1270 */
[----:B------:R-:W1:Y:S01]  /*41f90*/  LDCU UR6, c[0x0][0x39c] ;  /* 0x00007380ff0677ac */ /* 0x000e620008000800 */
[----:B------:R-:W-:-:S04]  /*41fa0*/  LEA R20, P6, R3, R0, 0x1 ;  /* 0x0000000003147211 */ /* 0x000fc800078c08ff */
[C---:B------:R-:W-:Y:S01]  /*41fb0*/  LEA.HI.X.SX32 R21, R3.reuse, R2, 0x1, P6 ;  /* 0x0000000203157211 */ /* 0x040fe200030f0eff */
[----:B------:R-:W-:-:S04]  /*41fc0*/  VIADD R3, R3, UR4 ;  /* 0x0000000403037c36 */ /* 0x000fc80008000000 */
[----:B------:R0:W-:Y:S01]  /*41fd0*/  @P3 STG.E.U16 desc[UR8][R20.64], R25 ;  /* 0x0000001914003986 */ /* 0x0001e2000c101508 */
[----:B------:R-:W-:Y:S01]  /*41fe0*/  VIADD R24, R29, 0xb ;  /* 0x0000000b1d187836 */ /* 0x000fe20000000000 */
[----:B------:R-:W-:Y:S01]  /*41ff0*/  LEA R22, P3, R3, R0, 0x1 ;  /* 0x0000000003167211 */ /* 0x000fe200078608ff */
[----:B0-----:R-:W-:Y:S02]  /*42000*/  VIADD R20, R29, 0xc ;  /* 0x0000000c1d147836 */ /* 0x001fe40000000000 */
[C---:B------:R-:W-:Y:S01]  /*42010*/  VIADD R21, R3.reuse, UR4 ;  /* 0x0000000403157c36 */ /* 0x040fe20008000000 */
[----:B--2---:R-:W-:Y:S01]  /*42020*/  ISETP.LT.AND P6, PT, R24, UR7, !P0 ;  /* 0x0000000718007c0c */ /* 0x004fe2000c7c1270 */
[----:B------:R-:W0:Y:S01]  /*42030*/  LDCU UR7, c[0x0][0x39c] ;  /* 0x00007380ff0777ac */ /* 0x000e220008000800 */
[----:B------:R-:W-:Y:S01]  /*42040*/  ISETP.LT.AND P4, PT, R20, UR5, !P0 ;  /* 0x0000000514007c0c */ /* 0x000fe2000c781270 */
[----:B------:R-:W2:Y:S01]  /*42050*/  LDCU UR5, c[0x0][0x39c] ;  /* 0x00007380ff0577ac */ /* 0x000ea20008000800 */
[----:B------:R-:W-:-:S02]  /*42060*/  LEA.HI.X.SX32 R23, R3, R2, 0x1, P3 ;  /* 0x0000000203177211 */ /* 0x000fc400018f0eff */
[C---:B------:R-:W-:Y:S01]  /*42070*/  LEA R20, P3, R21.reuse, R0, 0x1 ;  /* 0x0000000015147211 */ /* 0x040fe200078608ff */
[----:B------:R-:W-:Y:S01]  /*42080*/  VIADD R3, R21, UR4 ;  /* 0x0000000415037c36 */ /* 0x000fe20008000000 */
[----:B------:R-:W-:Y:S01]  /*42090*/  PRMT R25, R10, 0x7632, R25 ;  /* 0x000076320a197816 */ /* 0x000fe20000000019 */
[----:B------:R-:W-:Y:S01]  /*420a0*/  VIADD R24, R29, 0xd ;  /* 0x0000000d1d187836 */ /* 0x000fe20000000000 */
[----:B------:R-:W-:Y:S01]  /*420b0*/  LEA.HI.X.SX32 R21, R21, R2, 0x1, P3 ;  /* 0x0000000215157211 */ /* 0x000fe200018f0eff */
[----:B------:R0:W-:Y:S03]  /*420c0*/  @P2 STG.E.U16 desc[UR8][R22.64], R10 ;  /* 0x0000000a16002986 */ /* 0x0001e6000c101508 */
[----:B-1----:R-:W-:Y:S01]  /*420d0*/  ISETP.LT.AND P3, PT, R24, UR6, !P0 ;  /* 0x0000000618007c0c */ /* 0x002fe2000c761270 */
[----:B------:R1:W-:Y:S01]  /*420e0*/  @P1 STG.E.U16 desc[UR8][R20.64], R25 ;  /* 0x0000001914001986 */ /* 0x0003e2000c101508 */
[----:B------:R-:W2:Y:S01]  /*420f0*/  LDCU UR6, c[0x0][0x39c] ;  /* 0x00007380ff0677ac */ /* 0x000ea20008000800 */
[----:B0-----:R-:W-:-:S02]  /*42100*/  LEA R22, P2, R3, R0, 0x1 ;  /* 0x0000000003167211 */ /* 0x001fc400078408ff */
[----:B------:R-:W4:Y:S01]  /*42110*/  LDL.LU R10, [R1+0x10f0] ;  /* 0x0010f000010a7983 */ /* 0x000f220000300800 */
[----:B-1----:R-:W-:Y:S01]  /*42120*/  VIADD R21, R29, 0xf ;  /* 0x0000000f1d157836 */ /* 0x002fe20000000000 */
[----:B------:R-:W-:Y:S01]  /*42130*/  LEA.HI.X.SX32 R23, R3, R2, 0x1, P2 ;  /* 0x0000000203177211 */ /* 0x000fe200010f0eff */
[----:B------:R-:W-:Y:S02]  /*42140*/  VIADD R20, R29, 0xe ;  /* 0x0000000e1d147836 */ /* 0x000fe40000000000 */
[----:B------:R-:W-:Y:S01]  /*42150*/  VIADD R3, R3, UR4 ;  /* 0x0000000403037c36 */ /* 0x000fe20008000000 */
[----:B--2---:R-:W-:Y:S01]  /*42160*/  ISETP.LT.AND P1, PT, R21, UR5, !P0 ;  /* 0x0000000515007c0c */ /* 0x004fe2000c721270 */
[----:B------:R-:W0:Y:S01]  /*42170*/  LDCU UR5, c[0x0][0x39c] ;  /* 0x00007380ff0577ac */ /* 0x000e220008000800 */
[----:B------:R-:W-:Y:S01]  /*42180*/  ISETP.LT.AND P2, PT, R20, UR7, !P0 ;  /* 0x0000000714007c0c */ /* 0x000fe2000c741270 */
[----:B------:R1:W-:Y:S01]  /*42190*/  @P5 STG.E.U16 desc[UR8][R22.64], R28 ;  /* 0x0000001c16005986 */ /* 0x0003e2000c101508 */
[----:B------:R-:W-:Y:S01]  /*421a0*/  LEA R20, P5, R3, R0, 0x1 ;  /* 0x0000000003147211 */ /* 0x000fe200078a08ff */
[----:B------:R-:W-:Y:S01]  /*421b0*/  VIADD R24, R29, 0x10 ;  /* 0x000000101d187836 */ /* 0x000fe20000000000 */
[----:B------:R-:W-:Y:S01]  /*421c0*/  PRMT R25, R28, 0x7632, R25 ;  /* 0x000076321c197816 */ /* 0x000fe20000000019 */
[----:B------:R-:W2:Y:S01]  /*421d0*/  LDCU UR7, c[0x0][0x39c] ;  /* 0x00007380ff0777ac */ /* 0x000ea20008000800 */
[C---:B------:R-:W-:Y:S01]  /*421e0*/  LEA.HI.X.SX32 R21, R3.reuse, R2, 0x1, P5 ;  /* 0x0000000203157211 */ /* 0x040fe200028f0eff */
[----:B-1----:R-:W-:-:S04]  /*421f0*/  VIADD R23, R3, UR4 ;  /* 0x0000000403177c36 */ /* 0x002fc80008000000 */
[C---:B------:R-:W-:Y:S01]  /*42200*/  VIADD R3, R23.reuse, UR4 ;  /* 0x0000000417037c36 */ /* 0x040fe20008000000 */
[C---:B------:R-:W-:Y:S01]  /*42210*/  LEA R22, P5, R23.reuse, R0, 0x1 ;  /* 0x0000000017167211 */ /* 0x040fe200078a08ff */
[----:B------:R1:W-:Y:S03]  /*42220*/  @P6 STG.E.U16 desc[UR8][R20.64], R25 ;  /* 0x0000001914006986 */ /* 0x0003e6000c101508 */
[----:B------:R-:W-:Y:S02]  /*42230*/  LEA.HI.X.SX32 R23, R23, R2, 0x1, P5 ;  /* 0x0000000217177211 */ /* 0x000fe400028f0eff */
[----:B------:R-:W-:Y:S01]  /*42240*/  ISETP.LT.AND P5, PT, R24, UR6, !P0 ;  /* 0x0000000618007c0c */ /* 0x000fe2000c7a1270 */
[----:B------:R-:W-:Y:S01]  /*42250*/  VIADD R24, R29, 0x11 ;  /* 0x000000111d187836 */ /* 0x000fe20000000000 */
[----:B------:R-:W2:Y:S01]  /*42260*/  LDCU UR6, c[0x0][0x39c] ;  /* 0x00007380ff0677ac */ /* 0x000ea20008000800 */
[----:B-1----:R-:W-:-:S04]  /*42270*/  LEA R20, P6, R3, R0, 0x1 ;  /* 0x0000000003147211 */ /* 0x002fc800078c08ff */
[C---:B------:R-:W-:Y:S02]  /*42280*/  LEA.HI.X.SX32 R21, R3.reuse, R2, 0x1, P6 ;  /* 0x0000000203157211 */ /* 0x040fe400030f0eff */
[----:B0-----:R-:W-:Y:S01]  /*42290*/  ISETP.LT.AND P6, PT, R24, UR5, !P0 ;  /* 0x0000000518007c0c */ /* 0x001fe2000c7c1270 */
[----:B------:R-:W0:Y:S01]  /*422a0*/  LDCU UR5, c[0x0][0x39c] ;  /* 0x00007380ff0577ac */ /* 0x000e220008000800 */
[----:B------:R-:W-:Y:S02]  /*422b0*/  VIADD R3, R3, UR4 ;  /* 0x0000000403037c36 */ /* 0x000fe40008000000 */
[----:B------:R-:W-:Y:S01]  /*422c0*/  VIADD R24, R29, 0x13 ;  /* 0x000000131d187836 */ /* 0x000fe20000000000 */
[----:B---3--:R1:W-:Y:S02]  /*422d0*/  @P4 STG.E.U16 desc[UR8][R22.64], R27 ;  /* 0x0000001b16004986 */ /* 0x0083e4000c101508 */
[----:B-1----:R-:W-:Y:S02]  /*422e0*/  PRMT R22, R27, 0x7632, R22 ;  /* 0x000076321b167816 */ /* 0x002fe40000000016 */
[----:B------:R-:W3:Y:S04]  /*422f0*/  LDL.LU R27, [R1+0x48] ;  /* 0x00004800011b7983 */ /* 0x000ee80000300800 */
[----:B------:R1:W-:Y:S02]  /*42300*/  @P3 STG.E.U16 desc[UR8][R20.64], R22 ;  /* 0x0000001614003986 */ /* 0x0003e4000c101508 */
[----:B-1----:R-:W-:-:S04]  /*42310*/  LEA R22, P4, R3, R0, 0x1 ;  /* 0x0000000003167211 */ /* 0x002fc800078808ff */
[----:B------:R-:W-:Y:S02]  /*42320*/  LEA.HI.X.SX32 R23, R3, R2, 0x1, P4 ;  /* 0x0000000203177211 */ /* 0x000fe400020f0eff */
[----:B----4-:R-:W-:-:S03]  /*42330*/  PRMT R25, R11, 0x7632, R25 ;  /* 0x000076320b197816 */ /* 0x010fc60000000019 */
[----:B------:R1:W-:Y:S01]  /*42340*/  @P2 STG.E.U16 desc[UR8][R22.64], R11 ;  /* 0x0000000b16002986 */ /* 0x0003e2000c101508 */
[----:B0-----:R-:W-:Y:S01]  /*42350*/  ISETP.LT.AND P2, PT, R24, UR5, !P0 ;  /* 0x0000000518007c0c */ /* 0x001fe2000c741270 */
[----:B------:R-:W-:Y:S01]  /*42360*/  VIADD R20, R29, 0x12 ;  /* 0x000000121d147836 */ /* 0x000fe20000000000 */
[----:B------:R-:W0:Y:S01]  /*42370*/  LDCU UR5, c[0x0][0x39c] ;  /* 0x00007380ff0577ac */ /* 0x000e220008000800 */
[----:B-1----:R-:W4:Y:S04]  /*42380*/  LDL.LU R11, [R1+0x4c] ;  /* 0x00004c00010b7983 */ /* 0x002f280000300800 */
[----:B------:R-:W3:Y:S04]  /*42390*/  LDL.LU R28, [R1+0x54] ;  /* 0x00005400011c7983 */ /* 0x000ee80000300800 */
[----:B------:R-:W3:Y:S01]  /*423a0*/  LDL.LU R24, [R1+0x40] ;  /* 0x0000400001187983 */ /* 0x000ee20000300800 */
[----:B------:R-:W-:Y:S01]  /*423b0*/  VIADD R21, R3, UR4 ;  /* 0x0000000403157c36 */ /* 0x000fe20008000000 */
[----:B--2---:R-:W-:Y:S01]  /*423c0*/  ISETP.LT.AND P3, PT, R20, UR7, !P0 ;  /* 0x0000000714007c0c */ /* 0x004fe2000c761270 */
[----:B------:R-:W1:Y:S02]  /*423d0*/  LDCU UR7, c[0x0][0x39c] ;  /* 0x00007380ff0777ac */ /* 0x000e640008000800 */
[C---:B------:R-:W-:Y:S01]  /*423e0*/  VIADD R3, R21.reuse, UR4 ;  /* 0x0000000415037c36 */ /* 0x040fe20008000000 */
[----:B------:R-:W-:-:S04]  /*423f0*/  LEA R20, P4, R21, R0, 0x1 ;  /* 0x0000000015147211 */ /* 0x000fc800078808ff */
[----:B------:R-:W-:Y:S02]  /*42400*/  LEA.HI.X.SX32 R21, R21, R2, 0x1, P4 ;  /* 0x0000000215157211 */ /* 0x000fe400020f0eff */
[----:B------:R-:W-:-:S04]  /*42410*/  LEA R22, P4, R3, R0, 0x1 ;  /* 0x0000000003167211 */ /* 0x000fc800078808ff */
[C---:B------:R-:W-:Y:S01]  /*42420*/  LEA.HI.X.SX32 R23, R3.reuse, R2, 0x1, P4 ;  /* 0x0000000203177211 */ /* 0x040fe200020f0eff */
[----:B------:R-:W-:Y:S01]  /*42430*/  VIADD R3, R3, UR4 ;  /* 0x0000000403037c36 */ /* 0x000fe20008000000 */
[----:B------:R2:W-:Y:S04]  /*42440*/  @P1 STG.E.U16 desc[UR8][R20.64], R25 ;  /* 0x0000001914001986 */ /* 0x0005e8000c101508 */
[----:B---3--:R3:W-:Y:S01]  /*42450*/  @P5 STG.E.U16 desc[UR8][R22.64], R24 ;  /* 0x0000001816005986 */ /* 0x0087e2000c101508 */
[----:B--2---:R-:W-:Y:S02]  /*42460*/  PRMT R25, R24, 0x7632, R25 ;  /* 0x0000763218197816 */ /* 0x004fe40000000019 */
[----:B---3--:R-:W-:-:S04]  /*42470*/  LEA R22, P5, R3, R0, 0x1 ;  /* 0x0000000003167211 */ /* 0x008fc800078a08ff */
[----:B------:R-:W-:-:S05]  /*42480*/  LEA.HI.X.SX32 R23, R3, R2, 0x1, P5 ;  /* 0x0000000203177211 */ /* 0x000fca00028f0eff */
[----:B------:R2:W-:Y:S04]  /*42490*/  @P6 STG.E.U16 desc[UR8][R22.64], R25 ;  /* 0x0000001916006986 */ /* 0x0005e8000c101508 */
[----:B--2---:R-:W2:Y:S01]  /*424a0*/  LDL.LU R25, [R1+0x44] ;  /* 0x0000440001197983 */ /* 0x004ea20000300800 */
[C---:B------:R-:W-:Y:S02]  /*424b0*/  VIADD R21, R29.reuse, 0x15 ;  /* 0x000000151d157836 */ /* 0x040fe40000000000 */
[----:B------:R-:W-:-:S03]  /*424c0*/  VIADD R20, R29, 0x14 ;  /* 0x000000141d147836 */ /* 0x000fc60000000000 */
[----:B-1----:R-:W-:Y:S01]  /*424d0*/  ISETP.LT.AND P4, PT, R21, UR7, !P0 ;  /* 0x0000000715007c0c */ /* 0x002fe2000c781270 */
[----:B------:R-:W-:Y:S01]  /*424e0*/  VIADD R21, R3, UR4 ;  /* 0x0000000403157c36 */ /* 0x000fe20008000000 */
[----:B------:R-:W-:Y:S01]  /*424f0*/  ISETP.LT.AND P1, PT, R20, UR6, !P0 ;  /* 0x0000000614007c0c */ /* 0x000fe2000c721270 */
[----:B------:R-:W1:Y:S02]  /*42500*/  LDCU UR6, c[0x0][0x39c] ;  /* 0x00007380ff0677ac */ /* 0x000e640008000800 */
[C---:B------:R-:W-:Y:S01]  /*42510*/  VIADD R3, R21.reuse, UR4 ;  /* 0x0000000415037c36 */ /* 0x040fe20008000000 */
[----:B------:R-:W-:Y:S01]  /*42520*/  LEA R20, P5, R21, R0, 0x1 ;  /* 0x0000000015147211 */ /* 0x000fe200078a08ff */
[----:B------:R-:W3:Y:S01]  /*42530*/  LDCU UR7, c[0x0][0x39c] ;  /* 0x00007380ff0777ac */ /* 0x000ee20008000800 */
[----:B------:R-:W-:Y:S02]  /*42540*/  VIADD R24, R29, 0x16 ;  /* 0x000000161d187836 */ /* 0x000fe40000000000 */
[----:B------:R-:W-:-:S02]  /*42550*/  LEA.HI.X.SX32 R21, R21, R2, 0x1, P5 ;  /* 0x0000000215157211 */ /* 0x000fc400028f0eff */
[----:B------:R-:W-:Y:S02]  /*42560*/  LEA R22, P6, R3, R0, 0x1 ;  /* 0x0000000003167211 */ /* 0x000fe400078c08ff */
[----:B0-----:R-:W-:Y:S01]  /*42570*/  ISETP.LT.AND P5, PT, R24, UR5, !P0 ;  /* 0x0000000518007c0c */ /* 0x001fe2000c7a1270 */
[----:B------:R-:W-:Y:S01]  /*42580*/  VIADD R24, R29, 0x17 ;  /* 0x000000171d187836 */ /* 0x000fe20000000000 */
[C---:B------:R-:W-:Y:S01]  /*42590*/  LEA.HI.X.SX32 R23, R3.reuse, R2, 0x1, P6 ;  /* 0x0000000203177211 */ /* 0x040fe200030f0eff */
[----:B------:R-:W-:Y:S01]  /*425a0*/  VIADD R3, R3, UR4 ;  /* 0x0000000403037c36 */ /* 0x000fe20008000000 */
[----:B------:R-:W-:Y:S01]  /*425b0*/  PRMT R26, R27, 0x7632, R26 ;  /* 0x000076321b1a7816 */ /* 0x000fe2000000001a */
[----:B------:R-:W0:Y:S01]  /*425c0*/  LDCU UR5, c[0x0][0x39c] ;  /* 0x00007380ff0577ac */ /* 0x000e220008000800 */
[----:B--2---:R2:W-:Y:S01]  /*425d0*/  @P3 STG.E.U16 desc[UR8][R20.64], R25 ;  /* 0x0000001914003986 */ /* 0x0045e2000c101508 */
[----:B-1----:R-:W-:Y:S01]  /*425e0*/  ISETP.LT.AND P3, PT, R24, UR6, !P0 ;  /* 0x0000000618007c0c */ /* 0x002fe2000c761270 */
[----:B------:R-:W-:Y:S01]  /*425f0*/  VIADD R24, R3, UR4 ;  /* 0x0000000403187c36 */ /* 0x000fe20008000000 */
[----:B------:R-:W1:Y:S01]  /*42600*/  LDCU UR6, c[0x0][0x39c] ;  /* 0x00007380ff0677ac */ /* 0x000e620008000800 */
[----:B--2---:R-:W-:Y:S01]  /*42610*/  PRMT R20, R25, 0x7632, R20 ;  /* 0x0000763219147816 */ /* 0x004fe20000000014 */
[----:B------:R-:W-:-:S04]  /*42620*/  VIADD R21, R29, 0x18 ;  /* 0x000000181d157836 */ /* 0x000fc80000000000 */
[----:B------:R2:W-:Y:S01]  /*42630*/  @P2 STG.E.U16 desc[UR8][R22.64], R20 ;  /* 0x0000001416002986 */ /* 0x0005e2000c101508 */
[----:B---3--:R-:W-:Y:S01]  /*42640*/  ISETP.LT.AND P2, PT, R21, UR7, !P0 ;  /* 0x0000000715007c0c */ /* 0x008fe2000c741270 */
[----:B------:R-:W-:Y:S01]  /*42650*/  VIADD R25, R29, 0x19 ;  /* 0x000000191d197836 */ /* 0x000fe20000000000 */
[----:B------:R-:W3:Y:S01]  /*42660*/  LDCU UR7, c[0x0][0x39c] ;  /* 0x00007380ff0777ac */ /* 0x000ee20008000800 */
[----:B--2---:R-:W-:-:S04]  /*42670*/  LEA R20, P6, R3, R0, 0x1 ;  /* 0x0000000003147211 */ /* 0x004fc800078c08ff */
[----:B------:R-:W-:Y:S02]  /*42680*/  LEA.HI.X.SX32 R21, R3, R2, 0x1, P6 ;  /* 0x0000000203157211 */ /* 0x000fe400030f0eff */
[----:B------:R-:W-:-:S04]  /*42690*/  LEA R22, P6, R24, R0, 0x1 ;  /* 0x0000000018167211 */ /* 0x000fc800078c08ff */
[C---:B------:R-:W-:Y:S01]  /*426a0*/  LEA.HI.X.SX32 R23, R24.reuse, R2, 0x1, P6 ;  /* 0x0000000218177211 */ /* 0x040fe200030f0eff */
[----:B------:R-:W-:Y:S04]  /*426b0*/  @P1 STG.E.U16 desc[UR8][R20.64], R27 ;  /* 0x0000001b14001986 */ /* 0x000fe8000c101508 */
[----:B------:R2:W-:Y:S04]  /*426c0*/  @P4 STG.E.U16 desc[UR8][R22.64], R26 ;  /* 0x0000001a16004986 */ /* 0x0005e8000c101508 */
[----:B--2---:R-:W2:Y:S01]  /*426d0*/  LDL.LU R26, [R1+0x50] ;  /* 0x00005000011a7983 */ /* 0x004ea20000300800 */
[----:B------:R-:W-:-:S03]  /*426e0*/  VIADD R3, R24, UR4 ;  /* 0x0000000418037c36 */ /* 0x000fc60008000000 */
[----:B------:R-:W2:Y:S02]  /*426f0*/  LDL.LU R27, [R1+0x58] ;  /* 0x00005800011b7983 */ /* 0x000ea40000300800 */
[----:B------:R-:W-:-:S04]  /*42700*/  LEA R20, P4, R3, R0, 0x1 ;  /* 0x0000000003147211 */ /* 0x000fc800078808ff */
[----:B------:R-:W-:Y:S02]  /*42710*/  LEA.HI.X.SX32 R21, R3, R2, 0x1, P4 ;  /* 0x0000000203157211 */ /* 0x000fe400020f0eff */
[----:B0-----:R-:W-:Y:S01]  /*42720*/  ISETP.LT.AND P1, PT, R25, UR5, !P0 ;  /* 0x0000000519007c0c */ /* 0x001fe2000c721270 */
[----:B------:R-:W-:Y:S01]  /*42730*/  VIADD R22, R29, 0x1a ;  /* 0x0000001a1d167836 */ /* 0x000fe20000000000 */
[----:B----4-:R-:W-:Y:S01]  /*42740*/  PRMT R25, R11, 0x7632, R25 ;  /* 0x000076320b197816 */ /* 0x010fe20000000019 */
[----:B------:R0:W-:Y:S01]  /*42750*/  @P5 STG.E.U16 desc[UR8][R20.64], R11 ;  /* 0x0000000b14005986 */ /* 0x0001e2000c101508 */
[----:B------:R-:W4:Y:S03]  /*42760*/  LDCU UR5, c[0x0][0x39c] ;  /* 0x00007380ff0577ac */ /* 0x000f260008000800 */
[----:B0-----:R-:W2:Y:S01]  /*42770*/  LDL.LU R11, [R1+0x5c] ;  /* 0x00005c00010b7983 */ /* 0x001ea20000300800 */
[----:B------:R-:W-:Y:S01]  /*42780*/  VIADD R24, R3, UR4 ;  /* 0x0000000403187c36 */ /* 0x000fe20008000000 */
[----:B-1----:R-:W-:Y:S01]  /*42790*/  ISETP.LT.AND P4, PT, R22, UR6, !P0 ;  /* 0x0000000616007c0c */ /* 0x002fe2000c781270 */
[C---:B------:R-:W-:Y:S01]  /*427a0*/  VIADD R3, R29.reuse, 0x1b ;  /* 0x0000001b1d037836 */ /* 0x040fe20000000000 */
[----:B------:R-:W0:Y:S02]  /*427b0*/  LDCU UR6, c[0x0][0x39c] ;  /* 0x00007380ff0677ac */ /* 0x000e240008000800 */
[----:B------:R-:W-:Y:S01]  /*427c0*/  LEA R22, P6, R24, R0, 0x1 ;  /* 0x0000000018167211 */ /* 0x000fe200078c08ff */
[----:B------:R-:W-:-:S03]  /*427d0*/  VIADD R20, R29, 0x1c ;  /* 0x0000001c1d147836 */ /* 0x000fc60000000000 */
[C---:B------:R-:W-:Y:S02]  /*427e0*/  LEA.HI.X.SX32 R23, R24.reuse, R2, 0x1, P6 ;  /* 0x0000000218177211 */ /* 0x040fe400030f0eff */
[----:B---3--:R-:W-:Y:S01]  /*427f0*/  ISETP.LT.AND P6, PT, R3, UR7, !P0 ;  /* 0x0000000703007c0c */ /* 0x008fe2000c7c1270 */
[----:B------:R-:W-:Y:S01]  /*42800*/  VIADD R3, R24, UR4 ;  /* 0x0000000418037c36 */ /* 0x000fe20008000000 */
[----:B----4-:R-:W-:Y:S01]  /*42810*/  ISETP.LT.AND P5, PT, R20, UR5, !P0 ;  /* 0x0000000514007c0c */ /* 0x010fe2000c7a1270 */
[----:B------:R1:W-:Y:S01]  /*42820*/  @P3 STG.E.U16 desc[UR8][R22.64], R25 ;  /* 0x0000001916003986 */ /* 0x0003e2000c101508 */
[----:B------:R-:W3:Y:S01]  /*42830*/  LDCU UR5, c[0x0][0x39c] ;  /* 0x00007380ff0577ac */ /* 0x000ee20008000800 */
[C---:B------:R-:W-:Y:S01]  /*42840*/  VIADD R21, R3.reuse, UR4 ;  /* 0x0000000403157c36 */ /* 0x040fe20008000000 */
[----:B------:R-:W4:Y:S01]  /*42850*/  LDCU UR7, c[0x0][0x39c] ;  /* 0x00007380ff0777ac */ /* 0x000f220008000800 */
[----:B-1----:R-:W-:-:S04]  /*42860*/  LEA R22, P3, R3, R0, 0x1 ;  /* 0x0000000003167211 */ /* 0x002fc800078608ff */
[----:B------:R-:W-:Y:S02]  /*42870*/  LEA.HI.X.SX32 R23, R3, R2, 0x1, P3 ;  /* 0x0000000203177211 */ /* 0x000fe400018f0eff */
[C---:B------:R-:W-:Y:S01]  /*42880*/  LEA R20, P3, R21.reuse, R0, 0x1 ;  /* 0x0000000015147211 */ /* 0x040fe200078608ff */
[----:B------:R-:W-:Y:S02]  /*42890*/  VIADD R3, R21, UR4 ;  /* 0x0000000415037c36 */ /* 0x000fe40008000000 */
[----:B------:R-:W-:Y:S01]  /*428a0*/  VIADD R24, R29, 0x1d ;  /* 0x0000001d1d187836 */ /* 0x000fe20000000000 */
[----:B------:R-:W-:-:S04]  /*428b0*/  LEA.HI.X.SX32 R21, R21, R2, 0x1, P3 ;  /* 0x0000000215157211 */ /* 0x000fc800018f0eff */
[----:B0-----:R-:W-:Y:S01]  /*428c0*/  ISETP.LT.AND P3, PT, R24, UR6, !P0 ;  /* 0x0000000618007c0c */ /* 0x001fe2000c761270 */
[----:B------:R-:W0:Y:S01]  /*428d0*/  LDCU UR6, c[0x0][0x39c] ;  /* 0x00007380ff0677ac */ /* 0x000e220008000800 */
[----:B------:R-:W-:Y:S01]  /*428e0*/  VIADD R24, R29, 0x20 ;  /* 0x000000201d187836 */ /* 0x000fe20000000000 */
[----:B--2---:R-:W-:Y:S01]  /*428f0*/  PRMT R25, R26, 0x7632, R25 ;  /* 0x000076321a197816 */ /* 0x004fe20000000019 */
[----:B------:R1:W-:Y:S04]  /*42900*/  @P2 STG.E.U16 desc[UR8][R22.64], R26 ;  /* 0x0000001a16002986 */ /* 0x0003e8000c101508 */
[----:B------:R2:W-:Y:S01]  /*42910*/  @P1 STG.E.U16 desc[UR8][R20.64], R25 ;  /* 0x0000001914001986 */ /* 0x0005e2000c101508 */
[----:B-1----:R-:W-:Y:S01]  /*42920*/  LEA R22, P2, R3, R0, 0x1 ;  /* 0x0000000003167211 */ /* 0x002fe200078408ff */
[----:B--2---:R-:W-:-:S03]  /*42930*/  VIADD R20, R29, 0x1f ;  /* 0x0000001f1d147836 */ /* 0x004fc60000000000 */
[C---:B------:R-:W-:Y:S01]  /*42940*/  LEA.HI.X.SX32 R23, R3.reuse, R2, 0x1, P2 ;  /* 0x0000000203177211 */ /* 0x040fe200010f0eff */
[----:B------:R-:W-:Y:S02]  /*42950*/  VIADD R3, R3, UR4 ;  /* 0x0000000403037c36 */ /* 0x000fe40008000000 */
[----:B------:R-:W-:Y:S01]  /*42960*/  VIADD R21, R29, 0x1e ;  /* 0x0000001e1d157836 */ /* 0x000fe20000000000 */
[----:B---3--:R-:W-:Y:S01]  /*42970*/  ISETP.LT.AND P1, PT, R20, UR5, !P0 ;  /* 0x0000000514007c0c */ /* 0x008fe2000c721270 */
[----:B------:R-:W1:Y:S01]  /*42980*/  LDCU UR5, c[0x0][0x39c] ;  /* 0x00007380ff0577ac */ /* 0x000e620008000800 */
[----:B------:R2:W-:Y:S01]  /*42990*/  @P4 STG.E.U16 desc[UR8][R22.64], R28 ;  /* 0x0000001c16004986 */ /* 0x0005e2000c101508 */
[----:B------:R-:W-:Y:S02]  /*429a0*/  LEA R20, P4, R3, R0, 0x1 ;  /* 0x0000000003147211 */ /* 0x000fe400078808ff */
[----:B----4-:R-:W-:Y:S01]  /*429b0*/  ISETP.LT.AND P2, PT, R21, UR7, !P0 ;  /* 0x0000000715007c0c */ /* 0x010fe2000c741270 */
[----:B------:R-:W3:Y:S01]  /*429c0*/  LDCU UR7, c[0x0][0x39c] ;  /* 0x00007380ff0777ac */ /* 0x000ee20008000800 */
[----:B------:R-:W-:-:S02]  /*429d0*/  LEA.HI.X.SX32 R21, R3, R2, 0x1, P4 ;  /* 0x0000000203157211 */ /* 0x000fc400020f0eff */
[----:B------:R-:W-:Y:S01]  /*429e0*/  PRMT R25, R28, 0x7632, R25 ;  /* 0x000076321c197816 */ /* 0x000fe20000000019 */
[----:B--2---:R-:W-:-:S04]  /*429f0*/  VIADD R23, R3, UR4 ;  /* 0x0000000403177c36 */ /* 0x004fc80008000000 */
[C---:B------:R-:W-:Y:S01]  /*42a00*/  VIADD R3, R23.reuse, UR4 ;  /* 0x0000000417037c36 */ /* 0x040fe20008000000 */
[C---:B------:R-:W-:Y:S01]  /*42a10*/  LEA R22, P4, R23.reuse, R0, 0x1 ;  /* 0x0000000017167211 */ /* 0x040fe200078808ff */
[----:B------:R2:W-:Y:S03]  /*42a20*/  @P6 STG.E.U16 desc[UR8][R20.64], R25 ;  /* 0x0000001914006986 */ /* 0x0005e6000c101508 */
[----:B------:R-:W-:Y:S02]  /*42a30*/  LEA.HI.X.SX32 R23, R23, R2, 0x1, P4 ;  /* 0x0000000217177211 */ /* 0x000fe400020f0eff */
[----:B0-----:R-:W-:Y:S01]  /*42a40*/  ISETP.LT.AND P4, PT, R24, UR6, !P0 ;  /* 0x0000000618007c0c */ /* 0x001fe2000c781270 */
[----:B------:R-:W-:Y:S01]  /*42a50*/  VIADD R24, R29, 0x21 ;  /* 0x000000211d187836 */ /* 0x000fe20000000000 */
[----:B------:R-:W0:Y:S01]  /*42a60*/  LDCU UR6, c[0x0][0x39c] ;  /* 0x00007380ff0677ac */ /* 0x000e220008000800 */
[C---:B--2---:R-:W-:Y:S01]  /*42a70*/  LEA R20, P6, R3.reuse, R0, 0x1 ;  /* 0x0000000003147211 */ /* 0x044fe200078c08ff */
[----:B------:R2:W-:Y:S03]  /*42a80*/  @P5 STG.E.U16 desc[UR8][R22.64], R27 ;  /* 0x0000001b16005986 */ /* 0x0005e6000c101508 */
[----:B------:R-:W-:-:S02]  /*42a90*/  LEA.HI.X.SX32 R21, R3, R2, 0x1, P6 ;  /* 0x0000000203157211 */ /* 0x000fc400030f0eff */
[----:B-1----:R-:W-:Y:S01]  /*42aa0*/  ISETP.LT.AND P6, PT, R24, UR5, !P0 ;  /* 0x0000000518007c0c */ /* 0x002fe2000c7c1270 */
[----:B------:R-:W1:Y:S01]  /*42ab0*/  LDCU UR5, c[0x0][0x39c] ;  /* 0x00007380ff0577ac */ /* 0x000e620008000800 */
[----:B------:R-:W-:Y:S01]  /*42ac0*/  VIADD R3, R3, UR4 ;  /* 0x0000000403037c36 */ /* 0x000fe20008000000 */
[----:B--2---:R-:W-:Y:S01]  /*42ad0*/  PRMT R22, R27, 0x7632, R22 ;  /* 0x000076321b167816 */ /* 0x004fe20000000016 */
[----:B------:R-:W-:Y:S01]  /*42ae0*/  VIADD R24, R29, 0x23 ;  /* 0x000000231d187836 */ /* 0x000fe20000000000 */
[----:B------:R-:W-:Y:S01]  /*42af0*/  PRMT R25, R11, 0x7632, R25 ;  /* 0x000076320b197816 */ /* 0x000fe20000000019 */
[----:B------:R-:W2:Y:S04]  /*42b00*/  LDL.LU R27, [R1+0x28] ;  /* 0x00002800011b7983 */ /* 0x000ea80000300800 */
[----:B------:R4:W-:Y:S02]  /*42b10*/  @P3 STG.E.U16 desc[UR8][R20.64], R22 ;  /* 0x0000001614003986 */ /* 0x0009e4000c101508 */
[----:B----4-:R-:W-:-:S04]  /*42b20*/  LEA R22, P5, R3, R0, 0x1 ;  /* 0x0000000003167211 */ /* 0x010fc800078a08ff */
[----:B------:R-:W-:-:S05]  /*42b30*/  LEA.HI.X.SX32 R23, R3, R2, 0x1, P5 ;  /* 0x0000000203177211 */ /* 0x000fca00028f0eff */
[----:B------:R4:W-:Y:S01]  /*42b40*/  @P2 STG.E.U16 desc[UR8][R22.64], R11 ;  /* 0x0000000b16002986 */ /* 0x0009e2000c101508 */
[----:B-1----:R-:W-:Y:S01]  /*42b50*/  ISETP.LT.AND P2, PT, R24, UR5, !P0 ;  /* 0x0000000518007c0c */ /* 0x002fe2000c741270 */
[----:B------:R-:W-:Y:S01]  /*42b60*/  VIADD R20, R29, 0x22 ;  /* 0x000000221d147836 */ /* 0x000fe20000000000 */
[----:B------:R-:W1:Y:S01]  /*42b70*/  LDCU UR5, c[0x0][0x39c] ;  /* 0x00007380ff0577ac */ /* 0x000e620008000800 */
[----:B----4-:R-:W4:Y:S04]  /*42b80*/  LDL.LU R11, [R1+0x2c] ;  /* 0x00002c00010b7983 */ /* 0x010f280000300800 */
[----:B------:R-:W2:Y:S04]  /*42b90*/  LDL.LU R26, [R1+0x30] ;  /* 0x00003000011a7983 */ /* 0x000ea80000300800 */
[----:B------:R-:W2:Y:S04]  /*42ba0*/  LDL.LU R28, [R1+0x34] ;  /* 0x00003400011c7983 */ /* 0x000ea80000300800 */
[----:B------:R-:W2:Y:S01]  /*42bb0*/  LDL.LU R24, [R1+0x20] ;  /* 0x0000200001187983 */ /* 0x000ea20000300800 */
[----:B------:R-:W-:Y:S01]  /*42bc0*/  VIADD R21, R3, UR4 ;  /* 0x0000000403157c36 */ /* 0x000fe20008000000 */
[----:B---3--:R-:W-:Y:S01]  /*42bd0*/  ISETP.LT.AND P3, PT, R20, UR7, !P0 ;  /* 0x0000000714007c0c */ /* 0x008fe2000c761270 */
[----:B------:R-:W3:Y:S02]  /*42be0*/  LDCU UR7, c[0x0][0x39c] ;  /* 0x00007380ff0777ac */ /* 0x000ee40008000800 */
[C---:B------:R-:W-:Y:S01]  /*42bf0*/  VIADD R3, R21.reuse, UR4 ;  /* 0x0000000415037c36 */ /* 0x040fe20008000000 */
[----:B------:R-:W-:-:S04]  /*42c00*/  LEA R20, P5, R21, R0, 0x1 ;  /* 0x0000000015147211 */ /* 0x000fc800078a08ff */
[----:B------:R-:W-:Y:S02]  /*42c10*/  LEA.HI.X.SX32 R21, R21, R2, 0x1, P5 ;  /* 0x0000000215157211 */ /* 0x000fe400028f0eff */
[----:B------:R-:W-:-:S04]  /*42c20*/  LEA R22, P5, R3, R0, 0x1 ;  /* 0x0000000003167211 */ /* 0x000fc800078a08ff */
[C---:B------:R-:W-:Y:S01]  /*42c30*/  LEA.HI.X.SX32 R23, R3.reuse, R2, 0x1, P5 ;  /* 0x0000000203177211 */ /* 0x040fe200028f0eff */
[----:B------:R-:W-:Y:S01]  /*42c40*/  VIADD R3, R3, UR4 ;  /* 0x0000000403037c36 */ /* 0x000fe20008000000 */
[----:B------:R0:W-:Y:S04]  /*42c50*/  @P1 STG.E.U16 desc[UR8][R20.64], R25 ;  /* 0x0000001914001986 */ /* 0x0001e8000c101508 */
[----:B--2---:R2:W-:Y:S01]  /*42c60*/  @P4 STG.E.U16 desc[UR8][R22.64], R24 ;  /* 0x0000001816004986 */ /* 0x0045e2000c101508 */
[----:B0-----:R-:W-:Y:S02]  /*42c70*/  PRMT R25, R24, 0x7632, R25 ;  /* 0x0000763218197816 */ /* 0x001fe40000000019 */
[----:B--2---:R-:W-:-:S04]  /*42c80*/  LEA R22, P4, R3, R0, 0x1 ;  /* 0x0000000003167211 */ /* 0x004fc800078808ff */
[----:B------:R-:W-:-:S05]  /*42c90*/  LEA.HI.X.SX32 R23, R3, R2, 0x1, P4 ;  /* 0x0000000203177211 */ /* 0x000fca00020f0eff */
[----:B------:R0:W-:Y:S04]  /*42ca0*/  @P6 STG.E.U16 desc[UR8][R22.64], R25 ;  /* 0x0000001916006986 */ /* 0x0001e8000c101508 */
[----:B0-----:R-:W2:Y:S01]  /*42cb0*/  LDL.LU R23, [R1+0x24] ;  /* 0x0000240001177983 */ /* 0x001ea20000300800 */
[C---:B------:R-:W-:Y:S02]  /*42cc0*/  VIADD R21, R29.reuse, 0x24 ;  /* 0x000000241d157836 */ /* 0x040fe40000000000 */
[----:B------:R-:W-:-:S03]  /*42cd0*/  VIADD R20, R29, 0x25 ;  /* 0x000000251d147836 */ /* 0x000fc60000000000 */
[----:B------:R-:W-:Y:S01]  /*42ce0*/  ISETP.LT.AND P1, PT, R21, UR6, !P0 ;  /* 0x0000000615007c0c */ /* 0x000fe2000c721270 */
[----:B------:R-:W-:Y:S01]  /*42cf0*/  VIADD R21, R3, UR4 ;  /* 0x0000000403157c36 */ /* 0x000fe20008000000 */
[----:B---3--:R-:W-:Y:S01]  /*42d00*/  ISETP.LT.AND P5, PT, R20, UR7, !P0 ;  /* 0x0000000714007c0c */ /* 0x008fe2000c7a1270 */
[----:B------:R-:W-:Y:S01]  /*42d10*/  VIADD R24, R29, 0x26 ;  /* 0x000000261d187836 */ /* 0x000fe20000000000 */
[----:B------:R-:W0:Y:S02]  /*42d20*/  LDCU UR7, c[0x0][0x39c] ;  /* 0x00007380ff0777ac */ /* 0x000e240008000800 */
[C---:B------:R-:W-:Y:S01]  /*42d30*/  LEA R20, P4, R21.reuse, R0, 0x1 ;  /* 0x0000000015147211 */ /* 0x040fe200078808ff */
[C---:B------:R-:W-:Y:S01]  /*42d40*/  VIADD R3, R21.reuse, UR4 ;  /* 0x0000000415037c36 */ /* 0x040fe20008000000 */
[----:B------:R-:W3:Y:S02]  /*42d50*/  LDCU UR6, c[0x0][0x39c] ;  /* 0x00007380ff0677ac */ /* 0x000ee40008000800 */
[----:B------:R-:W-:-:S02]  /*42d60*/  LEA.HI.X.SX32 R21, R21, R2, 0x1, P4 ;  /* 0x0000000215157211 */ /* 0x000fc400020f0eff */
[----:B-1----:R-:W-:Y:S01]  /*42d70*/  ISETP.LT.AND P4, PT, R24, UR5, !P0 ;  /* 0x0000000518007c0c */ /* 0x002fe2000c781270 */
[----:B------:R-:W1:Y:S01]  /*42d80*/  LDCU UR5, c[0x0][0x39c] ;  /* 0x00007380ff0577ac */ /* 0x000e620008000800 */
[----:B------:R-:W-:Y:S02]  /*42d90*/  LEA R22, P6, R3, R0, 0x1 ;  /* 0x0000000003167211 */ /* 0x000fe400078c08ff */
[----:B------:R-:W-:Y:S01]  /*42da0*/  PRMT R25, R27, 0x7632, R25 ;  /* 0x000076321b197816 */ /* 0x000fe20000000019 */
[----:B--2---:R-:W-:-:S04]  /*42db0*/  IMAD.MOV.U32 R24, RZ, RZ, R23 ;  /* 0x000000ffff187224 */ /* 0x004fc800078e0017 */
[----:B------:R-:W-:-:S05]  /*42dc0*/  IMAD.MOV.U32 R23, RZ, RZ, R24 ;  /* 0x000000ffff177224 */ /* 0x000fca00078e0018 */
[----:B------:R2:W-:Y:S02]  /*42dd0*/  @P3 STG.E.U16 desc[UR8][R20.64], R23 ;  /* 0x0000001714003986 */ /* 0x0005e4000c101508 */
[----:B--2---:R-:W-:Y:S01]  /*42de0*/  IMAD.MOV.U32 R21, RZ, RZ, R23 ;  /* 0x000000ffff157224 */ /* 0x004fe200078e0017 */
[----:B------:R-:W-:-:S04]  /*42df0*/  LEA.HI.X.SX32 R23, R3, R2, 0x1, P6 ;  /* 0x0000000203177211 */ /* 0x000fc800030f0eff */
[----:B------:R-:W-:Y:S01]  /*42e00*/  PRMT R20, R21, 0x7632, R20 ;  /* 0x0000763215147816 */ /* 0x000fe20000000014 */
[----:B------:R-:W-:-:S04]  /*42e10*/  VIADD R21, R3, UR4 ;  /* 0x0000000403157c36 */ /* 0x000fc80008000000 */
[----:B------:R2:W-:Y:S01]  /*42e20*/  @P2 STG.E.U16 desc[UR8][R22.64], R20 ;  /* 0x0000001416002986 */ /* 0x0005e2000c101508 */
[----:B------:R-:W-:Y:S02]  /*42e30*/  VIADD R3, R21, UR4 ;  /* 0x0000000415037c36 */ /* 0x000fe40008000000 */
[----:B--2---:R-:W-:Y:S01]  /*42e40*/  VIADD R22, R29, 0x28 ;  /* 0x000000281d167836 */ /* 0x004fe20000000000 */
[----:B------:R-:W-:-:S04]  /*42e50*/  LEA R20, P6, R21, R0, 0x1 ;  /* 0x0000000015147211 */ /* 0x000fc800078c08ff */
[----:B------:R-:W-:Y:S02]  /*42e60*/  LEA.HI.X.SX32 R21, R21, R2, 0x1, P6 ;  /* 0x0000000215157211 */ /* 0x000fe400030f0eff */
[----:B0-----:R-:W-:Y:S01]  /*42e70*/  ISETP.LT.AND P2, PT, R22, UR7, !P0 ;  /* 0x0000000716007c0c */ /* 0x001fe2000c741270 */
[----:B------:R-:W-:Y:S01]  /*42e80*/  VIADD R24, R29, 0x27 ;  /* 0x000000271d187836 */ /* 0x000fe20000000000 */
[C---:B------:R-:W-:Y:S01]  /*42e90*/  LEA R22, P6, R3.reuse, R0, 0x1 ;  /* 0x0000000003167211 */ /* 0x040fe200078c08ff */
[----:B------:R0:W-:Y:S01]  /*42ea0*/  @P1 STG.E.U16 desc[UR8][R20.64], R27 ;  /* 0x0000001b14001986 */ /* 0x0001e2000c101508 */
[----:B------:R-:W2:Y:S02]  /*42eb0*/  LDCU UR7, c[0x0][0x39c] ;  /* 0x00007380ff0777ac */ /* 0x000ea40008000800 */
[C---:B------:R-:W-:Y:S01]  /*42ec0*/  LEA.HI.X.SX32 R23, R3.reuse, R2, 0x1, P6 ;  /* 0x0000000203177211 */ /* 0x040fe200030f0eff */
[----:B------:R-:W-:Y:S01]  /*42ed0*/  VIADD R3, R3, UR4 ;  /* 0x0000000403037c36 */ /* 0x000fe20008000000 */
[----:B---3--:R-:W-:Y:S01]  /*42ee0*/  ISETP.LT.AND P3, PT, R24, UR6, !P0 ;  /* 0x0000000618007c0c */ /* 0x008fe2000c761270 */
[----:B0-----:R-:W3:Y:S01]  /*42ef0*/  LDL.LU R27, [R1+0x38] ;  /* 0x00003800011b7983 */ /* 0x001ee20000300800 */
[----:B------:R-:W-:Y:S01]  /*42f00*/  VIADD R24, R29, 0x29 ;  /* 0x000000291d187836 */ /* 0x000fe20000000000 */
[----:B------:R-:W0:Y:S02]  /*42f10*/  LDCU UR6, c[0x0][0x39c] ;  /* 0x00007380ff0677ac */ /* 0x000e240008000800 */
[----:B------:R-:W-:Y:S01]  /*42f20*/  @P5 STG.E.U16 desc[UR8][R22.64], R25 ;  /* 0x0000001916005986 */ /* 0x000fe2000c101508 */
[----:B------:R-:W-:-:S04]  /*42f30*/  LEA R20, P5, R3, R0, 0x1 ;  /* 0x0000000003147211 */ /* 0x000fc800078a08ff */
[C---:B------:R-:W-:Y:S02]  /*42f40*/  LEA.HI.X.SX32 R21, R3.reuse, R2, 0x1, P5 ;  /* 0x0000000203157211 */ /* 0x040fe400028f0eff */
[----:B-1----:R-:W-:Y:S01]  /*42f50*/  ISETP.LT.AND P1, PT, R24, UR5, !P0 ;  /* 0x0000000518007c0c */ /* 0x002fe2000c721270 */
[----:B------:R-:W-:Y:S01]  /*42f60*/  VIADD R24, R3, UR4 ;  /* 0x0000000403187c36 */ /* 0x000fe20008000000 */
[----:B----4-:R-:W-:Y:S01]  /*42f70*/  PRMT R3, R11, 0x7632, R3 ;  /* 0x000076320b037816 */ /* 0x010fe20000000003 */
[----:B------:R1:W-:Y:S01]  /*42f80*/  @P4 STG.E.U16 desc[UR8][R20.64], R11 ;  /* 0x0000000b14004986 */ /* 0x0003e2000c101508 */
[----:B------:R-:W4:Y:S03]  /*42f90*/  LDCU UR5, c[0x0][0x39c] ;  /* 0x00007380ff0577ac */ /* 0x000f260008000800 */
[----:B-1----:R-:W3:Y:S01]  /*42fa0*/  LDL.LU R11, [R1+0x3c] ;  /* 0x00003c00010b7983 */ /* 0x002ee20000300800 */
[----:B------:R-:W-:-:S05]  /*42fb0*/  VIADD R22, R29, 0x2a ;  /* 0x0000002a1d167836 */ /* 0x000fca0000000000 */
[----:B0-----:R-:W-:Y:S01]  /*42fc0*/  ISETP.LT.AND P5, PT, R22, UR6, !P0 ;  /* 0x0000000616007c0c */ /* 0x001fe2000c7a1270 */
[C---:B------:R-:W-:Y:S01]  /*42fd0*/  VIADD R20, R24.reuse, UR4 ;  /* 0x0000000418147c36 */ /* 0x040fe20008000000 */
[C---:B------:R-:W-:Y:S01]  /*42fe0*/  LEA R22, P6, R24.reuse, R0, 0x1 ;  /* 0x0000000018167211 */ /* 0x040fe200078c08ff */
[----:B------:R-:W-:Y:S01]  /*42ff0*/  VIADD R25, R29, 0x2b ;  /* 0x0000002b1d197836 */ /* 0x000fe20000000000 */
[----:B------:R-:W0:Y:S02]  /*43000*/  LDCU UR6, c[0x0][0x39c] ;  /* 0x00007380ff0677ac */ /* 0x000e240008000800 */
[----:B------:R-:W-:Y:S01]  /*43010*/  LEA.HI.X.SX32 R23, R24, R2, 0x1, P6 ;  /* 0x0000000218177211 */ /* 0x000fe200030f0eff */
[----:B------:R-:W-:-:S04]  /*43020*/  VIADD R21, R20, UR4 ;  /* 0x0000000414157c36 */ /* 0x000fc80008000000 */
[----:B------:R1:W-:Y:S01]  /*43030*/  @P3 STG.E.U16 desc[UR8][R22.64], R3 ;  /* 0x0000000316003986 */ /* 0x0003e2000c101508 */
[----:B--2---:R-:W-:Y:S01]  /*43040*/  ISETP.LT.AND P6, PT, R25, UR7, !P0 ;  /* 0x0000000719007c0c */ /* 0x004fe2000c7c1270 */
[----:B------:R-:W2:Y:S01]  /*43050*/  LDCU UR7, c[0x0][0x39c] ;  /* 0x00007380ff0777ac */ /* 0x000ea20008000800 */
[----:B-1----:R-:W-:Y:S01]  /*43060*/  VIADD R3, R29, 0x2c ;  /* 0x0000002c1d037836 */ /* 0x002fe20000000000 */
[----:B------:R-:W-:-:S04]  /*43070*/  LEA R22, P3, R20, R0, 0x1 ;  /* 0x0000000014167211 */ /* 0x000fc800078608ff */
[----:B----4-:R-:W-:Y:S01]  /*43080*/  ISETP.LT.AND P4, PT, R3, UR5, !P0 ;  /* 0x0000000503007c0c */ /* 0x010fe2000c781270 */
[----:B------:R-:W1:Y:S01]  /*43090*/  LDCU UR5, c[0x0][0x39c] ;  /* 0x00007380ff0577ac */ /* 0x000e620008000800 */
[----:B------:R-:W-:Y:S02]  /*430a0*/  LEA.HI.X.SX32 R23, R20, R2, 0x1, P3 ;  /* 0x0000000214177211 */ /* 0x000fe400018f0eff */
[C---:B------:R-:W-:Y:S01]  /*430b0*/  LEA R20, P3, R21.reuse, R0, 0x1 ;  /* 0x0000000015147211 */ /* 0x040fe200078608ff */
[C---:B------:R-:W-:Y:S01]  /*430c0*/  VIADD R24, R21.reuse, UR4 ;  /* 0x0000000415187c36 */ /* 0x040fe20008000000 */
[----:B------:R-:W-:Y:S02]  /*430d0*/  PRMT R3, R26, 0x7632, R3 ;  /* 0x000076321a037816 */ /* 0x000fe40000000003 */
[----:B------:R-:W-:Y:S01]  /*430e0*/  LEA.HI.X.SX32 R21, R21, R2, 0x1, P3 ;  /* 0x0000000215157211 */ /* 0x000fe200018f0eff */
[----:B------:R4:W-:Y:S04]  /*430f0*/  @P2 STG.E.U16 desc[UR8][R22.64], R26 ;  /* 0x0000001a16002986 */ /* 0x0009e8000c101508 */
[----:B------:R0:W-:Y:S01]  /*43100*/  @P1 STG.E.U16 desc[UR8][R20.64], R3 ;  /* 0x0000000314001986 */ /* 0x0001e2000c101508 */
[----:B----4-:R-:W-:Y:S01]  /*43110*/  LEA R22, P2, R24, R0, 0x1 ;  /* 0x0000000018167211 */ /* 0x010fe200078408ff */
[----:B0-----:R-:W-:-:S02]  /*43120*/  VIADD R3, R29, 0x2e ;  /* 0x0000002e1d037836 */ /* 0x001fc40000000000 */
[----:B------:R-:W-:Y:S01]  /*43130*/  VIADD R20, R29, 0x2f ;  /* 0x0000002f1d147836 */ /* 0x000fe20000000000 */
[C---:B------:R-:W-:Y:S02]  /*43140*/  LEA.HI.X.SX32 R23, R24.reuse, R2, 0x1, P2 ;  /* 0x0000000218177211 */ /* 0x040fe400010f0eff */
[----:B--2---:R-:W-:Y:S01]  /*43150*/  ISETP.LT.AND P2, PT, R3, UR7, !P0 ;  /* 0x0000000703007c0c */ /* 0x004fe2000c741270 */
[----:B------:R-:W-:Y:S01]  /*43160*/  VIADD R3, R24, UR4 ;  /* 0x0000000418037c36 */ /* 0x000fe20008000000 */
[----:B-1----:R-:W-:Y:S01]  /*43170*/  ISETP.LT.AND P1, PT, R20, UR5, !P0 ;  /* 0x0000000514007c0c */ /* 0x002fe2000c721270 */
[----:B------:R-:W0:Y:S01]  /*43180*/  LDCU UR5, c[0x0][0x39c] ;  /* 0x00007380ff0577ac */ /* 0x000e220008000800 */
[----:B------:R1:W-:Y:S02]  /*43190*/  @P5 STG.E.U16 desc[UR8][R22.64], R28 ;  /* 0x0000001c16005986 */ /* 0x0003e4000c101508 */
[----:B------:R-:W-:Y:S01]  /*431a0*/  LEA R20, P5, R3, R0, 0x1 ;  /* 0x0000000003147211 */ /* 0x000fe200078a08ff */
[----:B------:R-:W-:Y:S01]  /*431b0*/  VIADD R25, R29, 0x2d ;  /* 0x0000002d1d197836 */ /* 0x000fe20000000000 */
[----:B------:R-:W-:Y:S01]  /*431c0*/  PRMT R24, R28, 0x7632, R24 ;  /* 0x000076321c187816 */ /* 0x000fe20000000018 */
[----:B------:R-:W2:Y:S01]  /*431d0*/  LDCU UR7, c[0x0][0x39c] ;  /* 0x00007380ff0777ac */ /* 0x000ea20008000800 */
[C---:B------:R-:W-:Y:S01]  /*431e0*/  LEA.HI.X.SX32 R21, R3.reuse, R2, 0x1, P5 ;  /* 0x0000000203157211 */ /* 0x040fe200028f0eff */
[----:B-1----:R-:W-:Y:S01]  /*431f0*/  VIADD R23, R3, UR4 ;  /* 0x0000000403177c36 */ /* 0x002fe20008000000 */
[----:B------:R-:W-:-:S03]  /*43200*/  ISETP.LT.AND P3, PT, R25, UR6, !P0 ;  /* 0x0000000619007c0c */ /* 0x000fc6000c761270 */
[----:B------:R1:W-:Y:S01]  /*43210*/  @P6 STG.E.U16 desc[UR8][R20.64], R24 ;  /* 0x0000001814006986 */ /* 0x0003e2000c101508 */
[----:B------:R-:W4:Y:S01]  /*43220*/  LDCU UR6, c[0x0][0x39c] ;  /* 0x00007380ff0677ac */ /* 0x000f220008000800 */
[C---:B------:R-:W-:Y:S01]  /*43230*/  VIADD R3, R23.reuse, UR4 ;  /* 0x0000000417037c36 */ /* 0x040fe20008000000 */
[C---:B------:R-:W-:Y:S01]  /*43240*/  LEA R22, P5, R23.reuse, R0, 0x1 ;  /* 0x0000000017167211 */ /* 0x040fe200078a08ff */
[----:B------:R-:W2:Y:S03]  /*43250*/  LDL.LU R28, [R1+0x18] ;  /* 0x00001800011c7983 */ /* 0x000ea60000300800 */
[----:B------:R-:W-:Y:S02]  /*43260*/  LEA.HI.X.SX32 R23, R23, R2, 0x1, P5 ;  /* 0x0000000217177211 */ /* 0x000fe400028f0eff */
[----:B-1----:R-:W-:Y:S01]  /*43270*/  LEA R20, P6, R3, R0, 0x1 ;  /* 0x0000000003147211 */ /* 0x002fe200078c08ff */
[----:B------:R-:W-:-:S03]  /*43280*/  VIADD R24, R29, 0x31 ;  /* 0x000000311d187836 */ /* 0x000fc60000000000 */
[C---:B------:R-:W-:Y:S02]  /*43290*/  LEA.HI.X.SX32 R21, R3.reuse, R2, 0x1, P6 ;  /* 0x0000000203157211 */ /* 0x040fe400030f0eff */
[----:B0-----:R-:W-:Y:S01]  /*432a0*/  ISETP.LT.AND P6, PT, R24, UR5, !P0 ;  /* 0x0000000518007c0c */ /* 0x001fe2000c7c1270 */
[----:B------:R-:W0:Y:S01]  /*432b0*/  LDCU UR5, c[0x0][0x39c] ;  /* 0x00007380ff0577ac */ /* 0x000e220008000800 */
[----:B------:R-:W-:Y:S02]  /*432c0*/  VIADD R3, R3, UR4 ;  /* 0x0000000403037c36 */ /* 0x000fe40008000000 */
[----:B------:R-:W-:-:S05]  /*432d0*/  VIADD R25, R29, 0x30 ;  /* 0x000000301d197836 */ /* 0x000fca0000000000 */
[----:B----4-:R-:W-:Y:S01]  /*432e0*/  ISETP.LT.AND P5, PT, R25, UR6, !P0 ;  /* 0x0000000619007c0c */ /* 0x010fe2000c7a1270 */
[----:B------:R-:W-:Y:S01]  /*432f0*/  VIADD R25, R29, 0x33 ;  /* 0x000000331d197836 */ /* 0x000fe20000000000 */
[----:B------:R-:W1:Y:S01]  /*43300*/  LDCU UR6, c[0x0][0x39c] ;  /* 0x00007380ff0677ac */ /* 0x000e620008000800 */
[----:B---3--:R3:W-:Y:S02]  /*43310*/  @P4 STG.E.U16 desc[UR8][R22.64], R27 ;  /* 0x0000001b16004986 */ /* 0x0087e4000c101508 */
[----:B---3--:R-:W-:Y:S02]  /*43320*/  PRMT R22, R27, 0x7632, R22 ;  /* 0x000076321b167816 */ /* 0x008fe40000000016 */
[----:B------:R-:W3:Y:S04]  /*43330*/  LDL.LU R27, [R1+0x1c] ;  /* 0x00001c00011b7983 */ /* 0x000ee80000300800 */
[----:B------:R4:W-:Y:S02]  /*43340*/  @P3 STG.E.U16 desc[UR8][R20.64], R22 ;  /* 0x0000001614003986 */ /* 0x0009e4000c101508 */
[----:B----4-:R-:W-:-:S04]  /*43350*/  LEA R22, P4, R3, R0, 0x1 ;  /* 0x0000000003167211 */ /* 0x010fc800078808ff */
[C---:B------:R-:W-:Y:S01]  /*43360*/  LEA.HI.X.SX32 R23, R3.reuse, R2, 0x1, P4 ;  /* 0x0000000203177211 */ /* 0x040fe200020f0eff */
[----:B------:R-:W-:Y:S01]  /*43370*/  VIADD R21, R3, UR4 ;  /* 0x0000000403157c36 */ /* 0x000fe20008000000 */
[----:B------:R-:W-:-:S03]  /*43380*/  PRMT R3, R11, 0x7632, R3 ;  /* 0x000076320b037816 */ /* 0x000fc60000000003 */
[----:B------:R4:W-:Y:S01]  /*43390*/  @P2 STG.E.U16 desc[UR8][R22.64], R11 ;  /* 0x0000000b16002986 */ /* 0x0009e2000c101508 */
[----:B0-----:R-:W-:Y:S01]  /*433a0*/  ISETP.LT.AND P2, PT, R25, UR5, !P0 ;  /* 0x0000000519007c0c */ /* 0x001fe2000c741270 */
[----:B------:R-:W-:Y:S01]  /*433b0*/  VIADD R20, R29, 0x32 ;  /* 0x000000321d147836 */ /* 0x000fe20000000000 */
[----:B------:R-:W0:Y:S01]  /*433c0*/  LDCU UR5, c[0x0][0x39c] ;  /* 0x00007380ff0577ac */ /* 0x000e220008000800 */
[----:B----4-:R-:W4:Y:S04]  /*433d0*/  LDL.LU R11, [R1+0xa0] ;  /* 0x0000a000010b7983 */ /* 0x010f280000300800 */
[----:B------:R-:W3:Y:S04]  /*433e0*/  LDL.LU R26, [R1+0xa4] ;  /* 0x0000a400011a7983 */ /* 0x000ee80000300800 */
[----:B------:R-:W3:Y:S01]  /*433f0*/  LDL.LU R25, [R1+0x10] ;  /* 0x0000100001197983 */ /* 0x000ee20000300800 */
[----:B--2---:R-:W-:Y:S01]  /*43400*/  ISETP.LT.AND P3, PT, R20, UR7, !P0 ;  /* 0x0000000714007c0c */ /* 0x004fe2000c761270 */
[----:B------:R-:W2:Y:S01]  /*43410*/  LDCU UR7, c[0x0][0x39c] ;  /* 0x00007380ff0777ac */ /* 0x000ea20008000800 */
[C---:B------:R-:W-:Y:S01]  /*43420*/  LEA R20, P4, R21.reuse, R0, 0x1 ;  /* 0x0000000015147211 */ /* 0x040fe200078808ff */
[----:B------:R-:W-:-:S03]  /*43430*/  VIADD R24, R21, UR4 ;  /* 0x0000000415187c36 */ /* 0x000fc60008000000 */
[----:B------:R-:W-:Y:S02]  /*43440*/  LEA.HI.X.SX32 R21, R21, R2, 0x1, P4 ;  /* 0x0000000215157211 */ /* 0x000fe400020f0eff */
[----:B------:R-:W-:-:S03]  /*43450*/  LEA R22, P4, R24, R0, 0x1 ;  /* 0x0000000018167211 */ /* 0x000fc600078808ff */
[----:B------:R0:W-:Y:S01]  /*43460*/  @P1 STG.E.U16 desc[UR8][R20.64], R3 ;  /* 0x0000000314001986 */ /* 0x0001e2000c101508 */
[----:B------:R-:W-:Y:S01]  /*43470*/  LEA.HI.X.SX32 R23, R24, R2, 0x1, P4 ;  /* 0x0000000218177211 */ /* 0x000fe200020f0eff */
[C---:B0-----:R-:W-:Y:S02]  /*43480*/  VIADD R3, R29.reuse, 0x34 ;  /* 0x000000341d037836 */ /* 0x041fe40000000000 */
[----:B------:R-:W-:-:S03]  /*43490*/  VIADD R20, R29, 0x35 ;  /* 0x000000351d147836 */ /* 0x000fc60000000000 */
[----:B-1----:R-:W-:Y:S01]  /*434a0*/  ISETP.LT.AND P1, PT, R3, UR6, !P0 ;  /* 0x0000000603007c0c */ /* 0x002fe2000c721270 */
[----:B------:R-:W-:Y:S01]  /*434b0*/  VIADD R3, R24, UR4 ;  /* 0x0000000418037c36 */ /* 0x000fe20008000000 */
[----:B--2---:R-:W-:Y:S01]  /*434c0*/  ISETP.LT.AND P4, PT, R20, UR7, !P0 ;  /* 0x0000000714007c0c */ /* 0x004fe2000c781270 */
[----:B------:R-:W0:Y:S01]  /*434d0*/  LDCU UR7, c[0x0][0x39c] ;  /* 0x00007380ff0777ac */ /* 0x000e220008000800 */
[----:B------:R-:W1:Y:S01]  /*434e0*/  LDCU UR6, c[0x0][0x39c] ;  /* 0x00007380ff0677ac */ /* 0x000e620008000800 */
[----:B---3--:R-:W-:Y:S01]  /*434f0*/  @P5 STG.E.U16 desc[UR8][R22.64], R25 ;  /* 0x0000001916005986 */ /* 0x008fe2000c101508 */
[----:B------:R-:W-:Y:S02]  /*43500*/  LEA R20, P5, R3, R0, 0x1 ;  /* 0x0000000003147211 */ /* 0x000fe400078a08ff */
[----:B------:R-:W-:Y:S02]  /*43510*/  PRMT R24, R25, 0x7632, R24 ;  /* 0x0000763219187816 */ /* 0x000fe40000000018 */
[----:B------:R-:W-:-:S05]  /*43520*/  LEA.HI.X.SX32 R21, R3, R2, 0x1, P5 ;  /* 0x0000000203157211 */ /* 0x000fca00028f0eff */
[----:B------:R2:W-:Y:S04]  /*43530*/  @P6 STG.E.U16 desc[UR8][R20.64], R24 ;  /* 0x0000001814006986 */ /* 0x0005e8000c101508 */
[----:B--2---:R-:W2:Y:S01]  /*43540*/  LDL.LU R24, [R1+0x14] ;  /* 0x0000140001187983 */ /* 0x004ea20000300800 */
[----:B------:R-:W-:-:S05]  /*43550*/  VIADD R23, R3, UR4 ;  /* 0x0000000403177c36 */ /* 0x000fca0008000000 */
[C---:B------:R-:W-:Y:S01]  /*43560*/  LEA R22, P5, R23.reuse, R0, 0x1 ;  /* 0x0000000017167211 */ /* 0x040fe200078a08ff */
[----:B------:R-:W-:-:S03]  /*43570*/  VIADD R3, R23, UR4 ;  /* 0x0000000417037c36 */ /* 0x000fc60008000000 */
[----:B------:R-:W-:Y:S02]  /*43580*/  LEA.HI.X.SX32 R23, R23, R2, 0x1, P5 ;  /* 0x0000000217177211 */ /* 0x000fe400028f0eff */
[----:B------:R-:W-:Y:S01]  /*43590*/  LEA R20, P6, R3, R0, 0x1 ;  /* 0x0000000003147211 */ /* 0x000fe200078c08ff */
[----:B------:R-:W-:-:S05]  /*435a0*/  VIADD R25, R29, 0x36 ;  /* 0x000000361d197836 */ /* 0x000fca0000000000 */
[----:B------:R-:W-:Y:S01]  /*435b0*/  ISETP.LT.AND P5, PT, R25, UR5, !P0 ;  /* 0x0000000519007c0c */ /* 0x000fe2000c7a1270 */
[----:B------:R-:W3:Y:S01]  /*435c0*/  LDCU UR5, c[0x0][0x39c] ;  /* 0x00007380ff0577ac */ /* 0x000ee20008000800 */
[----:B------:R-:W-:Y:S01]  /*435d0*/  PRMT R25, R28, 0x7632, R25 ;  /* 0x000076321c197816 */ /* 0x000fe20000000019 */
[----:B--2---:R-:W-:-:S05]  /*435e0*/  IMAD.MOV.U32 R21, RZ, RZ, R24 ;  /* 0x000000ffff157224 */ /* 0x004fca00078e0018 */
[----:B------:R2:W-:Y:S02]  /*435f0*/  @P3 STG.E.U16 desc[UR8][R22.64], R21 ;  /* 0x0000001516003986 */ /* 0x0005e4000c101508 */
[----:B--2---:R-:W-:Y:S01]  /*43600*/  IMAD.MOV.U32 R22, RZ, RZ, R21 ;  /* 0x000000ffff167224 */ /* 0x004fe200078e0015 */
[----:B------:R-:W-:-:S04]  /*43610*/  LEA.HI.X.SX32 R21, R3, R2, 0x1, P6 ;  /* 0x0000000203157211 */ /* 0x000fc800030f0eff */
[----:B------:R-:W-:Y:S01]  /*43620*/  PRMT R23, R22, 0x7632, R23 ;  /* 0x0000763216177816 */ /* 0x000fe20000000017 */
[----:B------:R-:W-:-:S04]  /*43630*/  VIADD R22, R3, UR4 ;  /* 0x0000000403167c36 */ /* 0x000fc80008000000 */
[----:B------:R2:W-:Y:S01]  /*43640*/  @P2 STG.E.U16 desc[UR8][R20.64], R23 ;  /* 0x0000001714002986 */ /* 0x0005e2000c101508 */
[C---:B------:R-:W-:Y:S02]  /*43650*/  VIADD R3, R22.reuse, UR4 ;  /* 0x0000000416037c36 */ /* 0x040fe40008000000 */
[----:B--2---:R-:W-:Y:S01]  /*43660*/  VIADD R21, R29, 0x38 ;  /* 0x000000381d157836 */ /* 0x004fe20000000000 */
[----:B------:R-:W-:-:S04]  /*43670*/  LEA R20, P6, R22, R0, 0x1 ;  /* 0x0000000016147211 */ /* 0x000fc800078c08ff */
[----:B0-----:R-:W-:Y:S01]  /*43680*/  ISETP.LT.AND P2, PT, R21, UR7, !P0 ;  /* 0x0000000715007c0c */ /* 0x001fe2000c741270 */
[----:B------:R-:W-:Y:S01]  /*43690*/  VIADD R24, R29, 0x37 ;  /* 0x000000371d187836 */ /* 0x000fe20000000000 */
[----:B------:R-:W-:Y:S01]  /*436a0*/  LEA.HI.X.SX32 R21, R22, R2, 0x1, P6 ;  /* 0x0000000216157211 */ /* 0x000fe200030f0eff */
[----:B------:R-:W0:Y:S01]  /*436b0*/  LDCU UR7, c[0x0][0x39c] ;  /* 0x00007380ff0777ac */ /* 0x000e220008000800 */
[----:B------:R-:W-:-:S03]  /*436c0*/  LEA R22, P6, R3, R0, 0x1 ;  /* 0x0000000003167211 */ /* 0x000fc600078c08ff */
[----:B------:R2:W-:Y:S01]  /*436d0*/  @P1 STG.E.U16 desc[UR8][R20.64], R28 ;  /* 0x0000001c14001986 */ /* 0x0005e2000c101508 */
[C---:B------:R-:W-:Y:S01]  /*436e0*/  LEA.HI.X.SX32 R23, R3.reuse, R2, 0x1, P6 ;  /* 0x0000000203177211 */ /* 0x040fe200030f0eff */
[----:B------:R-:W-:Y:S01]  /*436f0*/  VIADD R3, R3, UR4 ;  /* 0x0000000403037c36 */ /* 0x000fe20008000000 */
[----:B-1----:R-:W-:-:S03]  /*43700*/  ISETP.LT.AND P3, PT, R24, UR6, !P0 ;  /* 0x0000000618007c0c */ /* 0x002fc6000c761270 */
[----:B------:R1:W-:Y:S04]  /*43710*/  @P4 STG.E.U16 desc[UR8][R22.64], R25 ;  /* 0x0000001916004986 */ /* 0x0003e8000c101508 */
[----:B--2---:R-:W2:Y:S01]  /*43720*/  LDL.LU R28, [R1+0xa8] ;  /* 0x0000a800011c7983 */ /* 0x004ea20000300800 */
[----:B------:R-:W-:Y:S01]  /*43730*/  LEA R20, P4, R3, R0, 0x1 ;  /* 0x0000000003147211 */ /* 0x000fe200078808ff */
[----:B------:R-:W-:Y:S01]  /*43740*/  VIADD R24, R29, 0x39 ;  /* 0x000000391d187836 */ /* 0x000fe20000000000 */
[----:B------:R-:W0:Y:S02]  /*43750*/  LDCU UR6, c[0x0][0x39c] ;  /* 0x00007380ff0677ac */ /* 0x000e240008000800 */
[C---:B------:R-:W-:Y:S02]  /*43760*/  LEA.HI.X.SX32 R21, R3.reuse, R2, 0x1, P4 ;  /* 0x0000000203157211 */ /* 0x040fe400020f0eff */
[----:B---3--:R-:W-:Y:S01]  /*43770*/  ISETP.LT.AND P1, PT, R24, UR5, !P0 ;  /* 0x0000000518007c0c */ /* 0x008fe2000c721270 */
[----:B------:R-:W-:Y:S01]  /*43780*/  VIADD R24, R3, UR4 ;  /* 0x0000000403187c36 */ /* 0x000fe20008000000 */
[----:B------:R-:W-:Y:S01]  /*43790*/  PRMT R3, R27, 0x7632, R3 ;  /* 0x000076321b037816 */ /* 0x000fe20000000003 */
[----:B------:R3:W-:Y:S01]  /*437a0*/  @P5 STG.E.U16 desc[UR8][R20.64], R27 ;  /* 0x0000001b14005986 */ /* 0x0007e2000c101508 */
[C---:B-1----:R-:W-:Y:S01]  /*437b0*/  VIADD R22, R29.reuse, 0x3a ;  /* 0x0000003a1d167836 */ /* 0x042fe20000000000 */
[----:B------:R-:W1:Y:S02]  /*437c0*/  LDCU UR5, c[0x0][0x39c] ;  /* 0x00007380ff0577ac */ /* 0x000e640008000800 */
[----:B---3--:R-:W3:Y:S02]  /*437d0*/  LDL.LU R27, [R1+0xac] ;  /* 0x0000ac00011b7983 */ /* 0x008ee40000300800 */
        /* <DEDUP_REMOVED lines=8> */
[----:B------:R-:W-:Y:S01]  /*43860*/  ISETP.LT.AND P6, PT, R25, UR7, !P0 ;  /* 0x0000000719007c0c */ /* 0x000fe2000c7c1270 */
[----:B------:R-:W4:Y:S01]  /*43870*/  LDCU UR7, c[0x0][0x39c] ;  /* 0x00007380ff0777ac */ /* 0x000f220008000800 */
[----:B0-----:R-:W-:Y:S01]  /*43880*/  VIADD R3, R29, 0x3c ;  /* 0x0000003c1d037836 */ /* 0x001fe20000000000 */
[----:B------:R-:W-:-:S04]  /*43890*/  LEA R22, P3, R20, R0, 0x1 ;  /* 0x0000000014167211 */ /* 0x000fc800078608ff */
[----:B-1----:R-:W-:Y:S01]  /*438a0*/  ISETP.LT.AND P5, PT, R3, UR5, !P0 ;  /* 0x0000000503007c0c */ /* 0x002fe2000c7a1270 */
[----:B------:R-:W0:Y:S01]  /*438b0*/  LDCU UR5, c[0x0][0x39c] ;  /* 0x00007380ff0577ac */ /* 0x000e220008000800 */
[----:B------:R-:W-:Y:S02]  /*438c0*/  LEA.HI.X.SX32 R23, R20, R2, 0x1, P3 ;  /* 0x0000000214177211 */ /* 0x000fe400018f0eff */
[C---:B------:R-:W-:Y:S01]  /*438d0*/  LEA R20, P3, R21.reuse, R0, 0x1 ;  /* 0x0000000015147211 */ /* 0x040fe200078608ff */
[----:B------:R-:W-:Y:S01]  /*438e0*/  VIADD R24, R21, UR4 ;  /* 0x0000000415187c36 */ /* 0x000fe20008000000 */
[----:B----4-:R-:W-:Y:S02]  /*438f0*/  PRMT R3, R11, 0x7632, R3 ;  /* 0x000076320b037816 */ /* 0x010fe40000000003 */
[----:B------:R-:W-:Y:S01]  /*43900*/  LEA.HI.X.SX32 R21, R21, R2, 0x1, P3 ;  /* 0x0000000215157211 */ /* 0x000fe200018f0eff */
[----:B------:R1:W-:Y:S04]  /*43910*/  @P2 STG.E.U16 desc[UR8][R22.64], R11 ;  /* 0x0000000b16002986 */ /* 0x0003e8000c101508 */
[----:B------:R4:W-:Y:S01]  /*43920*/  @P1 STG.E.U16 desc[UR8][R20.64], R3 ;  /* 0x0000000314001986 */ /* 0x0009e2000c101508 */
[----:B-1----:R-:W-:Y:S01]  /*43930*/  LEA R22, P2, R24, R0, 0x1 ;  /* 0x0000000018167211 */ /* 0x002fe200078408ff */
[----:B------:R-:W-:-:S02]  /*43940*/  VIADD R25, R29, 0x3d ;  /* 0x0000003d1d197836 */ /* 0x000fc40000000000 */
[----:B------:R-:W3:Y:S01]  /*43950*/  LDL.LU R11, [R1+0x10ec] ;  /* 0x0010ec00010b7983 */ /* 0x000ee20000300800 */
[C---:B----4-:R-:W-:Y:S02]  /*43960*/  VIADD R3, R29.reuse, 0x3e ;  /* 0x0000003e1d037836 */ /* 0x050fe40000000000 */
[----:B------:R-:W-:Y:S01]  /*43970*/  VIADD R20, R29, 0x3f ;  /* 0x0000003f1d147836 */ /* 0x000fe20000000000 */
[C---:B------:R-:W-:Y:S02]  /*43980*/  LEA.HI.X.SX32 R23, R24.reuse, R2, 0x1, P2 ;  /* 0x0000000218177211 */ /* 0x040fe400010f0eff */
[----:B------:R-:W-:Y:S01]  /*43990*/  ISETP.LT.AND P2, PT, R3, UR7, !P0 ;  /* 0x0000000703007c0c */ /* 0x000fe2000c741270 */
[----:B------:R-:W-:Y:S01]  /*439a0*/  VIADD R3, R24, UR4 ;  /* 0x0000000418037c36 */ /* 0x000fe20008000000 */
[----:B0-----:R-:W-:Y:S01]  /*439b0*/  ISETP.LT.AND P1, PT, R20, UR5, !P0 ;  /* 0x0000000514007c0c */ /* 0x001fe2000c721270 */
[----:B------:R-:W0:Y:S01]  /*439c0*/  LDCU UR5, c[0x0][0x39c] ;  /* 0x00007380ff0577ac */ /* 0x000e220008000800 */
[----:B------:R1:W-:Y:S02]  /*439d0*/  @P4 STG.E.U16 desc[UR8][R22.64], R26 ;  /* 0x0000001a16004986 */ /* 0x0003e4000c101508 */
[----:B------:R-:W-:Y:S01]  /*439e0*/  LEA R20, P4, R3, R0, 0x1 ;  /* 0x0000000003147211 */ /* 0x000fe200078808ff */
[----:B------:R-:W4:Y:S01]  /*439f0*/  LDCU UR7, c[0x0][0x39c] ;  /* 0x00007380ff0777ac */ /* 0x000f220008000800 */
[----:B------:R-:W-:-:S02]  /*43a00*/  PRMT R24, R26, 0x7632, R24 ;  /* 0x000076321a187816 */ /* 0x000fc40000000018 */
[C---:B------:R-:W-:Y:S01]  /*43a10*/  LEA.HI.X.SX32 R21, R3.reuse, R2, 0x1, P4 ;  /* 0x0000000203157211 */ /* 0x040fe200020f0eff */
[----:B-1----:R-:W-:-:S04]  /*43a20*/  VIADD R23, R3, UR4 ;  /* 0x0000000403177c36 */ /* 0x002fc80008000000 */
[C---:B------:R-:W-:Y:S01]  /*43a30*/  VIADD R3, R23.reuse, UR4 ;  /* 0x0000000417037c36 */ /* 0x040fe20008000000 */
[----:B------:R-:W-:Y:S01]  /*43a40*/  LEA R22, P4, R23, R0, 0x1 ;  /* 0x0000000017167211 */ /* 0x000fe200078808ff */
[----:B------:R1:W-:Y:S01]  /*43a50*/  @P6 STG.E.U16 desc[UR8][R20.64], R24 ;  /* 0x0000001814006986 */ /* 0x0003e2000c101508 */
[----:B------:R-:W-:Y:S01]  /*43a60*/  ISETP.LT.AND P3, PT, R25, UR6, !P0 ;  /* 0x0000000619007c0c */ /* 0x000fe2000c761270 */
[----:B------:R-:W4:Y:S01]  /*43a70*/  LDCU UR6, c[0x0][0x39c] ;  /* 0x00007380ff0677ac */ /* 0x000f220008000800 */
        /* <DEDUP_REMOVED lines=11> */
[----:B--2---:R2:W-:Y:S02]  /*43b30*/  @P5 STG.E.U16 desc[UR8][R22.64], R28 ;  /* 0x0000001c16005986 */ /* 0x0045e4000c101508 */
[----:B--2---:R-:W-:Y:S02]  /*43b40*/  PRMT R22, R28, 0x7632, R22 ;  /* 0x000076321c167816 */ /* 0x004fe40000000016 */
[----:B------:R-:W2:Y:S04]  /*43b50*/  LDL.LU R28, [R1+0xb8] ;  /* 0x0000b800011c7983 */ /* 0x000ea80000300800 */
[----:B------:R4:W-:Y:S02]  /*43b60*/  @P3 STG.E.U16 desc[UR8][R20.64], R22 ;  /* 0x0000001614003986 */ /* 0x0009e4000c101508 */
[----:B----4-:R-:W-:-:S04]  /*43b70*/  LEA R22, P5, R3, R0, 0x1 ;  /* 0x0000000003167211 */ /* 0x010fc800078a08ff */
[C---:B------:R-:W-:Y:S01]  /*43b80*/  LEA.HI.X.SX32 R23, R3.reuse, R2, 0x1, P5 ;  /* 0x0000000203177211 */ /* 0x040fe200028f0eff */
[----:B------:R-:W-:Y:S01]  /*43b90*/  VIADD R21, R3, UR4 ;  /* 0x0000000403157c36 */ /* 0x000fe20008000000 */
[----:B---3--:R-:W-:-:S03]  /*43ba0*/  PRMT R3, R27, 0x7632, R3 ;  /* 0x000076321b037816 */ /* 0x008fc60000000003 */
[----:B------:R3:W-:Y:S01]  /*43bb0*/  @P2 STG.E.U16 desc[UR8][R22.64], R27 ;  /* 0x0000001b16002986 */ /* 0x0007e2000c101508 */
[----:B0-----:R-:W-:Y:S01]  /*43bc0*/  ISETP.LT.AND P2, PT, R25, UR5, !P0 ;  /* 0x0000000519007c0c */ /* 0x001fe2000c741270 */
[----:B------:R-:W-:Y:S01]  /*43bd0*/  VIADD R20, R29, 0x42 ;  /* 0x000000421d147836 */ /* 0x000fe20000000000 */
[----:B------:R-:W0:Y:S01]  /*43be0*/  LDCU UR5, c[0x0][0x39c] ;  /* 0x00007380ff0577ac */ /* 0x000e220008000800 */
[----:B---3--:R-:W3:Y:S04]  /*43bf0*/  LDL.LU R27, [R1+0xbc] ;  /* 0x0000bc00011b7983 */ /* 0x008ee80000300800 */
[----:B------:R-:W4:Y:S04]  /*43c00*/  LDL.LU R26, [R1+0xc0] ;  /* 0x0000c000011a7983 */ /* 0x000f280000300800 */
[----:B------:R-:W2:Y:S01]  /*43c10*/  LDL.LU R25, [R1+0xb0] ;  /* 0x0000b00001197983 */ /* 0x000ea20000300800 */
[----:B------:R-:W-:Y:S01]  /*43c20*/  ISETP.LT.AND P3, PT, R20, UR7, !P0 ;  /* 0x0000000714007c0c */ /* 0x000fe2000c761270 */
[----:B------:R-:W0:Y:S01]  /*43c30*/  LDCU UR7, c[0x0][0x39c] ;  /* 0x00007380ff0777ac */ /* 0x000e220008000800 */
        /* <DEDUP_REMOVED lines=10> */
[----:B------:R-:W-:Y:S01]  /*43ce0*/  ISETP.LT.AND P5, PT, R20, UR7, !P0 ;  /* 0x0000000714007c0c */ /* 0x000fe2000c7a1270 */
[----:B------:R-:W0:Y:S01]  /*43cf0*/  LDCU UR6, c[0x0][0x39c] ;  /* 0x00007380ff0677ac */ /* 0x000e220008000800 */
[----:B------:R-:W1:Y:S01]  /*43d00*/  LDCU UR7, c[0x0][0x39c] ;  /* 0x00007380ff0777ac */ /* 0x000e620008000800 */
[----:B--2---:R-:W-:Y:S01]  /*43d10*/  @P4 STG.E.U16 desc[UR8][R22.64], R25 ;  /* 0x0000001916004986 */ /* 0x004fe2000c101508 */
        /* <DEDUP_REMOVED lines=12> */
[----:B------:R-:W0:Y:S01]  /*43de0*/  LDCU UR5, c[0x0][0x39c] ;  /* 0x00007380ff0577ac */ /* 0x000e220008000800 */
[----:B------:R-:W-:Y:S01]  /*43df0*/  PRMT R25, R28, 0x7632, R25 ;  /* 0x000076321c197816 */ /* 0x000fe20000000019 */
[----:B--2---:R-:W-:-:S05]  /*43e00*/  IMAD.MOV.U32 R21, RZ, RZ, R24 ;  /* 0x000000ffff157224 */ /* 0x004fca00078e0018 */
[----:B------:R2:W-:Y:S01]  /*43e10*/  @P3 STG.E.U16 desc[UR8][R22.64], R21 ;  /* 0x0000001516003986 */ /* 0x0005e2000c101508 */
[----:B------:R-:W-:Y:S02]  /*43e20*/  VIADD R24, R29, 0x47 ;  /* 0x000000471d187836 */ /* 0x000fe40000000000 */
[----:B--2---:R-:W-:Y:S01]  /*43e30*/  IMAD.MOV.U32 R22, RZ, RZ, R21 ;  /* 0x000000ffff167224 */ /* 0x004fe200078e0015 */
[----:B------:R-:W-:-:S04]  /*43e40*/  LEA.HI.X.SX32 R21, R3, R2, 0x1, P6 ;  /* 0x0000000203157211 */ /* 0x000fc800030f0eff */
[----:B------:R-:W-:Y:S01]  /*43e50*/  PRMT R23, R22, 0x7632, R23 ;  /* 0x0000763216177816 */ /* 0x000fe20000000017 */
[----:B------:R-:W-:-:S04]  /*43e60*/  VIADD R22, R3, UR4 ;  /* 0x0000000403167c36 */ /* 0x000fc80008000000 */
[----:B------:R2:W-:Y:S01]  /*43e70*/  @P2 STG.E.U16 desc[UR8][R20.64], R23 ;  /* 0x0000001714002986 */ /* 0x0005e2000c101508 */
[----:B------:R-:W-:Y:S01]  /*43e80*/  VIADD R3, R22, UR4 ;  /* 0x0000000416037c36 */ /* 0x000fe20008000000 */
[----:B0-----:R-:W-:Y:S01]  /*43e90*/  ISETP.LT.AND P3, PT, R24, UR6, !P0 ;  /* 0x0000000618007c0c */ /* 0x001fe2000c761270 */
[----:B------:R-:W0:Y:S01]  /*43ea0*/  LDCU UR6, c[0x0][0x39c] ;  /* 0x00007380ff0677ac */ /* 0x000e220008000800 */
[----:B--2---:R-:W-:Y:S01]  /*43eb0*/  VIADD R21, R29, 0x48 ;  /* 0x000000481d157836 */ /* 0x004fe20000000000 */
[----:B------:R-:W-:-:S04]  /*43ec0*/  LEA R20, P6, R22, R0, 0x1 ;  /* 0x0000000016147211 */ /* 0x000fc800078c08ff */
[----:B-1----:R-:W-:Y:S01]  /*43ed0*/  ISETP.LT.AND P2, PT, R21, UR7, !P0 ;  /* 0x0000000715007c0c */ /* 0x002fe2000c741270 */
[----:B------:R-:W1:Y:S01]  /*43ee0*/  LDCU UR7, c[0x0][0x39c] ;  /* 0x00007380ff0777ac */ /* 0x000e620008000800 */
[----:B------:R-:W-:Y:S02]  /*43ef0*/  LEA.HI.X.SX32 R21, R22, R2, 0x1, P6 ;  /* 0x0000000216157211 */ /* 0x000fe400030f0eff */
[----:B------:R-:W-:Y:S01]  /*43f00*/  LEA R22, P6, R3, R0, 0x1 ;  /* 0x0000000003167211 */ /* 0x000fe200078c08ff */
[----:B------:R-:W-:-:S03]  /*43f10*/  VIADD R24, R29, 0x49 ;  /* 0x000000491d187836 */ /* 0x000fc60000000000 */
[C---:B------:R-:W-:Y:S01]  /*43f20*/  LEA.HI.X.SX32 R23, R3.reuse, R2, 0x1, P6 ;  /* 0x0000000203177211 */ /* 0x040fe200030f0eff */
[----:B------:R-:W-:Y:S01]  /*43f30*/  VIADD R3, R3, UR4 ;  /* 0x0000000403037c36 */ /* 0x000fe20008000000 */
[----:B------:R2:W-:Y:S01]  /*43f40*/  @P1 STG.E.U16 desc[UR8][R20.64], R28 ;  /* 0x0000001c14001986 */ /* 0x0005e2000c101508 */
[----:B------:R-:W-:Y:S01]  /*43f50*/  ISETP.LT.AND P1, PT, R24, UR5, !P0 ;  /* 0x0000000518007c0c */ /* 0x000fe2000c721270 */
[----:B------:R-:W0:Y:S02]  /*43f60*/  LDCU UR5, c[0x0][0x39c] ;  /* 0x00007380ff0577ac */ /* 0x000e240008000800 */
[----:B------:R1:W-:Y:S01]  /*43f70*/  @P5 STG.E.U16 desc[UR8][R22.64], R25 ;  /* 0x0000001916005986 */ /* 0x0003e2000c101508 */
[C---:B------:R-:W-:Y:S01]  /*43f80*/  VIADD R24, R3.reuse, UR4 ;  /* 0x0000000403187c36 */ /* 0x040fe20008000000 */
[----:B--2---:R-:W-:Y:S01]  /*43f90*/  LEA R20, P5, R3, R0, 0x1 ;  /* 0x0000000003147211 */ /* 0x004fe200078a08ff */
[----:B-1----:R-:W-:-:S03]  /*43fa0*/  VIADD R22, R29, 0x4a ;  /* 0x0000004a1d167836 */ /* 0x002fc60000000000 */
[----:B------:R-:W-:Y:S01]  /*43fb0*/  LEA.HI.X.SX32 R21, R3, R2, 0x1, P5 ;  /* 0x0000000203157211 */ /* 0x000fe200028f0eff */
[----:B------:R-:W-:Y:S01]  /*43fc0*/  VIADD R25, R29, 0x4b ;  /* 0x0000004b1d197836 */ /* 0x000fe20000000000 */
[----:B0-----:R-:W-:Y:S01]  /*43fd0*/  ISETP.LT.AND P5, PT, R22, UR6, !P0 ;  /* 0x0000000616007c0c */ /* 0x001fe2000c7a1270 */
[----:B------:R-:W0:Y:S01]  /*43fe0*/  LDCU UR6, c[0x0][0x39c] ;  /* 0x00007380ff0677ac */ /* 0x000e220008000800 */
[C---:B------:R-:W-:Y:S01]  /*43ff0*/  LEA R22, P6, R24.reuse, R0, 0x1 ;  /* 0x0000000018167211 */ /* 0x040fe200078c08ff */
[----:B---3--:R1:W-:Y:S01]  /*44000*/  @P4 STG.E.U16 desc[UR8][R20.64], R27 ;  /* 0x0000001b14004986 */ /* 0x0083e2000c101508 */
[----:B------:R-:W-:Y:S02]  /*44010*/  PRMT R3, R27, 0x7632, R3 ;  /* 0x000076321b037816 */ /* 0x000fe40000000003 */
[C---:B------:R-:W-:Y:S02]  /*44020*/  LEA.HI.X.SX32 R23, R24.reuse, R2, 0x1, P6 ;  /* 0x0000000218177211 */ /* 0x040fe400030f0eff */
[----:B------:R-:W-:Y:S01]  /*44030*/  ISETP.LT.AND P6, PT, R25, UR7, !P0 ;  /* 0x0000000719007c0c */ /* 0x000fe2000c7c1270 */
[----:B------:R-:W2:Y:S02]  /*44040*/  LDCU UR7, c[0x0][0x39c] ;  /* 0x00007380ff0777ac */ /* 0x000ea40008000800 */
[----:B------:R3:W-:Y:S01]  /*44050*/  @P3 STG.E.U16 desc[UR8][R22.64], R3 ;  /* 0x0000000316003986 */ /* 0x0007e2000c101508 */
[----:B-1----:R-:W-:-:S03]  /*44060*/  VIADD R20, R24, UR4 ;  /* 0x0000000418147c36 */ /* 0x002fc60008000000 */
[----:B------:R-:W2:Y:S01]  /*44070*/  LDL.LU R27, [R1+0xc8] ;  /* 0x0000c800011b7983 */ /* 0x000ea20000300800 */
[C---:B------:R-:W-:Y:S02]  /*44080*/  VIADD R24, R29.reuse, 0x4c ;  /* 0x0000004c1d187836 */ /* 0x040fe40000000000 */
[C---:B------:R-:W-:Y:S01]  /*44090*/  VIADD R21, R20.reuse, UR4 ;  /* 0x0000000414157c36 */ /* 0x040fe20008000000 */
[----:B------:R-:W2:Y:S01]  /*440a0*/  LDL.LU R28, [R1+0xcc] ;  /* 0x0000cc00011c7983 */ /* 0x000ea20000300800 */
[----:B---3--:R-:W-:Y:S01]  /*440b0*/  LEA R22, P3, R20, R0, 0x1 ;  /* 0x0000000014167211 */ /* 0x008fe200078608ff */
[----:B------:R-:W-:Y:S01]  /*440c0*/  VIADD R25, R29, 0x4d ;  /* 0x0000004d1d197836 */ /* 0x000fe20000000000 */
[----:B------:R-:W-:Y:S02]  /*440d0*/  ISETP.LT.AND P4, PT, R24, UR5, !P0 ;  /* 0x0000000518007c0c */ /* 0x000fe4000c781270 */
[----:B------:R-:W-:Y:S01]  /*440e0*/  LEA.HI.X.SX32 R23, R20, R2, 0x1, P3 ;  /* 0x0000000214177211 */ /* 0x000fe200018f0eff */
[C---:B------:R-:W-:Y:S01]  /*440f0*/  VIADD R24, R21.reuse, UR4 ;  /* 0x0000000415187c36 */ /* 0x040fe20008000000 */
[C---:B------:R-:W-:Y:S01]  /*44100*/  LEA R20, P3, R21.reuse, R0, 0x1 ;  /* 0x0000000015147211 */ /* 0x040fe200078608ff */
[----:B------:R-:W1:Y:S02]  /*44110*/  LDCU UR5, c[0x0][0x39c] ;  /* 0x00007380ff0577ac */ /* 0x000e640008000800 */
[----:B----4-:R3:W-:Y:S01]  /*44120*/  @P2 STG.E.U16 desc[UR8][R22.64], R26 ;  /* 0x0000001a16002986 */ /* 0x0107e2000c101508 */
[----:B------:R-:W-:-:S02]  /*44130*/  LEA.HI.X.SX32 R21, R21, R2, 0x1, P3 ;  /* 0x0000000215157211 */ /* 0x000fc400018f0eff */
[----:B0-----:R-:W-:Y:S01]  /*44140*/  ISETP.LT.AND P3, PT, R25, UR6, !P0 ;  /* 0x0000000619007c0c */ /* 0x001fe2000c761270 */
[----:B------:R-:W-:Y:S01]  /*44150*/  VIADD R25, R29, 0x4e ;  /* 0x0000004e1d197836 */ /* 0x000fe20000000000 */
[----:B------:R-:W-:Y:S01]  /*44160*/  PRMT R3, R26, 0x7632, R3 ;  /* 0x000076321a037816 */ /* 0x000fe20000000003 */
[----:B------:R-:W0:Y:S01]  /*44170*/  LDCU UR6, c[0x0][0x39c] ;  /* 0x00007380ff0677ac */ /* 0x000e220008000800 */
[----:B---3--:R-:W-:-:S04]  /*44180*/  LEA R22, P2, R24, R0, 0x1 ;  /* 0x0000000018167211 */ /* 0x008fc800078408ff */
[----:B------:R-:W-:Y:S02]  /*44190*/  LEA.HI.X.SX32 R23, R24, R2, 0x1, P2 ;  /* 0x0000000218177211 */ /* 0x000fe400010f0eff */
[----:B--2---:R-:W-:Y:S01]  /*441a0*/  ISETP.LT.AND P2, PT, R25, UR7, !P0 ;  /* 0x0000000719007c0c */ /* 0x004fe2000c741270 */
[----:B------:R-:W-:Y:S01]  /*441b0*/  VIADD R26, R29, 0x4f ;  /* 0x0000004f1d1a7836 */ /* 0x000fe20000000000 */
[----:B------:R-:W2:Y:S01]  /*441c0*/  LDL.LU R25, [R1+0xc4] ;  /* 0x0000c40001197983 */ /* 0x000ea20000300800 */
[----:B------:R-:W3:Y:S03]  /*441d0*/  LDCU UR7, c[0x0][0x39c] ;  /* 0x00007380ff0777ac */ /* 0x000ee60008000800 */
[----:B------:R4:W-:Y:S01]  /*441e0*/  @P1 STG.E.U16 desc[UR8][R20.64], R3 ;  /* 0x0000000314001986 */ /* 0x0009e2000c101508 */
[----:B-1----:R-:W-:Y:S01]  /*441f0*/  ISETP.LT.AND P1, PT, R26, UR5, !P0 ;  /* 0x000000051a007c0c */ /* 0x002fe2000c721270 */
[----:B------:R-:W1:Y:S01]  /*44200*/  LDCU UR5, c[0x0][0x39c] ;  /* 0x00007380ff0577ac */ /* 0x000e620008000800 */
[----:B----4-:R-:W-:-:S02]  /*44210*/  VIADD R3, R24, UR4 ;  /* 0x0000000418037c36 */ /* 0x010fc40008000000 */
[----:B------:R-:W-:Y:S01]  /*44220*/  VIADD R26, R29, 0x54 ;  /* 0x000000541d1a7836 */ /* 0x000fe20000000000 */
[----:B--2---:R2:W-:Y:S02]  /*44230*/  @P5 STG.E.U16 desc[UR8][R22.64], R25 ;  /* 0x0000001916005986 */ /* 0x0045e4000c101508 */
[----:B------:R-:W-:Y:S02]  /*44240*/  LEA R20, P5, R3, R0, 0x1 ;  /* 0x0000000003147211 */ /* 0x000fe400078a08ff */
[----:B------:R-:W-:Y:S02]  /*44250*/  PRMT R24, R25, 0x7632, R24 ;  /* 0x0000763219187816 */ /* 0x000fe40000000018 */
[C---:B------:R-:W-:Y:S01]  /*44260*/  LEA.HI.X.SX32 R21, R3.reuse, R2, 0x1, P5 ;  /* 0x0000000203157211 */ /* 0x040fe200028f0eff */
[----:B--2---:R-:W-:Y:S02]  /*44270*/  VIADD R23, R3, UR4 ;  /* 0x0000000403177c36 */ /* 0x004fe40008000000 */
[----:B------:R-:W-:-:S02]  /*44280*/  VIADD R25, R29, 0x50 ;  /* 0x000000501d197836 */ /* 0x000fc40000000000 */
[C---:B------:R-:W-:Y:S01]  /*44290*/  VIADD R3, R23.reuse, UR4 ;  /* 0x0000000417037c36 */ /* 0x040fe20008000000 */
[C---:B------:R-:W-:Y:S01]  /*442a0*/  LEA R22, P5, R23.reuse, R0, 0x1 ;  /* 0x0000000017167211 */ /* 0x040fe200078a08ff */
[----:B------:R2:W-:Y:S03]  /*442b0*/  @P6 STG.E.U16 desc[UR8][R20.64], R24 ;  /* 0x0000001814006986 */ /* 0x0005e6000c101508 */
[----:B------:R-:W-:Y:S02]  /*442c0*/  LEA.HI.X.SX32 R23, R23, R2, 0x1, P5 ;  /* 0x0000000217177211 */ /* 0x000fe400028f0eff */
[----:B0-----:R-:W-:Y:S01]  /*442d0*/  ISETP.LT.AND P5, PT, R25, UR6, !P0 ;  /* 0x0000000619007c0c */ /* 0x001fe2000c7a1270 */
[----:B------:R-:W-:Y:S01]  /*442e0*/  VIADD R25, R29, 0x51 ;  /* 0x000000511d197836 */ /* 0x000fe20000000000 */
[----:B------:R-:W0:Y:S01]  /*442f0*/  LDCU UR6, c[0x0][0x39c] ;  /* 0x00007380ff0677ac */ /* 0x000e220008000800 */
[----:B--2---:R-:W-:Y:S01]  /*44300*/  LEA R20, P6, R3, R0, 0x1 ;  /* 0x0000000003147211 */ /* 0x004fe200078c08ff */
[----:B------:R-:W-:-:S03]  /*44310*/  VIADD R24, R29, 0x52 ;  /* 0x000000521d187836 */ /* 0x000fc60000000000 */
[----:B------:R-:W-:Y:S02]  /*44320*/  LEA.HI.X.SX32 R21, R3, R2, 0x1, P6 ;  /* 0x0000000203157211 */ /* 0x000fe400030f0eff */
[----:B-1----:R-:W-:Y:S01]  /*44330*/  ISETP.LT.AND P6, PT, R25, UR5, !P0 ;  /* 0x0000000519007c0c */ /* 0x002fe2000c7c1270 */
[----:B------:R-:W1:Y:S01]  /*44340*/  LDCU UR5, c[0x0][0x39c] ;  /* 0x00007380ff0577ac */ /* 0x000e620008000800 */
[----:B------:R2:W-:Y:S01]  /*44350*/  @P4 STG.E.U16 desc[UR8][R22.64], R27 ;  /* 0x0000001b16004986 */ /* 0x0005e2000c101508 */
[----:B------:R-:W-:Y:S01]  /*44360*/  VIADD R3, R3, UR4 ;  /* 0x0000000403037c36 */ /* 0x000fe20008000000 */
[----:B---3--:R-:W-:Y:S01]  /*44370*/  ISETP.LT.AND P4, PT, R24, UR7, !P0 ;  /* 0x0000000718007c0c */ /* 0x008fe2000c781270 */
[----:B------:R-:W3:Y:S02]  /*44380*/  LDCU UR7, c[0x0][0x39c] ;  /* 0x00007380ff0777ac */ /* 0x000ee40008000800 */
[----:B------:R-:W-:Y:S01]  /*44390*/  VIADD R25, R3, UR4 ;  /* 0x0000000403197c36 */ /* 0x000fe20008000000 */
[----:B--2---:R-:W-:-:S05]  /*443a0*/  PRMT R23, R27, 0x7632, R23 ;  /* 0x000076321b177816 */ /* 0x004fca0000000017 */
[----:B------:R2:W-:Y:S01]  /*443b0*/  @P3 STG.E.U16 desc[UR8][R20.64], R23 ;  /* 0x0000001714003986 */ /* 0x0005e2000c101508 */
[----:B------:R-:W-:Y:S02]  /*443c0*/  VIADD R24, R29, 0x53 ;  /* 0x000000531d187836 */ /* 0x000fe40000000000 */
[----:B------:R-:W-:Y:S01]  /*443d0*/  VIADD R27, R25, UR4 ;  /* 0x00000004191b7c36 */ /* 0x000fe20008000000 */
[----:B--2---:R-:W-:-:S04]  /*443e0*/  LEA R20, P3, R3, R0, 0x1 ;  /* 0x0000000003147211 */ /* 0x004fc800078608ff */
[----:B------:R-:W-:Y:S02]  /*443f0*/  LEA.HI.X.SX32 R21, R3, R2, 0x1, P3 ;  /* 0x0000000203157211 */ /* 0x000fe400018f0eff */
[C---:B------:R-:W-:Y:S02]  /*44400*/  LEA R22, P3, R25.reuse, R0, 0x1 ;  /* 0x0000000019167211 */ /* 0x040fe400078608ff */
[----:B------:R-:W-:Y:S01]  /*44410*/  PRMT R3, R28, 0x7632, R3 ;  /* 0x000076321c037816 */ /* 0x000fe20000000003 */
[----:B------:R2:W-:Y:S01]  /*44420*/  @P2 STG.E.U16 desc[UR8][R20.64], R28 ;  /* 0x0000001c14002986 */ /* 0x0005e2000c101508 */
[----:B------:R-:W-:Y:S02]  /*44430*/  LEA.HI.X.SX32 R23, R25, R2, 0x1, P3 ;  /* 0x0000000219177211 */ /* 0x000fe400018f0eff */
[----:B-1----:R-:W-:Y:S01]  /*44440*/  ISETP.LT.AND P2, PT, R24, UR5, !P0 ;  /* 0x0000000518007c0c */ /* 0x002fe2000c741270 */
[----:B------:R-:W1:Y:S01]  /*44450*/  LDCU UR5, c[0x0][0x39c] ;  /* 0x00007380ff0577ac */ /* 0x000e620008000800 */
[----:B------:R-:W-:Y:S01]  /*44460*/  LEA R24, P3, R27, R0, 0x1 ;  /* 0x000000001b187211 */ /* 0x000fe200078608ff */
[----:B--2---:R-:W-:-:S03]  /*44470*/  VIADD R28, R29, 0x55 ;  /* 0x000000551d1c7836 */ /* 0x004fc60000000000 */
[C---:B------:R-:W-:Y:S02]  /*44480*/  LEA.HI.X.SX32 R25, R27.reuse, R2, 0x1, P3 ;  /* 0x000000021b197211 */ /* 0x040fe400018f0eff */
[----:B---3--:R-:W-:Y:S01]  /*44490*/  ISETP.LT.AND P3, PT, R28, UR7, !P0 ;  /* 0x000000071c007c0c */ /* 0x008fe2000c761270 */
[----:B------:R-:W-:Y:S01]  /*444a0*/  VIADD R27, R27, UR4 ;  /* 0x000000041b1b7c36 */ /* 0x000fe20008000000 */
[----:B------:R-:W2:Y:S01]  /*444b0*/  LDL.LU R28, [R1+0xd0] ;  /* 0x0000d000011c7983 */ /* 0x000ea20000300800 */
[----:B------:R-:W3:Y:S03]  /*444c0*/  LDCU UR7, c[0x0][0x39c] ;  /* 0x00007380ff0777ac */ /* 0x000ee60008000800 */
[----:B------:R4:W-:Y:S01]  /*444d0*/  @P1 STG.E.U16 desc[UR8][R22.64], R3 ;  /* 0x0000000316001986 */ /* 0x0009e2000c101508 */
[----:B0-----:R-:W-:Y:S01]  /*444e0*/  ISETP.LT.AND P1, PT, R26, UR6, !P0 ;  /* 0x000000061a007c0c */ /* 0x001fe2000c721270 */
[C---:B------:R-:W-:Y:S01]  /*444f0*/  VIADD R21, R27.reuse, UR4 ;  /* 0x000000041b157c36 */ /* 0x040fe20008000000 */
[----:B------:R-:W0:Y:S01]  /*44500*/  LDCU UR6, c[0x0][0x39c] ;  /* 0x00007380ff0677ac */ /* 0x000e220008000800 */
[----:B------:R1:W-:Y:S01]  /*44510*/  @P5 STG.E.U16 desc[UR8][R24.64], R8 ;  /* 0x0000000818005986 */ /* 0x0003e2000c101508 */
[----:B------:R-:W-:-:S04]  /*44520*/  LEA R26, P5, R27, R0, 0x1 ;  /* 0x000000001b1a7211 */ /* 0x000fc800078a08ff */
[----:B------:R-:W-:Y:S02]  /*44530*/  LEA.HI.X.SX32 R27, R27, R2, 0x1, P5 ;  /* 0x000000021b1b7211 */ /* 0x000fe400028f0eff */
[----:B------:R-:W-:Y:S01]  /*44540*/  LEA R20, P5, R21, R0, 0x1 ;  /* 0x0000000015147211 */ /* 0x000fe200078a08ff */
[----:B----4-:R-:W-:Y:S01]  /*44550*/  VIADD R22, R29, 0x56 ;  /* 0x000000561d167836 */ /* 0x010fe20000000000 */
[----:B------:R-:W-:Y:S01]  /*44560*/  PRMT R23, R8, 0x7632, R23 ;  /* 0x0000763208177816 */ /* 0x000fe20000000017 */
[C---:B------:R-:W-:Y:S01]  /*44570*/  VIADD R3, R21.reuse, UR4 ;  /* 0x0000000415037c36 */ /* 0x040fe20008000000 */
[----:B------:R-:W-:Y:S02]  /*44580*/  LEA.HI.X.SX32 R21, R21, R2, 0x1, P5 ;  /* 0x0000000215157211 */ /* 0x000fe400028f0eff */
[----:B-1----:R-:W-:Y:S01]  /*44590*/  ISETP.LT.AND P5, PT, R22, UR5, !P0 ;  /* 0x0000000516007c0c */ /* 0x002fe2000c7a1270 */
[----:B------:R1:W-:Y:S01]  /*445a0*/  @P6 STG.E.U16 desc[UR8][R26.64], R23 ;  /* 0x000000171a006986 */ /* 0x0003e2000c101508 */
[----:B------:R-:W-:Y:S01]  /*445b0*/  LEA R22, P6, R3, R0, 0x1 ;  /* 0x0000000003167211 */ /* 0x000fe200078c08ff */
[----:B------:R-:W-:Y:S01]  /*445c0*/  VIADD R8, R29, 0x57 ;  /* 0x000000571d087836 */ /* 0x000fe20000000000 */
[----:B------:R-:W4:Y:S01]  /*445d0*/  LDCU UR5, c[0x0][0x39c] ;  /* 0x00007380ff0577ac */ /* 0x000f220008000800 */
[----:B------:R3:W-:Y:S03]  /*445e0*/  @P4 STG.E.U16 desc[UR8][R20.64], R9 ;  /* 0x0000000914004986 */ /* 0x0007e6000c101508 */
[----:B0-----:R-:W-:-:S02]  /*445f0*/  ISETP.LT.AND P4, PT, R8, UR6, !P0 ;  /* 0x0000000608007c0c */ /* 0x001fc4000c781270 */
[C---:B-1----:R-:W-:Y:S01]  /*44600*/  LEA.HI.X.SX32 R23, R3.reuse, R2, 0x1, P6 ;  /* 0x0000000203177211 */ /* 0x042fe200030f0eff */
[----:B------:R-:W-:Y:S01]  /*44610*/  VIADD R3, R3, UR4 ;  /* 0x0000000403037c36 */ /* 0x000fe20008000000 */
[----:B------:R-:W0:Y:S01]  /*44620*/  LDCU UR6, c[0x0][0x39c] ;  /* 0x00007380ff0677ac */ /* 0x000e220008000800 */
[----:B------:R-:W-:Y:S01]  /*44630*/  VIADD R8, R29, 0x58 ;  /* 0x000000581d087836 */ /* 0x000fe20000000000 */
[----:B---3--:R-:W-:Y:S01]  /*44640*/  PRMT R21, R9, 0x7632, R21 ;  /* 0x0000763209157816 */ /* 0x008fe20000000015 */
[C---:B------:R-:W-:Y:S01]  /*44650*/  VIADD R27, R3.reuse, UR4 ;  /* 0x00000004031b7c36 */ /* 0x040fe20008000000 */
[----:B------:R-:W-:-:S03]  /*44660*/  LEA R24, P6, R3, R0, 0x1 ;  /* 0x0000000003187211 */ /* 0x000fc600078c08ff */
[----:B------:R1:W-:Y:S01]  /*44670*/  @P2 STG.E.U16 desc[UR8][R22.64], R21 ;  /* 0x0000001516002986 */ /* 0x0003e2000c101508 */
[----:B------:R-:W-:Y:S01]  /*44680*/  ISETP.LT.AND P2, PT, R8, UR7, !P0 ;  /* 0x0000000708007c0c */ /* 0x000fe2000c741270 */
[----:B------:R-:W3:Y:S01]  /*44690*/  LDCU UR7, c[0x0][0x39c] ;  /* 0x00007380ff0777ac */ /* 0x000ee20008000800 */
[----:B------:R-:W-:Y:S01]  /*446a0*/  LEA.HI.X.SX32 R25, R3, R2, 0x1, P6 ;  /* 0x0000000203197211 */ /* 0x000fe200030f0eff */
[----:B------:R-:W-:Y:S01]  /*446b0*/  VIADD R3, R29, 0x59 ;  /* 0x000000591d037836 */ /* 0x000fe20000000000 */
[----:B------:R-:W-:-:S03]  /*446c0*/  LEA R8, P6, R27, R0, 0x1 ;  /* 0x000000001b087211 */ /* 0x000fc600078c08ff */
[----:B------:R0:W-:Y:S01]  /*446d0*/  @P1 STG.E.U16 desc[UR8][R24.64], R10 ;  /* 0x0000000a18001986 */ /* 0x0001e2000c101508 */
[C---:B------:R-:W-:Y:S01]  /*446e0*/  LEA.HI.X.SX32 R9, R27.reuse, R2, 0x1, P6 ;  /* 0x000000021b097211 */ /* 0x040fe200030f0eff */
[----:B------:R-:W-:Y:S01]  /*446f0*/  VIADD R27, R27, UR4 ;  /* 0x000000041b1b7c36 */ /* 0x000fe20008000000 */
[----:B-1----:R-:W-:Y:S02]  /*44700*/  PRMT R23, R10, 0x7632, R23 ;  /* 0x000076320a177816 */ /* 0x002fe40000000017 */
[----:B----4-:R-:W-:Y:S01]  /*44710*/  ISETP.LT.AND P1, PT, R3, UR5, !P0 ;  /* 0x0000000503007c0c */ /* 0x010fe2000c721270 */
[----:B------:R-:W1:Y:S01]  /*44720*/  LDCU UR5, c[0x0][0x39c] ;  /* 0x00007380ff0577ac */ /* 0x000e620008000800 */
[----:B------:R-:W-:Y:S01]  /*44730*/  VIADD R22, R29, 0x5a ;  /* 0x0000005a1d167836 */ /* 0x000fe20000000000 */
[----:B------:R4:W-:Y:S01]  /*44740*/  @P3 STG.E.U16 desc[UR8][R8.64], R23 ;  /* 0x0000001708003986 */ /* 0x0009e2000c101508 */
[C---:B------:R-:W-:Y:S01]  /*44750*/  LEA R20, P3, R27.reuse, R0, 0x1 ;  /* 0x000000001b147211 */ /* 0x040fe200078608ff */
[----:B------:R-:W-:-:S03]  /*44760*/  VIADD R3, R27, UR4 ;  /* 0x000000041b037c36 */ /* 0x000fc60008000000 */
[----:B------:R-:W-:Y:S02]  /*44770*/  LEA.HI.X.SX32 R21, R27, R2, 0x1, P3 ;  /* 0x000000021b157211 */ /* 0x000fe400018f0eff */
[----:B0-----:R-:W-:Y:S01]  /*44780*/  ISETP.LT.AND P3, PT, R22, UR6, !P0 ;  /* 0x0000000616007c0c */ /* 0x001fe2000c761270 */
[----:B------:R-:W0:Y:S01]  /*44790*/  LDCU UR6, c[0x0][0x39c] ;  /* 0x00007380ff0677ac */ /* 0x000e220008000800 */
[----:B------:R-:W-:Y:S02]  /*447a0*/  LEA R22, P6, R3, R0, 0x1 ;  /* 0x0000000003167211 */ /* 0x000fe400078c08ff */
[----:B------:R-:W-:Y:S01]  /*447b0*/  PRMT R25, R11, 0x7632, R25 ;  /* 0x000076320b197816 */ /* 0x000fe20000000019 */
[----:B----4-:R-:W-:Y:S01]  /*447c0*/  VIADD R8, R29, 0x5c ;  /* 0x0000005c1d087836 */ /* 0x010fe20000000000 */
[C---:B------:R-:W-:Y:S01]  /*447d0*/  LEA.HI.X.SX32 R23, R3.reuse, R2, 0x1, P6 ;  /* 0x0000000203177211 */ /* 0x040fe200030f0eff */
[----:B------:R-:W-:Y:S02]  /*447e0*/  VIADD R3, R3, UR4 ;  /* 0x0000000403037c36 */ /* 0x000fe40008000000 */
[----:B------:R-:W-:Y:S01]  /*447f0*/  VIADD R10, R29, 0x5b ;  /* 0x0000005b1d0a7836 */ /* 0x000fe20000000000 */
[----:B------:R-:W-:Y:S01]  /*44800*/  @P5 STG.E.U16 desc[UR8][R20.64], R11 ;  /* 0x0000000b14005986 */ /* 0x000fe2000c101508 */
[----:B-1----:R-:W-:Y:S01]  /*44810*/  ISETP.LT.AND P5, PT, R8, UR5, !P0 ;  /* 0x0000000508007c0c */ /* 0x002fe2000c7a1270 */
[C---:B------:R-:W-:Y:S01]  /*44820*/  VIADD R9, R3.reuse, UR4 ;  /* 0x0000000403097c36 */ /* 0x040fe20008000000 */
[----:B------:R-:W1:Y:S01]  /*44830*/  LDCU UR5, c[0x0][0x39c] ;  /* 0x00007380ff0577ac */ /* 0x000e620008000800 */
[----:B------:R4:W-:Y:S01]  /*44840*/  @P4 STG.E.U16 desc[UR8][R22.64], R25 ;  /* 0x0000001916004986 */ /* 0x0009e2000c101508 */
[----:B------:R-:W-:-:S02]  /*44850*/  LEA R24, P4, R3, R0, 0x1 ;  /* 0x0000000003187211 */ /* 0x000fc400078808ff */
[----:B---3--:R-:W-:Y:S01]  /*44860*/  ISETP.LT.AND P6, PT, R10, UR7, !P0 ;  /* 0x000000070a007c0c */ /* 0x008fe2000c7c1270 */
[----:B------:R-:W3:Y:S01]  /*44870*/  LDCU UR7, c[0x0][0x39c] ;  /* 0x00007380ff0777ac */ /* 0x000ee20008000800 */
[----:B------:R-:W-:Y:S01]  /*44880*/  VIADD R10, R29, 0x5d ;  /* 0x0000005d1d0a7836 */ /* 0x000fe20000000000 */
[----:B----4-:R-:W-:Y:S01]  /*44890*/  LEA.HI.X.SX32 R25, R3, R2, 0x1, P4 ;  /* 0x0000000203197211 */ /* 0x010fe200020f0eff */
[C---:B------:R-:W-:Y:S01]  /*448a0*/  VIADD R3, R9.reuse, UR4 ;  /* 0x0000000409037c36 */ /* 0x040fe20008000000 */
[C---:B------:R-:W-:Y:S02]  /*448b0*/  LEA R8, P4, R9.reuse, R0, 0x1 ;  /* 0x0000000009087211 */ /* 0x040fe400078808ff */
[----:B------:R-:W-:Y:S01]  /*448c0*/  PRMT R21, R4, 0x7632, R21 ;  /* 0x0000763204157816 */ /* 0x000fe20000000015 */
[----:B------:R-:W-:Y:S01]  /*448d0*/  @P2 STG.E.U16 desc[UR8][R24.64], R4 ;  /* 0x0000000418002986 */ /* 0x000fe2000c101508 */
[----:B------:R-:W-:Y:S02]  /*448e0*/  LEA.HI.X.SX32 R9, R9, R2, 0x1, P4 ;  /* 0x0000000209097211 */ /* 0x000fe400020f0eff */
[----:B------:R-:W-:Y:S01]  /*448f0*/  LEA R20, P2, R3, R0, 0x1 ;  /* 0x0000000003147211 */ /* 0x000fe200078408ff */
[C---:B------:R-:W-:Y:S01]  /*44900*/  VIADD R11, R29.reuse, 0x5f ;  /* 0x0000005f1d0b7836 */ /* 0x040fe20000000000 */
[----:B0-----:R-:W-:Y:S01]  /*44910*/  ISETP.LT.AND P4, PT, R10, UR6, !P0 ;  /* 0x000000060a007c0c */ /* 0x001fe2000c781270 */
[----:B------:R-:W0:Y:S01]  /*44920*/  LDCU UR6, c[0x0][0x39c] ;  /* 0x00007380ff0677ac */ /* 0x000e220008000800 */
[----:B------:R4:W-:Y:S01]  /*44930*/  @P1 STG.E.U16 desc[UR8][R8.64], R21 ;  /* 0x0000001508001986 */ /* 0x0009e2000c101508 */
[----:B------:R-:W-:Y:S01]  /*44940*/  VIADD R10, R29, 0x5e ;  /* 0x0000005e1d0a7836 */ /* 0x000fe20000000000 */
[----:B-1----:R-:W-:Y:S01]  /*44950*/  ISETP.LT.AND P1, PT, R11, UR5, !P0 ;  /* 0x000000050b007c0c */ /* 0x002fe2000c721270 */
[----:B------:R-:W1:Y:S01]  /*44960*/  LDCU UR5, c[0x0][0x39c] ;  /* 0x00007380ff0577ac */ /* 0x000e620008000800 */
[C---:B----4-:R-:W-:Y:S01]  /*44970*/  LEA.HI.X.SX32 R21, R3.reuse, R2, 0x1, P2 ;  /* 0x0000000203157211 */ /* 0x050fe200010f0eff */
[----:B------:R-:W-:Y:S01]  /*44980*/  VIADD R3, R3, UR4 ;  /* 0x0000000403037c36 */ /* 0x000fe20008000000 */
[----:B---3--:R-:W-:Y:S01]  /*44990*/  ISETP.LT.AND P2, PT, R10, UR7, !P0 ;  /* 0x000000070a007c0c */ /* 0x008fe2000c741270 */
[----:B------:R-:W-:Y:S01]  /*449a0*/  VIADD R4, R29, 0x60 ;  /* 0x000000601d047836 */ /* 0x000fe20000000000 */
[----:B------:R-:W3:Y:S01]  /*449b0*/  LDCU UR7, c[0x0][0x39c] ;  /* 0x00007380ff0777ac */ /* 0x000ee20008000800 */
[----:B------:R4:W-:Y:S01]  /*449c0*/  @P3 STG.E.U16 desc[UR8][R20.64], R5 ;  /* 0x0000000514003986 */ /* 0x0009e2000c101508 */
[C---:B------:R-:W-:Y:S01]  /*449d0*/  LEA R10, P3, R3.reuse, R0, 0x1 ;  /* 0x00000000030a7211 */ /* 0x040fe200078608ff */
[----:B------:R-:W-:-:S03]  /*449e0*/  VIADD R9, R3, UR4 ;  /* 0x0000000403097c36 */ /* 0x000fc60008000000 */
[----:B------:R-:W-:Y:S01]  /*449f0*/  LEA.HI.X.SX32 R11, R3, R2, 0x1, P3 ;  /* 0x00000002030b7211 */ /* 0x000fe200018f0eff */
[C---:B------:R-:W-:Y:S01]  /*44a00*/  VIADD R3, R9.reuse, UR4 ;  /* 0x0000000409037c36 */ /* 0x040fe20008000000 */
[----:B------:R-:W-:Y:S02]  /*44a10*/  LEA R8, P3, R9, R0, 0x1 ;  /* 0x0000000009087211 */ /* 0x000fe400078608ff */
[----:B----4-:R-:W-:Y:S02]  /*44a20*/  PRMT R21, R5, 0x7632, R21 ;  /* 0x0000763205157816 */ /* 0x010fe40000000015 */
[----:B------:R-:W-:Y:S02]  /*44a30*/  LEA.HI.X.SX32 R9, R9, R2, 0x1, P3 ;  /* 0x0000000209097211 */ /* 0x000fe400018f0eff */
[----:B0-----:R-:W-:Y:S01]  /*44a40*/  ISETP.LT.AND P3, PT, R4, UR6, !P0 ;  /* 0x0000000604007c0c */ /* 0x001fe2000c761270 */
[----:B------:R0:W-:Y:S01]  /*44a50*/  @P6 STG.E.U16 desc[UR8][R10.64], R21 ;  /* 0x000000150a006986 */ /* 0x0001e2000c101508 */
[----:B------:R-:W-:Y:S01]  /*44a60*/  LEA R20, P6, R3, R0, 0x1 ;  /* 0x0000000003147211 */ /* 0x000fe200078c08ff */
[C---:B------:R-:W-:Y:S01]  /*44a70*/  VIADD R4, R29.reuse, 0x61 ;  /* 0x000000611d047836 */ /* 0x040fe20000000000 */
[----:B------:R-:W4:Y:S01]  /*44a80*/  LDCU UR6, c[0x0][0x39c] ;  /* 0x00007380ff0677ac */ /* 0x000f220008000800 */
[----:B------:R3:W-:Y:S01]  /*44a90*/  @P5 STG.E.U16 desc[UR8][R8.64], R6 ;  /* 0x0000000608005986 */ /* 0x0007e2000c101508 */
[----:B------:R-:W-:Y:S01]  /*44aa0*/  VIADD R5, R29, 0x62 ;  /* 0x000000621d057836 */ /* 0x000fe20000000000 */
[----:B0-----:R-:W-:-:S02]  /*44ab0*/  LEA.HI.X.SX32 R21, R3, R2, 0x1, P6 ;  /* 0x0000000203157211 */ /* 0x001fc400030f0eff */
[----:B-1----:R-:W-:Y:S01]  /*44ac0*/  ISETP.LT.AND P6, PT, R4, UR5, !P0 ;  /* 0x0000000504007c0c */ /* 0x002fe2000c7c1270 */
[----:B------:R-:W0:Y:S01]  /*44ad0*/  LDCU UR5, c[0x0][0x39c] ;  /* 0x00007380ff0577ac */ /* 0x000e220008000800 */
[----:B------:R-:W-:Y:S01]  /*44ae0*/  VIADD R3, R3, UR4 ;  /* 0x0000000403037c36 */ /* 0x000fe20008000000 */
[----:B---3--:R-:W-:-:S03]  /*44af0*/  PRMT R9, R6, 0x7632, R9 ;  /* 0x0000763206097816 */ /* 0x008fc60000000009 */
[C---:B------:R-:W-:Y:S01]  /*44b00*/  VIADD R11, R3.reuse, UR4 ;  /* 0x00000004030b7c36 */ /* 0x040fe20008000000 */
[----:B------:R-:W-:Y:S01]  /*44b10*/  LEA R4, P5, R3, R0, 0x1 ;  /* 0x0000000003047211 */ /* 0x000fe200078a08ff */
[----:B------:R1:W-:Y:S01]  /*44b20*/  @P4 STG.E.U16 desc[UR8][R20.64], R9 ;  /* 0x0000000914004986 */ /* 0x0003e2000c101508 */
[----:B------:R-:W-:Y:S01]  /*44b30*/  ISETP.LT.AND P4, PT, R5, UR7, !P0 ;  /* 0x0000000705007c0c */ /* 0x000fe2000c781270 */
[----:B------:R-:W-:Y:S01]  /*44b40*/  VIADD R6, R29, 0x63 ;  /* 0x000000631d067836 */ /* 0x000fe20000000000 */
[----:B------:R-:W-:Y:S01]  /*44b50*/  LEA.HI.X.SX32 R5, R3, R2, 0x1, P5 ;  /* 0x0000000203057211 */ /* 0x000fe200028f0eff */
[C---:B------:R-:W-:Y:S01]  /*44b60*/  VIADD R3, R11.reuse, UR4 ;  /* 0x000000040b037c36 */ /* 0x040fe20008000000 */
[C---:B------:R-:W-:Y:S01]  /*44b70*/  LEA R8, P5, R11.reuse, R0, 0x1 ;  /* 0x000000000b087211 */ /* 0x040fe200078a08ff */
[----:B------:R-:W3:Y:S02]  /*44b80*/  LDCU UR7, c[0x0][0x39c] ;  /* 0x00007380ff0777ac */ /* 0x000ee40008000800 */
[----:B------:R3:W-:Y:S01]  /*44b90*/  @P2 STG.E.U16 desc[UR8][R4.64], R7 ;  /* 0x0000000704002986 */ /* 0x0007e2000c101508 */
[----:B-1----:R-:W-:-:S02]  /*44ba0*/  LEA.HI.X.SX32 R9, R11, R2, 0x1, P5 ;  /* 0x000000020b097211 */ /* 0x002fc400028f0eff */
[----:B------:R-:W-:Y:S02]  /*44bb0*/  LEA R10, P5, R3, R0, 0x1 ;  /* 0x00000000030a7211 */ /* 0x000fe400078a08ff */
[----:B0-----:R-:W-:Y:S01]  /*44bc0*/  ISETP.LT.AND P2, PT, R6, UR5, !P0 ;  /* 0x0000000506007c0c */ /* 0x001fe2000c741270 */
[----:B------:R-:W0:Y:S01]  /*44bd0*/  LDCU UR5, c[0x0][0x39c] ;  /* 0x00007380ff0577ac */ /* 0x000e220008000800 */
[----:B------:R-:W-:Y:S01]  /*44be0*/  PRMT R21, R7, 0x7632, R21 ;  /* 0x0000763207157816 */ /* 0x000fe20000000015 */
[----:B------:R-:W-:Y:S01]  /*44bf0*/  VIADD R6, R29, 0x64 ;  /* 0x000000641d067836 */ /* 0x000fe20000000000 */
[C---:B------:R-:W-:Y:S01]  /*44c00*/  LEA.HI.X.SX32 R11, R3.reuse, R2, 0x1, P5 ;  /* 0x00000002030b7211 */ /* 0x040fe200028f0eff */
[----:B------:R-:W-:Y:S02]  /*44c10*/  VIADD R3, R3, UR4 ;  /* 0x0000000403037c36 */ /* 0x000fe40008000000 */
[----:B------:R1:W-:Y:S01]  /*44c20*/  @P1 STG.E.U16 desc[UR8][R8.64], R21 ;  /* 0x0000001508001986 */ /* 0x0003e2000c101508 */
[----:B----4-:R-:W-:Y:S01]  /*44c30*/  ISETP.LT.AND P1, PT, R6, UR6, !P0 ;  /* 0x0000000606007c0c */ /* 0x010fe2000c721270 */
[----:B------:R-:W-:Y:S01]  /*44c40*/  VIADD R20, R29, 0x65 ;  /* 0x000000651d147836 */ /* 0x000fe20000000000 */
[----:B------:R-:W4:Y:S01]  /*44c50*/  LDCU UR6, c[0x0][0x39c] ;  /* 0x00007380ff0677ac */ /* 0x000f220008000800 */
[----:B------:R0:W-:Y:S01]  /*44c60*/  @P3 STG.E.U16 desc[UR8][R10.64], R12 ;  /* 0x0000000c0a003986 */ /* 0x0001e2000c101508 */
[C---:B------:R-:W-:Y:S01]  /*44c70*/  LEA R6, P3, R3.reuse, R0, 0x1 ;  /* 0x0000000003067211 */ /* 0x040fe200078608ff */
[C---:B---3--:R-:W-:Y:S01]  /*44c80*/  VIADD R5, R3.reuse, UR4 ;  /* 0x0000000403057c36 */ /* 0x048fe20008000000 */
[----:B------:R-:W-:Y:S01]  /*44c90*/  ISETP.LT.AND P5, PT, R20, UR7, !P0 ;  /* 0x0000000714007c0c */ /* 0x000fe2000c7a1270 */
[----:B------:R-:W3:Y:S01]  /*44ca0*/  LDCU UR7, c[0x0][0x39c] ;  /* 0x00007380ff0777ac */ /* 0x000ee20008000800 */
[----:B------:R-:W-:Y:S01]  /*44cb0*/  LEA.HI.X.SX32 R7, R3, R2, 0x1, P3 ;  /* 0x0000000203077211 */ /* 0x000fe200018f0eff */
[C---:B------:R-:W-:Y:S01]  /*44cc0*/  VIADD R3, R5.reuse, UR4 ;  /* 0x0000000405037c36 */ /* 0x040fe20008000000 */
[----:B------:R-:W-:Y:S01]  /*44cd0*/  LEA R4, P3, R5, R0, 0x1 ;  /* 0x0000000005047211 */ /* 0x000fe200078608ff */
[----:B-1----:R-:W-:Y:S01]  /*44ce0*/  VIADD R8, R29, 0x66 ;  /* 0x000000661d087836 */ /* 0x002fe20000000000 */
[----:B------:R-:W-:-:S02]  /*44cf0*/  PRMT R9, R12, 0x7632, R9 ;  /* 0x000076320c097816 */ /* 0x000fc40000000009 */
[----:B------:R-:W-:Y:S02]  /*44d00*/  LEA.HI.X.SX32 R5, R5, R2, 0x1, P3 ;  /* 0x0000000205057211 */ /* 0x000fe400018f0eff */
[----:B0-----:R-:W-:Y:S01]  /*44d10*/  ISETP.LT.AND P3, PT, R8, UR5, !P0 ;  /* 0x0000000508007c0c */ /* 0x001fe2000c761270 */
[----:B------:R0:W-:Y:S01]  /*44d20*/  @P6 STG.E.U16 desc[UR8][R6.64], R9 ;  /* 0x0000000906006986 */ /* 0x0001e2000c101508 */
[----:B------:R-:W-:Y:S01]  /*44d30*/  LEA R8, P6, R3, R0, 0x1 ;  /* 0x0000000003087211 */ /* 0x000fe200078c08ff */
[----:B------:R-:W-:Y:S01]  /*44d40*/  VIADD R10, R29, 0x67 ;  /* 0x000000671d0a7836 */ /* 0x000fe20000000000 */
[----:B------:R-:W1:Y:S01]  /*44d50*/  LDCU UR5, c[0x0][0x39c] ;  /* 0x00007380ff0577ac */ /* 0x000e620008000800 */
[----:B------:R3:W-:Y:S03]  /*44d60*/  @P4 STG.E.U16 desc[UR8][R4.64], R13 ;  /* 0x0000000d04004986 */ /* 0x0007e6000c101508 */
[----:B----4-:R-:W-:Y:S01]  /*44d70*/  ISETP.LT.AND P4, PT, R10, UR6, !P0 ;  /* 0x000000060a007c0c */ /* 0x010fe2000c781270 */
[----:B------:R-:W4:Y:S01]  /*44d80*/  LDCU UR6, c[0x0][0x39c] ;  /* 0x00007380ff0677ac */ /* 0x000f220008000800 */
[C---:B0-----:R-:W-:Y:S01]  /*44d90*/  LEA.HI.X.SX32 R9, R3.reuse, R2, 0x1, P6 ;  /* 0x0000000203097211 */ /* 0x041fe200030f0eff */
[----:B------:R-:W-:-:S02]  /*44da0*/  VIADD R3, R3, UR4 ;  /* 0x0000000403037c36 */ /* 0x000fc40008000000 */
[----:B------:R-:W-:Y:S01]  /*44db0*/  VIADD R7, R29, 0x68 ;  /* 0x000000681d077836 */ /* 0x000fe20000000000 */
[----:B---3--:R-:W-:Y:S01]  /*44dc0*/  PRMT R5, R13, 0x7632, R5 ;  /* 0x000076320d057816 */ /* 0x008fe20000000005 */
[C---:B------:R-:W-:Y:S01]  /*44dd0*/  VIADD R11, R3.reuse, UR4 ;  /* 0x00000004030b7c36 */ /* 0x040fe20008000000 */
[----:B------:R-:W-:-:S03]  /*44de0*/  LEA R6, P6, R3, R0, 0x1 ;  /* 0x0000000003067211 */ /* 0x000fc600078c08ff */
[----:B------:R0:W-:Y:S01]  /*44df0*/  @P2 STG.E.U16 desc[UR8][R8.64], R5 ;  /* 0x0000000508002986 */ /* 0x0001e2000c101508 */
[----:B------:R-:W-:Y:S01]  /*44e00*/  ISETP.LT.AND P2, PT, R7, UR7, !P0 ;  /* 0x0000000707007c0c */ /* 0x000fe2000c741270 */
[----:B------:R-:W-:Y:S01]  /*44e10*/  VIADD R10, R29, 0x69 ;  /* 0x000000691d0a7836 */ /* 0x000fe20000000000 */
[----:B------:R-:W-:Y:S01]  /*44e20*/  LEA.HI.X.SX32 R7, R3, R2, 0x1, P6 ;  /* 0x0000000203077211 */ /* 0x000fe200030f0eff */
[C---:B------:R-:W-:Y:S01]  /*44e30*/  VIADD R3, R11.reuse, UR4 ;  /* 0x000000040b037c36 */ /* 0x040fe20008000000 */
[----:B------:R-:W-:Y:S01]  /*44e40*/  LEA R4, P6, R11, R0, 0x1 ;  /* 0x000000000b047211 */ /* 0x000fe200078c08ff */
[----:B------:R-:W3:Y:S02]  /*44e50*/  LDCU UR7, c[0x0][0x39c] ;  /* 0x00007380ff0777ac */ /* 0x000ee40008000800 */
[----:B------:R-:W-:Y:S01]  /*44e60*/  @P1 STG.E.U16 desc[UR8][R6.64], R14 ;  /* 0x0000000e06001986 */ /* 0x000fe2000c101508 */
[----:B-1----:R-:W-:Y:S02]  /*44e70*/  ISETP.LT.AND P1, PT, R10, UR5, !P0 ;  /* 0x000000050a007c0c */ /* 0x002fe4000c721270 */
[----:B0-----:R-:W-:-:S02]  /*44e80*/  PRMT R9, R14, 0x7632, R9 ;  /* 0x000076320e097816 */ /* 0x001fc40000000009 */
[----:B------:R-:W-:Y:S01]  /*44e90*/  LEA.HI.X.SX32 R5, R11, R2, 0x1, P6 ;  /* 0x000000020b057211 */ /* 0x000fe200030f0eff */
[----:B------:R-:W-:Y:S01]  /*44ea0*/  VIADD R10, R29, 0x6a ;  /* 0x0000006a1d0a7836 */ /* 0x000fe20000000000 */
[----:B------:R-:W-:Y:S01]  /*44eb0*/  LEA R8, P6, R3, R0, 0x1 ;  /* 0x0000000003087211 */ /* 0x000fe200078c08ff */
[----:B------:R-:W0:Y:S02]  /*44ec0*/  LDCU UR5, c[0x0][0x39c] ;  /* 0x00007380ff0577ac */ /* 0x000e240008000800 */
[----:B------:R1:W-:Y:S01]  /*44ed0*/  @P5 STG.E.U16 desc[UR8][R4.64], R9 ;  /* 0x0000000904005986 */ /* 0x0003e2000c101508 */
[----:B----4-:R-:W-:Y:S01]  /*44ee0*/  ISETP.LT.AND P5, PT, R10, UR6, !P0 ;  /* 0x000000060a007c0c */ /* 0x010fe2000c7a1270 */
[----:B------:R-:W4:Y:S01]  /*44ef0*/  LDCU UR6, c[0x0][0x39c] ;  /* 0x00007380ff0677ac */ /* 0x000f220008000800 */
[----:B------:R-:W-:Y:S01]  /*44f00*/  VIADD R11, R29, 0x6b ;  /* 0x0000006b1d0b7836 */ /* 0x000fe20000000000 */
[C---:B-1----:R-:W-:Y:S01]  /*44f10*/  LEA.HI.X.SX32 R9, R3.reuse, R2, 0x1, P6 ;  /* 0x0000000203097211 */ /* 0x042fe200030f0eff */
[----:B------:R-:W-:-:S04]  /*44f20*/  VIADD R3, R3, UR4 ;  /* 0x0000000403037c36 */ /* 0x000fc80008000000 */
[----:B------:R1:W-:Y:S01]  /*44f30*/  @P3 STG.E.U16 desc[UR8][R8.64], R15 ;  /* 0x0000000f08003986 */ /* 0x0003e2000c101508 */
[C---:B------:R-:W-:Y:S01]  /*44f40*/  LEA R6, P3, R3.reuse, R0, 0x1 ;  /* 0x0000000003067211 */ /* 0x040fe200078608ff */
[----:B------:R-:W-:Y:S02]  /*44f50*/  VIADD R5, R3, UR4 ;  /* 0x0000000403057c36 */ /* 0x000fe40008000000 */
[----:B------:R-:W-:Y:S01]  /*44f60*/  VIADD R10, R29, 0x6c ;  /* 0x0000006c1d0a7836 */ /* 0x000fe20000000000 */
[----:B------:R-:W-:Y:S01]  /*44f70*/  LEA.HI.X.SX32 R7, R3, R2, 0x1, P3 ;  /* 0x0000000203077211 */ /* 0x000fe200018f0eff */
[C---:B------:R-:W-:Y:S01]  /*44f80*/  VIADD R3, R5.reuse, UR4 ;  /* 0x0000000405037c36 */ /* 0x040fe20008000000 */
[----:B------:R-:W-:Y:S02]  /*44f90*/  LEA R4, P3, R5, R0, 0x1 ;  /* 0x0000000005047211 */ /* 0x000fe400078608ff */
[----:B---3--:R-:W-:Y:S01]  /*44fa0*/  ISETP.LT.AND P6, PT, R11, UR7, !P0 ;  /* 0x000000070b007c0c */ /* 0x008fe2000c7c1270 */
[----:B------:R-:W3:Y:S01]  /*44fb0*/  LDCU UR7, c[0x0][0x39c] ;  /* 0x00007380ff0777ac */ /* 0x000ee20008000800 */
[----:B-1----:R-:W-:-:S02]  /*44fc0*/  PRMT R9, R15, 0x7632, R9 ;  /* 0x000076320f097816 */ /* 0x002fc40000000009 */
[----:B------:R-:W-:-:S03]  /*44fd0*/  LEA.HI.X.SX32 R5, R5, R2, 0x1, P3 ;  /* 0x0000000205057211 */ /* 0x000fc600018f0eff */
[----:B------:R1:W-:Y:S01]  /*44fe0*/  @P4 STG.E.U16 desc[UR8][R6.64], R9 ;  /* 0x0000000906004986 */ /* 0x0003e2000c101508 */
[----:B0-----:R-:W-:Y:S01]  /*44ff0*/  ISETP.LT.AND P4, PT, R10, UR5, !P0 ;  /* 0x000000050a007c0c */ /* 0x001fe2000c781270 */
[----:B------:R-:W-:Y:S01]  /*45000*/  VIADD R10, R29, 0x6d ;  /* 0x0000006d1d0a7836 */ /* 0x000fe20000000000 */
[C---:B------:R-:W-:Y:S01]  /*45010*/  LEA R8, P3, R3.reuse, R0, 0x1 ;  /* 0x0000000003087211 */ /* 0x040fe200078608ff */
[C---:B------:R-:W-:Y:S01]  /*45020*/  VIADD R13, R3.reuse, UR4 ;  /* 0x00000004030d7c36 */ /* 0x040fe20008000000 */
[----:B------:R-:W0:Y:S01]  /*45030*/  LDCU UR5, c[0x0][0x39c] ;  /* 0x00007380ff0577ac */ /* 0x000e220008000800 */
[----:B------:R3:W-:Y:S01]  /*45040*/  @P2 STG.E.U16 desc[UR8][R4.64], R16 ;  /* 0x0000001004002986 */ /* 0x0007e2000c101508 */
[----:B-1----:R-:W-:Y:S02]  /*45050*/  LEA.HI.X.SX32 R9, R3, R2, 0x1, P3 ;  /* 0x0000000203097211 */ /* 0x002fe400018f0eff */
[----:B----4-:R-:W-:Y:S01]  /*45060*/  ISETP.LT.AND P3, PT, R10, UR6, !P0 ;  /* 0x000000060a007c0c */ /* 0x010fe2000c761270 */
[----:B------:R-:W-:Y:S01]  /*45070*/  VIADD R3, R29, 0x6e ;  /* 0x0000006e1d037836 */ /* 0x000fe20000000000 */
[----:B------:R-:W-:Y:S01]  /*45080*/  LEA R10, P2, R13, R0, 0x1 ;  /* 0x000000000d0a7211 */ /* 0x000fe200078408ff */
[----:B------:R-:W1:Y:S01]  /*45090*/  LDCU UR6, c[0x0][0x39c] ;  /* 0x00007380ff0677ac */ /* 0x000e620008000800 */
[----:B---3--:R-:W-:-:S02]  /*450a0*/  PRMT R5, R16, 0x7632, R5 ;  /* 0x0000763210057816 */ /* 0x008fc40000000005 */
[C---:B------:R-:W-:Y:S01]  /*450b0*/  LEA.HI.X.SX32 R11, R13.reuse, R2, 0x1, P2 ;  /* 0x000000020d0b7211 */ /* 0x040fe200010f0eff */
[----:B------:R-:W-:Y:S01]  /*450c0*/  VIADD R13, R13, UR4 ;  /* 0x000000040d0d7c36 */ /* 0x000fe20008000000 */
[----:B------:R-:W-:Y:S01]  /*450d0*/  ISETP.LT.AND P2, PT, R3, UR7, !P0 ;  /* 0x0000000703007c0c */ /* 0x000fe2000c741270 */
[----:B------:R3:W-:Y:S01]  /*450e0*/  @P1 STG.E.U16 desc[UR8][R8.64], R5 ;  /* 0x0000000508001986 */ /* 0x0007e2000c101508 */
[----:B------:R-:W-:Y:S01]  /*450f0*/  VIADD R6, R29, 0x6f ;  /* 0x0000006f1d067836 */ /* 0x000fe20000000000 */
[----:B------:R-:W4:Y:S01]  /*45100*/  LDCU UR7, c[0x0][0x39c] ;  /* 0x00007380ff0777ac */ /* 0x000f220008000800 */
[C---:B------:R-:W-:Y:S01]  /*45110*/  VIADD R3, R13.reuse, UR4 ;  /* 0x000000040d037c36 */ /* 0x040fe20008000000 */
[----:B------:R1:W-:Y:S01]  /*45120*/  @P5 STG.E.U16 desc[UR8][R10.64], R17 ;  /* 0x000000110a005986 */ /* 0x0003e2000c101508 */
[C---:B------:R-:W-:Y:S02]  /*45130*/  LEA R12, P5, R13.reuse, R0, 0x1 ;  /* 0x000000000d0c7211 */ /* 0x040fe400078a08ff */
[----:B0-----:R-:W-:Y:S01]  /*45140*/  ISETP.LT.AND P1, PT, R6, UR5, !P0 ;  /* 0x0000000506007c0c */ /* 0x001fe2000c721270 */
[----:B------:R-:W0:Y:S01]  /*45150*/  LDCU UR5, c[0x0][0x39c] ;  /* 0x00007380ff0577ac */ /* 0x000e220008000800 */
[----:B------:R-:W-:Y:S01]  /*45160*/  LEA.HI.X.SX32 R13, R13, R2, 0x1, P5 ;  /* 0x000000020d0d7211 */ /* 0x000fe200028f0eff */
[----:B--2---:R-:W2:Y:S01]  /*45170*/  LDS.128 R4, [R28] ;  /* 0x000000001c047984 */ /* 0x004ea20000000c00 */
[----:B---3--:R-:W-:Y:S01]  /*45180*/  LEA R8, P5, R3, R0, 0x1 ;  /* 0x0000000003087211 */ /* 0x008fe200078a08ff */
[----:B------:R-:W-:Y:S01]  /*45190*/  VIADD R14, R29, 0x70 ;  /* 0x000000701d0e7836 */ /* 0x000fe20000000000 */
[----:B-1----:R-:W-:-:S02]  /*451a0*/  PRMT R11, R17, 0x7632, R11 ;  /* 0x00007632110b7816 */ /* 0x002fc4000000000b */
[C---:B------:R-:W-:Y:S01]  /*451b0*/  LEA.HI.X.SX32 R9, R3.reuse, R2, 0x1, P5 ;  /* 0x0000000203097211 */ /* 0x040fe200028f0eff */
[----:B------:R-:W-:Y:S02]  /*451c0*/  VIADD R3, R3, UR4 ;  /* 0x0000000403037c36 */ /* 0x000fe40008000000 */
[----:B------:R1:W-:Y:S01]  /*451d0*/  @P6 STG.E.U16 desc[UR8][R12.64], R11 ;  /* 0x0000000b0c006986 */ /* 0x0003e2000c101508 */
[----:B------:R-:W-:Y:S01]  /*451e0*/  ISETP.LT.AND P5, PT, R14, UR6, !P0 ;  /* 0x000000060e007c0c */ /* 0x000fe2000c7a1270 */
[----:B------:R-:W3:Y:S02]  /*451f0*/  LDCU UR6, c[0x0][0x39c] ;  /* 0x00007380ff0677ac */ /* 0x000ee40008000800 */
[----:B------:R0:W-:Y:S01]  /*45200*/  @P4 STG.E.U16 desc[UR8][R8.64], R18 ;  /* 0x0000001208004986 */ /* 0x0001e2000c101508 */
[C---:B------:R-:W-:Y:S01]  /*45210*/  LEA R10, P4, R3.reuse, R0, 0x1 ;  /* 0x00000000030a7211 */ /* 0x040fe200078808ff */
[----:B------:R-:W-:Y:S02]  /*45220*/  VIADD R15, R3, UR4 ;  /* 0x00000004030f7c36 */ /* 0x000fe40008000000 */
[----:B------:R-:W-:Y:S01]  /*45230*/  VIADD R14, R29, 0x71 ;  /* 0x000000711d0e7836 */ /* 0x000fe20000000000 */
[----:B-1----:R-:W-:-:S02]  /*45240*/  LEA.HI.X.SX32 R11, R3, R2, 0x1, P4 ;  /* 0x00000002030b7211 */ /* 0x002fc400020f0eff */
[----:B------:R-:W-:Y:S02]  /*45250*/  PRMT R13, R18, 0x7632, R13 ;  /* 0x00007632120d7816 */ /* 0x000fe4000000000d */
[----:B------:R-:W-:Y:S01]  /*45260*/  LEA R12, P6, R15, R0, 0x1 ;  /* 0x000000000f0c7211 */ /* 0x000fe200078c08ff */
[C---:B------:R-:W-:Y:S01]  /*45270*/  VIADD R3, R29.reuse, 0x72 ;  /* 0x000000721d037836 */ /* 0x040fe20000000000 */
[----:B0-----:R-:W-:Y:S01]  /*45280*/  ISETP.LT.AND P4, PT, R14, UR5, !P0 ;  /* 0x000000050e007c0c */ /* 0x001fe2000c781270 */
[----:B------:R0:W-:Y:S01]  /*45290*/  @P3 STG.E.U16 desc[UR8][R10.64], R13 ;  /* 0x0000000d0a003986 */ /* 0x0001e2000c101508 */
[----:B------:R-:W1:Y:S01]  /*452a0*/  LDCU UR5, c[0x0][0x39c] ;  /* 0x00007380ff0577ac */ /* 0x000e620008000800 */
[----:B------:R-:W-:Y:S01]  /*452b0*/  VIADD R9, R29, 0x73 ;  /* 0x000000731d097836 */ /* 0x000fe20000000000 */
[----:B----4-:R-:W-:Y:S01]  /*452c0*/  ISETP.LT.AND P3, PT, R3, UR7, !P0 ;  /* 0x0000000703007c0c */ /* 0x010fe2000c761270 */
[----:B------:R-:W-:Y:S01]  /*452d0*/  VIADD R14, R29, 0x74 ;  /* 0x000000741d0e7836 */ /* 0x000fe20000000000 */
[----:B------:R-:W4:Y:S01]  /*452e0*/  LDCU UR7, c[0x0][0x39c] ;  /* 0x00007380ff0777ac */ /* 0x000f220008000800 */
[C---:B0-----:R-:W-:Y:S01]  /*452f0*/  LEA.HI.X.SX32 R13, R15.reuse, R2, 0x1, P6 ;  /* 0x000000020f0d7211 */ /* 0x041fe200030f0eff */
[----:B------:R-:W-:-:S04]  /*45300*/  VIADD R15, R15, UR4 ;  /* 0x000000040f0f7c36 */ /* 0x000fc80008000000 */
[C---:B------:R-:W-:Y:S01]  /*45310*/  VIADD R3, R15.reuse, UR4 ;  /* 0x000000040f037c36 */ /* 0x040fe20008000000 */
[----:B------:R-:W-:Y:S01]  /*45320*/  LEA R8, P6, R15, R0, 0x1 ;  /* 0x000000000f087211 */ /* 0x000fe200078c08ff */
[----:B------:R0:W-:Y:S01]  /*45330*/  @P2 STG.E.U16 desc[UR8][R12.64], R19 ;  /* 0x000000130c002986 */ /* 0x0001e2000c101508 */
[----:B---3--:R-:W-:Y:S01]  /*45340*/  ISETP.LT.AND P2, PT, R9, UR6, !P0 ;  /* 0x0000000609007c0c */ /* 0x008fe2000c741270 */
[----:B------:R-:W3:Y:S01]  /*45350*/  LDCU UR6, c[0x0][0x39c] ;  /* 0x00007380ff0677ac */ /* 0x000ee20008000800 */
[----:B------:R-:W-:Y:S02]  /*45360*/  LEA.HI.X.SX32 R9, R15, R2, 0x1, P6 ;  /* 0x000000020f097211 */ /* 0x000fe400030f0eff */
[----:B------:R-:W-:Y:S02]  /*45370*/  LEA R10, P6, R3, R0, 0x1 ;  /* 0x00000000030a7211 */ /* 0x000fe400078c08ff */
[----:B------:R-:W-:Y:S02]  /*45380*/  PRMT R15, R19, 0x7632, R15 ;  /* 0x00007632130f7816 */ /* 0x000fe4000000000f */
[C---:B------:R-:W-:Y:S01]  /*45390*/  LEA.HI.X.SX32 R11, R3.reuse, R2, 0x1, P6 ;  /* 0x00000002030b7211 */ /* 0x040fe200030f0eff */
[----:B------:R-:W-:-:S02]  /*453a0*/  VIADD R3, R3, UR4 ;  /* 0x0000000403037c36 */ /* 0x000fc40008000000 */
[----:B------:R3:W-:Y:S01]  /*453b0*/  @P1 STG.E.U16 desc[UR8][R8.64], R15 ;  /* 0x0000000f08001986 */ /* 0x0007e2000c101508 */
[----:B-1----:R-:W-:Y:S01]  /*453c0*/  ISETP.LT.AND P1, PT, R14, UR5, !P0 ;  /* 0x000000050e007c0c */ /* 0x002fe2000c721270 */
[----:B------:R-:W1:Y:S02]  /*453d0*/  LDCU UR5, c[0x0][0x39c] ;  /* 0x00007380ff0577ac */ /* 0x000e640008000800 */
[----:B--2---:R2:W-:Y:S01]  /*453e0*/  @P5 STG.E.U16 desc[UR8][R10.64], R4 ;  /* 0x000000040a005986 */ /* 0x0045e2000c101508 */
[C---:B------:R-:W-:Y:S01]  /*453f0*/  LEA R14, P5, R3.reuse, R0, 0x1 ;  /* 0x00000000030e7211 */ /* 0x040fe200078a08ff */
[----:B0-----:R-:W-:Y:S02]  /*45400*/  VIADD R13, R3, UR4 ;  /* 0x00000004030d7c36 */ /* 0x001fe40008000000 */
[----:B------:R-:W-:Y:S01]  /*45410*/  VIADD R12, R29, 0x75 ;  /* 0x000000751d0c7836 */ /* 0x000fe20000000000 */
[----:B---3--:R-:W-:Y:S01]  /*45420*/  LEA.HI.X.SX32 R15, R3, R2, 0x1, P5 ;  /* 0x00000002030f7211 */ /* 0x008fe200028f0eff */
[----:B------:R-:W-:Y:S01]  /*45430*/  VIADD R3, R29, 0x76 ;  /* 0x000000761d037836 */ /* 0x000fe20000000000 */
[----:B------:R-:W-:-:S02]  /*45440*/  PRMT R9, R4, 0x7632, R9 ;  /* 0x0000763204097816 */ /* 0x000fc40000000009 */
[----:B------:R-:W-:-:S03]  /*45450*/  LEA R16, P6, R13, R0, 0x1 ;  /* 0x000000000d107211 */ /* 0x000fc600078c08ff */
[----:B------:R0:W-:Y:S01]  /*45460*/  @P4 STG.E.U16 desc[UR8][R14.64], R9 ;  /* 0x000000090e004986 */ /* 0x0001e2000c101508 */
[----:B------:R-:W-:Y:S02]  /*45470*/  LEA.HI.X.SX32 R17, R13, R2, 0x1, P6 ;  /* 0x000000020d117211 */ /* 0x000fe400030f0eff */
[----:B----4-:R-:W-:Y:S01]  /*45480*/  ISETP.LT.AND P4, PT, R3, UR7, !P0 ;  /* 0x0000000703007c0c */ /* 0x010fe2000c781270 */
[----:B------:R-:W-:Y:S01]  /*45490*/  VIADD R3, R29, 0x77 ;  /* 0x000000771d037836 */ /* 0x000fe20000000000 */
[----:B------:R-:W-:Y:S01]  /*454a0*/  ISETP.LT.AND P5, PT, R12, UR6, !P0 ;  /* 0x000000060c007c0c */ /* 0x000fe2000c7a1270 */
[----:B------:R-:W-:Y:S01]  /*454b0*/  VIADD R13, R13, UR4 ;  /* 0x000000040d0d7c36 */ /* 0x000fe20008000000 */
[----:B------:R-:W3:Y:S01]  /*454c0*/  LDCU UR6, c[0x0][0x39c] ;  /* 0x00007380ff0677ac */ /* 0x000ee20008000800 */
[----:B------:R4:W-:Y:S01]  /*454d0*/  @P3 STG.E.U16 desc[UR8][R16.64], R5 ;  /* 0x0000000510003986 */ /* 0x0009e2000c101508 */
[----:B-1----:R-:W-:Y:S01]  /*454e0*/  ISETP.LT.AND P3, PT, R3, UR5, !P0 ;  /* 0x0000000503007c0c */ /* 0x002fe2000c761270 */
[C---:B------:R-:W-:Y:S01]  /*454f0*/  VIADD R3, R13.reuse, UR4 ;  /* 0x000000040d037c36 */ /* 0x040fe20008000000 */
[----:B------:R-:W-:Y:S01]  /*45500*/  LEA R12, P6, R13, R0, 0x1 ;  /* 0x000000000d0c7211 */ /* 0x000fe200078c08ff */
[----:B------:R-:W1:Y:S01]  /*45510*/  LDS.128 R8, [R28+0x400] ;  /* 0x000400001c087984 */ /* 0x000e620000000c00 */
[----:B------:R-:W-:Y:S01]  /*45520*/  PRMT R18, R5, 0x7632, R18 ;  /* 0x0000763205127816 */ /* 0x000fe20000000012 */
[----:B--2---:R-:W-:Y:S01]  /*45530*/  VIADD R4, R29, 0x78 ;  /* 0x000000781d047836 */ /* 0x004fe20000000000 */
[----:B------:R-:W-:Y:S01]  /*45540*/  LEA.HI.X.SX32 R13, R13, R2, 0x1, P6 ;  /* 0x000000020d0d7211 */ /* 0x000fe200030f0eff */
[----:B------:R-:W2:Y:S01]  /*45550*/  LDCU UR7, c[0x0][0x39c] ;  /* 0x00007380ff0777ac */ /* 0x000ea20008000800 */
[C---:B0-----:R-:W-:Y:S01]  /*45560*/  LEA R14, P6, R3.reuse, R0, 0x1 ;  /* 0x00000000030e7211 */ /* 0x041fe200078c08ff */
[----:B------:R-:W0:Y:S03]  /*45570*/  LDCU UR5, c[0x0][0x39c] ;  /* 0x00007380ff0577ac */ /* 0x000e260008000800 */
[C---:B------:R-:W-:Y:S01]  /*45580*/  LEA.HI.X.SX32 R15, R3.reuse, R2, 0x1, P6 ;  /* 0x00000002030f7211 */ /* 0x040fe200030f0eff */
[----:B------:R-:W-:Y:S01]  /*45590*/  VIADD R3, R3, UR4 ;  /* 0x0000000403037c36 */ /* 0x000fe20008000000 */
[----:B------:R2:W-:Y:S01]  /*455a0*/  @P2 STG.E.U16 desc[UR8][R12.64], R18 ;  /* 0x000000120c002986 */ /* 0x0005e2000c101508 */
[----:B---3--:R-:W-:-:S02]  /*455b0*/  ISETP.LT.AND P2, PT, R4, UR6, !P0 ;  /* 0x0000000604007c0c */ /* 0x008fc4000c741270 */
[C---:B----4-:R-:W-:Y:S01]  /*455c0*/  VIADD R17, R3.reuse, UR4 ;  /* 0x0000000403117c36 */ /* 0x050fe20008000000 */
[----:B------:R3:W-:Y:S01]  /*455d0*/  @P1 STG.E.U16 desc[UR8][R14.64], R6 ;  /* 0x000000060e001986 */ /* 0x0007e2000c101508 */
[C---:B------:R-:W-:Y:S01]  /*455e0*/  LEA R4, P1, R3.reuse, R0, 0x1 ;  /* 0x0000000003047211 */ /* 0x040fe200078208ff */
[----:B------:R-:W4:Y:S03]  /*455f0*/  LDCU UR6, c[0x0][0x39c] ;  /* 0x00007380ff0677ac */ /* 0x000f260008000800 */
[----:B------:R-:W-:Y:S02]  /*45600*/  LEA.HI.X.SX32 R5, R3, R2, 0x1, P1 ;  /* 0x0000000203057211 */ /* 0x000fe400008f0eff */
[----:B--2---:R-:W-:Y:S02]  /*45610*/  PRMT R13, R6, 0x7632, R13 ;  /* 0x00007632060d7816 */ /* 0x004fe4000000000d */
[----:B------:R-:W-:Y:S01]  /*45620*/  LEA R12, P6, R17, R0, 0x1 ;  /* 0x00000000110c7211 */ /* 0x000fe200078c08ff */
[----:B------:R-:W-:-:S02]  /*45630*/  VIADD R3, R29, 0x7a ;  /* 0x0000007a1d037836 */ /* 0x000fc40000000000 */
[----:B------:R2:W-:Y:S01]  /*45640*/  @P5 STG.E.U16 desc[UR8][R4.64], R13 ;  /* 0x0000000d04005986 */ /* 0x0005e2000c101508 */
[----:B------:R-:W-:Y:S02]  /*45650*/  VIADD R16, R29, 0x79 ;  /* 0x000000791d107836 */ /* 0x000fe40000000000 */
[----:B------:R-:W-:Y:S01]  /*45660*/  ISETP.LT.AND P5, PT, R3, UR7, !P0 ;  /* 0x0000000703007c0c */ /* 0x000fe2000c7a1270 */
[----:B---3--:R-:W-:Y:S01]  /*45670*/  VIADD R6, R29, 0x7b ;  /* 0x0000007b1d067836 */ /* 0x008fe20000000000 */
[----:B------:R-:W-:Y:S01]  /*45680*/  PRMT R18, R7, 0x7632, R18 ;  /* 0x0000763207127816 */ /* 0x000fe20000000012 */
[----:B------:R-:W3:Y:S01]  /*45690*/  LDCU UR7, c[0x0][0x39c] ;  /* 0x00007380ff0777ac */ /* 0x000ee20008000800 */
[C---:B--2---:R-:W-:Y:S01]  /*456a0*/  LEA.HI.X.SX32 R13, R17.reuse, R2, 0x1, P6 ;  /* 0x00000002110d7211 */ /* 0x044fe200030f0eff */
[----:B------:R-:W-:Y:S01]  /*456b0*/  VIADD R17, R17, UR4 ;  /* 0x0000000411117c36 */ /* 0x000fe20008000000 */
[----:B0-----:R-:W-:Y:S01]  /*456c0*/  ISETP.LT.AND P1, PT, R16, UR5, !P0 ;  /* 0x0000000510007c0c */ /* 0x001fe2000c721270 */
[----:B------:R-:W0:Y:S02]  /*456d0*/  LDCU UR5, c[0x0][0x39c] ;  /* 0x00007380ff0577ac */ /* 0x000e240008000800 */
[C---:B------:R-:W-:Y:S01]  /*456e0*/  VIADD R3, R17.reuse, UR4 ;  /* 0x0000000411037c36 */ /* 0x040fe20008000000 */
[----:B------:R-:W-:-:S04]  /*456f0*/  LEA R14, P6, R17, R0, 0x1 ;  /* 0x00000000110e7211 */ /* 0x000fc800078c08ff */
[----:B------:R-:W-:Y:S01]  /*45700*/  LEA.HI.X.SX32 R15, R17, R2, 0x1, P6 ;  /* 0x00000002110f7211 */ /* 0x000fe200030f0eff */
[C---:B------:R-:W-:Y:S01]  /*45710*/  VIADD R17, R3.reuse, UR4 ;  /* 0x0000000403117c36 */ /* 0x040fe20008000000 */
[C---:B------:R-:W-:Y:S01]  /*45720*/  LEA R4, P6, R3.reuse, R0, 0x1 ;  /* 0x0000000003047211 */ /* 0x040fe200078c08ff */
[----:B------:R2:W-:Y:S03]  /*45730*/  @P4 STG.E.U16 desc[UR8][R12.64], R7 ;  /* 0x000000070c004986 */ /* 0x0005e6000c101508 */
[----:B------:R-:W-:Y:S01]  /*45740*/  LEA.HI.X.SX32 R5, R3, R2, 0x1, P6 ;  /* 0x0000000203057211 */ /* 0x000fe200030f0eff */
[C---:B------:R-:W-:Y:S01]  /*45750*/  VIADD R3, R17.reuse, UR4 ;  /* 0x0000000411037c36 */ /* 0x040fe20008000000 */
[----:B------:R-:W-:Y:S01]  /*45760*/  @P3 STG.E.U16 desc[UR8][R14.64], R18 ;  /* 0x000000120e003986 */ /* 0x000fe2000c101508 */
[----:B----4-:R-:W-:Y:S01]  /*45770*/  ISETP.LT.AND P4, PT, R6, UR6, !P0 ;  /* 0x0000000606007c0c */ /* 0x010fe2000c781270 */
[----:B------:R-:W4:Y:S02]  /*45780*/  LDCU UR6, c[0x0][0x39c] ;  /* 0x00007380ff0677ac */ /* 0x000f240008000800 */
[----:B-1----:R1:W-:Y:S01]  /*45790*/  @P2 STG.E.U16 desc[UR8][R4.64], R8 ;  /* 0x0000000804002986 */ /* 0x0023e2000c101508 */
[----:B------:R-:W-:Y:S01]  /*457a0*/  LEA R16, P2, R17, R0, 0x1 ;  /* 0x0000000011107211 */ /* 0x000fe200078408ff */
[----:B--2---:R-:W-:-:S02]  /*457b0*/  VIADD R7, R3, UR4 ;  /* 0x0000000403077c36 */ /* 0x004fc40008000000 */
[----:B------:R-:W-:Y:S01]  /*457c0*/  VIADD R6, R29, 0x7c ;  /* 0x0000007c1d067836 */ /* 0x000fe20000000000 */
[----:B------:R-:W-:Y:S01]  /*457d0*/  LEA.HI.X.SX32 R17, R17, R2, 0x1, P2 ;  /* 0x0000000211117211 */ /* 0x000fe200010f0eff */
[----:B------:R-:W-:-:S03]  /*457e0*/  VIADD R13, R7, UR4 ;  /* 0x00000004070d7c36 */ /* 0x000fc60008000000 */
[----:B0-----:R-:W-:Y:S01]  /*457f0*/  ISETP.LT.AND P3, PT, R6, UR5, !P0 ;  /* 0x0000000506007c0c */ /* 0x001fe2000c761270 */
[----:B------:R-:W0:Y:S01]  /*45800*/  LDCU UR5, c[0x0][0x39c] ;  /* 0x00007380ff0577ac */ /* 0x000e220008000800 */
[----:B-1----:R-:W-:Y:S01]  /*45810*/  PRMT R5, R8, 0x7632, R5 ;  /* 0x0000763208057816 */ /* 0x002fe20000000005 */
[----:B------:R-:W-:-:S04]  /*45820*/  VIADD R15, R13, UR4 ;  /* 0x000000040d0f7c36 */ /* 0x000fc80008000000 */
[----:B------:R1:W-:Y:S01]  /*45830*/  @P1 STG.E.U16 desc[UR8][R16.64], R5 ;  /* 0x0000000510001986 */ /* 0x0003e2000c101508 */
[----:B------:R-:W-:Y:S01]  /*45840*/  LEA R4, P1, R3, R0, 0x1 ;  /* 0x0000000003047211 */ /* 0x000fe200078208ff */
[----:B------:R-:W-:Y:S02]  /*45850*/  VIADD R19, R15, UR4 ;  /* 0x000000040f137c36 */ /* 0x000fe40008000000 */
[C---:B------:R-:W-:Y:S02]  /*45860*/  VIADD R6, R29.reuse, 0x7d ;  /* 0x0000007d1d067836 */ /* 0x040fe40000000000 */
[----:B------:R-:W-:Y:S01]  /*45870*/  VIADD R8, R29, 0x7e ;  /* 0x0000007e1d087836 */ /* 0x000fe20000000000 */
[----:B-1----:R-:W-:Y:S01]  /*45880*/  LEA.HI.X.SX32 R5, R3, R2, 0x1, P1 ;  /* 0x0000000203057211 */ /* 0x002fe200008f0eff */
[----:B------:R-:W-:Y:S01]  /*45890*/  VIADD R3, R19, UR4 ;  /* 0x0000000413037c36 */ /* 0x000fe20008000000 */
[----:B------:R-:W-:Y:S02]  /*458a0*/  LEA R12, P1, R13, R0, 0x1 ;  /* 0x000000000d0c7211 */ /* 0x000fe400078208ff */
[----:B----4-:R-:W-:-:S02]  /*458b0*/  ISETP.LT.AND P2, PT, R6, UR6, !P0 ;  /* 0x0000000606007c0c */ /* 0x010fc4000c741270 */
[----:B------:R-:W-:Y:S02]  /*458c0*/  LEA R6, P6, R7, R0, 0x1 ;  /* 0x0000000007067211 */ /* 0x000fe400078c08ff */
[----:B------:R-:W-:Y:S01]  /*458d0*/  LEA.HI.X.SX32 R13, R13, R2, 0x1, P1 ;  /* 0x000000020d0d7211 */ /* 0x000fe200008f0eff */
[----:B------:R-:W-:Y:S01]  /*458e0*/  VIADD R20, R29, 0x7f ;  /* 0x0000007f1d147836 */ /* 0x000fe20000000000 */
[----:B------:R-:W-:Y:S02]  /*458f0*/  LEA R16, P1, R3, R0, 0x1 ;  /* 0x0000000003107211 */ /* 0x000fe400078208ff */
[----:B------:R-:W-:Y:S02]  /*45900*/  LEA.HI.X.SX32 R7, R7, R2, 0x1, P6 ;  /* 0x0000000207077211 */ /* 0x000fe400030f0eff */
[----:B------:R-:W-:Y:S02]  /*45910*/  LEA R14, P6, R15, R0, 0x1 ;  /* 0x000000000f0e7211 */ /* 0x000fe400078c08ff */
[----:B------:R-:W-:-:S02]  /*45920*/  LEA.HI.X.SX32 R17, R3, R2, 0x1, P1 ;  /* 0x0000000203117211 */ /* 0x000fc400008f0eff */
[----:B0-----:R-:W-:Y:S02]  /*45930*/  ISETP.LT.AND P1, PT, R8, UR5, !P0 ;  /* 0x0000000508007c0c */ /* 0x001fe4000c721270 */
[----:B---3--:R-:W-:Y:S02]  /*45940*/  ISETP.LT.AND P0, PT, R20, UR7, !P0 ;  /* 0x0000000714007c0c */ /* 0x008fe4000c701270 */
[----:B------:R-:W-:Y:S02]  /*45950*/  LEA.HI.X.SX32 R15, R15, R2, 0x1, P6 ;  /* 0x000000020f0f7211 */ /* 0x000fe400030f0eff */
[----:B------:R-:W-:Y:S02]  /*45960*/  LEA R18, P6, R19, R0, 0x1 ;  /* 0x0000000013127211 */ /* 0x000fe400078c08ff */
[----:B------:R-:W-:Y:S02]  /*45970*/  PRMT R3, R9, 0x7632, R3 ;  /* 0x0000763209037816 */ /* 0x000fe40000000003 */
[----:B------:R-:W-:Y:S01]  /*45980*/  PRMT R0, R10, 0x7632, R0 ;  /* 0x000076320a007816 */ /* 0x000fe20000000000 */
[----:B------:R0:W-:Y:S01]  /*45990*/  @P5 STG.E.U16 desc[UR8][R4.64], R9 ;  /* 0x0000000904005986 */ /* 0x0001e2000c101508 */
[----:B------:R-:W-:-:S03]  /*459a0*/  LEA.HI.X.SX32 R19, R19, R2, 0x1, P6 ;  /* 0x0000000213137211 */ /* 0x000fc600030f0eff */
[----:B------:R0:W-:Y:S04]  /*459b0*/  @P4 STG.E.U16 desc[UR8][R6.64], R3 ;  /* 0x0000000306004986 */ /* 0x0001e8000c101508 */
[----:B------:R0:W-:Y:S04]  /*459c0*/  @P3 STG.E.U16 desc[UR8][R12.64], R10 ;  /* 0x0000000a0c003986 */ /* 0x0001e8000c101508 */
[----:B------:R0:W-:Y:S04]  /*459d0*/  @P2 STG.E.U16 desc[UR8][R14.64], R0 ;  /* 0x000000000e002986 */ /* 0x0001e8000c101508 */
[----:B------:R0:W-:Y:S01]  /*459e0*/  @P1 STG.E.U16 desc[UR8][R18.64], R11 ;  /* 0x0000000b12001986 */ /* 0x0001e2000c101508 */
[----:B------:R-:W-:Y:S05]  /*459f0*/  @!P0 EXIT ;  /* 0x000000000000894d */ /* 0x000fea0003800000 */
[----:B------:R-:W-:-:S05]  /*45a00*/  PRMT R8, R11, 0x7632, R8 ;  /* 0x000076320b087816 */ /* 0x000fca0000000008 */
[----:B------:R-:W-:Y:S01]  /*45a10*/  STG.E.U16 desc[UR8][R16.64], R8 ;  /* 0x0000000810007986 */ /* 0x000fe2000c101508 */
[----:B------:R-:W-:Y:S05]  /*45a20*/  EXIT ;  /* 0x000000000000794d */ /* 0x000fea0003800000 */
.L_x_2:
[----:B------:R-:W-:-:S00]  /*45a30*/  BRA `(.L_x_2) ;  /* 0xfffffffc00fc7947 */ /* 0x000fc0000383ffff */
[----:B------:R-:W-:-:S00]  /*45a40*/  NOP ;  /* 0x0000000000007918 */ /* 0x000fc00000000000 */
        /* <DEDUP_REMOVED lines=11> */
.L_x_3:


//--------------------- .nv.shared.matmul_kernel  --------------------------
	.section	.nv.shared.matmul_kernel,"aw",@nobits
	.sectionflags	@""
	.align	16
	.zero		1024


//--------------------- .nv.shared.reserved.0     --------------------------
	.section	.nv.shared.reserved.0,"aw",@nobits
	.weak		__nv_reservedSMEM_offset_0_alias
	.size		__nv_reservedSMEM_offset_0_alias, 0, 64
	.other		__nv_reservedSMEM_offset_0_alias,@"STO_CUDA_RESERVED_SHARED STV_DEFAULT"
__nv_reservedSMEM_offset_0_alias:
	.zero		0
	.zero		64


//--------------------- .nv.constant0.matmul_kernel --------------------------
	.section	.nv.constant0.matmul_kernel,"a",@progbits
	.sectionflags	@""
	.align	4
.nv.constant0.matmul_kernel:
	.zero		976


//--------------------- SYMBOLS --------------------------

	.type		.nv.reservedSmem.offset0,@object
	.size		.nv.reservedSmem.offset0,0x4
	.type		.nv.reservedSmem.cap,@object
	.size		.nv.reservedSmem.cap,0x4
